def matmul_kernel(
    a_ptr,
    b_ptr,
    c_ptr,
    M,
    N,
    K,
    stride_am,
    stride_ak,
    stride_bk,
    stride_bn,
    stride_cm,
    stride_cn,
    BLOCK_M: tl.constexpr,
    BLOCK_N: tl.constexpr,
    BLOCK_K: tl.constexpr,
    GROUP_M: tl.constexpr,
):
    pid = tl.program_id(axis=0)
    num_pid_m = tl.cdiv(M, BLOCK_M)
    num_pid_n = tl.cdiv(N, BLOCK_N)
    num_pid_in_group = GROUP_M * num_pid_n
    group_id = pid // num_pid_in_group
    first_pid_m = group_id * GROUP_M
    group_size_m = min(num_pid_m - first_pid_m, GROUP_M)
    pid_m = first_pid_m + ((pid % num_pid_in_group) % group_size_m)
    pid_n = (pid % num_pid_in_group) // group_size_m

    offs_am = (pid_m * BLOCK_M + tl.arange(0, BLOCK_M)) % M
    offs_bn = (pid_n * BLOCK_N + tl.arange(0, BLOCK_N)) % N
    offs_k = tl.arange(0, BLOCK_K)
    a_ptrs = a_ptr + offs_am[:, None] * stride_am + offs_k[None, :] * stride_ak
    b_ptrs = b_ptr + offs_k[:, None] * stride_bk + offs_bn[None, :] * stride_bn

    acc = tl.zeros((BLOCK_M, BLOCK_N), dtype=tl.float32)
    for kk in range(0, tl.cdiv(K, BLOCK_K)):
        a = tl.load(a_ptrs, mask=offs_k[None, :] < K - kk * BLOCK_K, other=0.0)
        b = tl.load(b_ptrs, mask=offs_k[:, None] < K - kk * BLOCK_K, other=0.0)
        acc = tl.dot(a, b, acc)
        a_ptrs += BLOCK_K * stride_ak
        b_ptrs += BLOCK_K * stride_bk

    c = acc.to(c_ptr.dtype.element_ty)
    offs_cm = pid_m * BLOCK_M + tl.arange(0, BLOCK_M)
    offs_cn = pid_n * BLOCK_N + tl.arange(0, BLOCK_N)
    c_ptrs = c_ptr + offs_cm[:, None] * stride_cm + offs_cn[None, :] * stride_cn
    mask = (offs_cm[:, None] < M) & (offs_cn[None, :] < N)
    tl.store(c_ptrs, c, mask=mask)

# config = {"BLOCK_K": 256, "BLOCK_M": 128, "BLOCK_N": 64, "GROUP_M": 8, "arch": "sm_80", "dtype": "bf16", "num_ctas": 1, "num_stages": 3, "num_warps": 4}
# arch = sm_80


// ===== COMPILED SASS (sm_80) =====

	.target	sm_80

	.elftype	@"ET_EXEC"


//--------------------- .note.nv.tkinfo           --------------------------
	.section	.note.nv.tkinfo,"",@"SHT_NOTE"
	.sectionflags	@"SHF_NOTE_NV_TKINFO"
	.tkinfo
        /*0018*/ 	.word	0x00000002
        /*0030*/ 	.string	""
        /*0030*/ 	.string	"ptxas"
        /*0030*/ 	.string	"Cuda compilation tools, release 13.0, V13.0.88"
        /*0030*/ 	.string	"Build cuda_13.0.r13.0/compiler.36424714_0"
        /*0030*/ 	.string	"-v  -suppress-debug-info  -lineinfo  -arch sm_80 "



//--------------------- .note.nv.cuinfo           --------------------------
	.section	.note.nv.cuinfo,"",@"SHT_NOTE"
	.sectionflags	@"SHF_NOTE_NV_CUINFO"
        /*0018*/ 	.short	0x0002
        /*001a*/ 	.short	0x0050
        /*001c*/ 	.short	0x0082
	.zero		2


//--------------------- .nv.info                  --------------------------
	.section	.nv.info,"",@"SHT_CUDA_INFO"
	.align	4


	//----- nvinfo : EIATTR_REGCOUNT
	.align		4
        /*0000*/ 	.byte	0x04, 0x2f
        /*0002*/ 	.short	(.L_1 - .L_0)
	.align		4
.L_0:
        /*0004*/ 	.word	index@(matmul_kernel)
        /*0008*/ 	.word	0x00000020


	//----- nvinfo : EIATTR_FRAME_SIZE
	.align		4
.L_1:
        /*000c*/ 	.byte	0x04, 0x11
        /*000e*/ 	.short	(.L_3 - .L_2)
	.align		4
.L_2:
        /*0010*/ 	.word	index@(matmul_kernel)
        /*0014*/ 	.word	0x000029c8


	//----- nvinfo : EIATTR_MIN_STACK_SIZE
	.align		4
.L_3:
        /*0018*/ 	.byte	0x04, 0x12
        /*001a*/ 	.short	(.L_5 - .L_4)
	.align		4
.L_4:
        /*001c*/ 	.word	index@(matmul_kernel)
        /*0020*/ 	.word	0x000029c8
.L_5:


//--------------------- .nv.info.matmul_kernel    --------------------------
	.section	.nv.info.matmul_kernel,"",@"SHT_CUDA_INFO"
	.sectionflags	@""
	.align	4


	//----- nvinfo : EIATTR_CUDA_API_VERSION
	.align		4
        /*0000*/ 	.byte	0x04, 0x37
        /*0002*/ 	.short	(.L_7 - .L_6)
.L_6:
        /*0004*/ 	.word	0x00000082


	//----- nvinfo : EIATTR_SW2861232_WAR
	.align		4
.L_7:
        /*0008*/ 	.byte	0x01, 0x35
	.zero		2


	//----- nvinfo : EIATTR_PARAM_CBANK
	.align		4
        /*000c*/ 	.byte	0x04, 0x0a
        /*000e*/ 	.short	(.L_9 - .L_8)
	.align		4
.L_8:
        /*0010*/ 	.word	index@(.nv.constant0.matmul_kernel)
        /*0014*/ 	.short	0x0160
        /*0016*/ 	.short	0x0050


	//----- nvinfo : EIATTR_CBANK_PARAM_SIZE
	.align		4
.L_9:
        /*0018*/ 	.byte	0x03, 0x19
        /*001a*/ 	.short	0x0050


	//----- nvinfo : EIATTR_KPARAM_INFO
	.align		4
        /*001c*/ 	.byte	0x04, 0x17
        /*001e*/ 	.short	(.L_11 - .L_10)
.L_10:
        /*0020*/ 	.word	0x00000000
        /*0024*/ 	.short	0x000d
        /*0026*/ 	.short	0x0048
        /*0028*/ 	.byte	0x00, 0xf4, 0x21, 0x00


	//----- nvinfo : EIATTR_KPARAM_INFO
	.align		4
.L_11:
        /*002c*/ 	.byte	0x04, 0x17
        /*002e*/ 	.short	(.L_13 - .L_12)
.L_12:
        /*0030*/ 	.word	0x00000000
        /*0034*/ 	.short	0x000c
        /*0036*/ 	.short	0x0040
        /*0038*/ 	.byte	0x00, 0xf4, 0x21, 0x00


	//----- nvinfo : EIATTR_KPARAM_INFO
	.align		4
.L_13:
        /*003c*/ 	.byte	0x04, 0x17
        /*003e*/ 	.short	(.L_15 - .L_14)
.L_14:
        /*0040*/ 	.word	0x00000000
        /*0044*/ 	.short	0x000b
        /*0046*/ 	.short	0x0038
        /*0048*/ 	.byte	0x00, 0xf0, 0x11, 0x00


	//----- nvinfo : EIATTR_KPARAM_INFO
	.align		4
.L_15:
        /*004c*/ 	.byte	0x04, 0x17
        /*004e*/ 	.short	(.L_17 - .L_16)
.L_16:
        /*0050*/ 	.word	0x00000000
        /*0054*/ 	.short	0x000a
        /*0056*/ 	.short	0x0034
        /*0058*/ 	.byte	0x00, 0xf0, 0x11, 0x00


	//----- nvinfo : EIATTR_KPARAM_INFO
	.align		4
.L_17:
        /*005c*/ 	.byte	0x04, 0x17
        /*005e*/ 	.short	(.L_19 - .L_18)
.L_18:
        /*0060*/ 	.word	0x00000000
        /*0064*/ 	.short	0x0009
        /*0066*/ 	.short	0x0030
        /*0068*/ 	.byte	0x00, 0xf0, 0x11, 0x00


	//----- nvinfo : EIATTR_KPARAM_INFO
	.align		4
.L_19:
        /*006c*/ 	.byte	0x04, 0x17
        /*006e*/ 	.short	(.L_21 - .L_20)
.L_20:
        /*0070*/ 	.word	0x00000000
        /*0074*/ 	.short	0x0008
        /*0076*/ 	.short	0x002c
        /*0078*/ 	.byte	0x00, 0xf0, 0x11, 0x00


	//----- nvinfo : EIATTR_KPARAM_INFO
	.align		4
.L_21:
        /*007c*/ 	.byte	0x04, 0x17
        /*007e*/ 	.short	(.L_23 - .L_22)
.L_22:
        /*0080*/ 	.word	0x00000000
        /*0084*/ 	.short	0x0007
        /*0086*/ 	.short	0x0028
        /*0088*/ 	.byte	0x00, 0xf0, 0x11, 0x00


	//----- nvinfo : EIATTR_KPARAM_INFO
	.align		4
.L_23:
        /*008c*/ 	.byte	0x04, 0x17
        /*008e*/ 	.short	(.L_25 - .L_24)
.L_24:
        /*0090*/ 	.word	0x00000000
        /*0094*/ 	.short	0x0006
        /*0096*/ 	.short	0x0024
        /*0098*/ 	.byte	0x00, 0xf0, 0x11, 0x00


	//----- nvinfo : EIATTR_KPARAM_INFO
	.align		4
.L_25:
        /*009c*/ 	.byte	0x04, 0x17
        /*009e*/ 	.short	(.L_27 - .L_26)
.L_26:
        /*00a0*/ 	.word	0x00000000
        /*00a4*/ 	.short	0x0005
        /*00a6*/ 	.short	0x0020
        /*00a8*/ 	.byte	0x00, 0xf0, 0x11, 0x00


	//----- nvinfo : EIATTR_KPARAM_INFO
	.align		4
.L_27:
        /*00ac*/ 	.byte	0x04, 0x17
        /*00ae*/ 	.short	(.L_29 - .L_28)
.L_28:
        /*00b0*/ 	.word	0x00000000
        /*00b4*/ 	.short	0x0004
        /*00b6*/ 	.short	0x001c
        /*00b8*/ 	.byte	0x00, 0xf0, 0x11, 0x00


	//----- nvinfo : EIATTR_KPARAM_INFO
	.align		4
.L_29:
        /*00bc*/ 	.byte	0x04, 0x17
        /*00be*/ 	.short	(.L_31 - .L_30)
.L_30:
        /*00c0*/ 	.word	0x00000000
        /*00c4*/ 	.short	0x0003
        /*00c6*/ 	.short	0x0018
        /*00c8*/ 	.byte	0x00, 0xf0, 0x11, 0x00


	//----- nvinfo : EIATTR_KPARAM_INFO
	.align		4
.L_31:
        /*00cc*/ 	.byte	0x04, 0x17
        /*00ce*/ 	.short	(.L_33 - .L_32)
.L_32:
        /*00d0*/ 	.word	0x00000000
        /*00d4*/ 	.short	0x0002
        /*00d6*/ 	.short	0x0010
        /*00d8*/ 	.byte	0x00, 0xf4, 0x21, 0x00


	//----- nvinfo : EIATTR_KPARAM_INFO
	.align		4
.L_33:
        /*00dc*/ 	.byte	0x04, 0x17
        /*00de*/ 	.short	(.L_35 - .L_34)
.L_34:
        /*00e0*/ 	.word	0x00000000
        /*00e4*/ 	.short	0x0001
        /*00e6*/ 	.short	0x0008
        /*00e8*/ 	.byte	0x00, 0xf4, 0x21, 0x00


	//----- nvinfo : EIATTR_KPARAM_INFO
	.align		4
.L_35:
        /*00ec*/ 	.byte	0x04, 0x17
        /*00ee*/ 	.short	(.L_37 - .L_36)
.L_36:
        /*00f0*/ 	.word	0x00000000
        /*00f4*/ 	.short	0x0000
        /*00f6*/ 	.short	0x0000
        /*00f8*/ 	.byte	0x00, 0xf4, 0x21, 0x00


	//----- nvinfo : EIATTR_MAXREG_COUNT
	.align		4
.L_37:
        /*00fc*/ 	.byte	0x03, 0x1b
        /*00fe*/ 	.short	0x00ff


	//----- nvinfo : EIATTR_NUM_BARRIERS
	.align		4
        /*0100*/ 	.byte	0x02, 0x4c
        /*0102*/ 	.byte	0x01
	.zero		1


	//----- nvinfo : EIATTR_ANNOTATIONS
	.align		4
        /*0104*/ 	.byte	0x04, 0x55
        /*0106*/ 	.short	(.L_39 - .L_38)


	//   ....[0]....
.L_38:
        /*0108*/ 	.word	0x00000001
        /*010c*/ 	.byte	0x90, 0x05, 0x00, 0x00, 0x01, 0x00, 0x00, 0x00, 0xa0, 0x05, 0x00, 0x00, 0x01, 0x00, 0x00, 0x00
        /* <DEDUP_REMOVED lines=182> */
        /*0c7c*/ 	.byte	0x30, 0x48, 0x00, 0x00


	//----- nvinfo : EIATTR_MERCURY_ISA_VERSION
	.align		4
.L_39:
        /*0c80*/ 	.byte	0x03, 0x5f
        /*0c82*/ 	.short	0x0000


	//----- nvinfo : EIATTR_EXIT_INSTR_OFFSETS
	.align		4
        /*0c84*/ 	.byte	0x04, 0x1c
        /*0c86*/ 	.short	(.L_41 - .L_40)


	//   ....[0]....
.L_40:
        /*0c88*/ 	.word	0x0003e1c0


	//   ....[1]....
        /*0c8c*/ 	.word	0x0003e1f0


	//----- nvinfo : EIATTR_REQNTID
	.align		4
.L_41:
        /*0c90*/ 	.byte	0x04, 0x10
        /*0c92*/ 	.short	(.L_43 - .L_42)
.L_42:
        /*0c94*/ 	.word	0x00000080
        /*0c98*/ 	.word	0x00000001
        /*0c9c*/ 	.word	0x00000001
.L_43:


//--------------------- .nv.callgraph             --------------------------
	.section	.nv.callgraph,"",@"SHT_CUDA_CALLGRAPH"
	.align	4
	.sectionentsize	8
	.align		4
        /*0000*/ 	.word	0x00000000
	.align		4
        /*0004*/ 	.word	0xffffffff
	.align		4
        /*0008*/ 	.word	0x00000000
	.align		4
        /*000c*/ 	.word	0xfffffffe
	.align		4
        /*0010*/ 	.word	0x00000000
	.align		4
        /*0014*/ 	.word	0xfffffffd
	.align		4
        /*0018*/ 	.word	0x00000000
	.align		4
        /*001c*/ 	.word	0xfffffffc


//--------------------- .nv.rel.action            --------------------------
	.section	.nv.rel.action,"",@"SHT_CUDA_RELOCINFO"
	.align	8
	.sectionentsize	8
        /*0000*/ 	.byte	0x73, 0x00, 0x00, 0x00, 0x00, 0x00, 0x00, 0x00, 0x00, 0x00, 0x00, 0x11, 0x25, 0x00, 0x05, 0x36


//--------------------- .nv.constant0.matmul_kernel --------------------------
	.section	.nv.constant0.matmul_kernel,"a",@progbits
	.sectionflags	@""
	.align	4
.nv.constant0.matmul_kernel:
	.zero		432


//--------------------- .text.matmul_kernel       --------------------------
	.section	.text.matmul_kernel,"ax",@progbits
	.sectioninfo	@"SHI_REGISTERS=32"
	.align	128
        .global         matmul_kernel
        .type           matmul_kernel,@function
        .size           matmul_kernel,(.L_x_4 - matmul_kernel)
        .other          matmul_kernel,@"STO_CUDA_ENTRY STV_DEFAULT"
matmul_kernel:
.text.matmul_kernel:
[----:B------:R-:W-:-:S04]  /*0000*/  IMAD.MOV.U32 R1, RZ, RZ, c[0x0][0x28] ;  /* 0x00000a00ff017624 */ /* 0x000fc800078e00ff */
[----:B------:R-:W-:Y:S01]  /*0010*/  IMAD.MOV.U32 R0, RZ, RZ, c[0x0][0x17c] ;  /* 0x00005f00ff007624 */ /* 0x000fe200078e00ff */
[----:B------:R-:W-:Y:S01]  /*0020*/  IADD3 R1, R1, -0x29c8, RZ ;  /* 0xffffd63801017810 */ /* 0x000fe20007ffe0ff */
[----:B------:R-:W0:Y:S01]  /*0030*/  S2R R28, SR_TID.X ;  /* 0x00000000001c7919 */ /* 0x000e220000002100 */
[----:B------:R-:W-:Y:S01]  /*0040*/  CS2R R12, SRZ ;  /* 0x00000000000c7805 */ /* 0x000fe2000001ff00 */
[----:B------:R-:W-:Y:S01]  /*0050*/  CS2R R14, SRZ ;  /* 0x00000000000e7805 */ /* 0x000fe2000001ff00 */
[----:B------:R-:W-:Y:S01]  /*0060*/  IADD3 R0, R0, 0x3f, RZ ;  /* 0x0000003f00007810 */ /* 0x000fe20007ffe0ff */
[----:B------:R-:W-:Y:S01]  /*0070*/  CS2R R16, SRZ ;  /* 0x0000000000107805 */ /* 0x000fe2000001ff00 */
[----:B------:R-:W-:Y:S01]  /*0080*/  CS2R R18, SRZ ;  /* 0x0000000000127805 */ /* 0x000fe2000001ff00 */
[----:B------:R-:W-:Y:S01]  /*0090*/  CS2R R20, SRZ ;  /* 0x0000000000147805 */ /* 0x000fe2000001ff00 */
[----:B------:R-:W-:Y:S01]  /*00a0*/  SHF.R.S32.HI R3, RZ, 0x1f, R0 ;  /* 0x0000001fff037819 */ /* 0x000fe20000011400 */
[----:B------:R-:W-:Y:S01]  /*00b0*/  CS2R R22, SRZ ;  /* 0x0000000000167805 */ /* 0x000fe2000001ff00 */
[----:B------:R-:W-:Y:S01]  /*00c0*/  CS2R R24, SRZ ;  /* 0x0000000000187805 */ /* 0x000fe2000001ff00 */
[----:B------:R-:W-:Y:S01]  /*00d0*/  CS2R R26, SRZ ;  /* 0x00000000001a7805 */ /* 0x000fe2000001ff00 */
[----:B------:R-:W-:-:S04]  /*00e0*/  LEA.HI R3, R3, R0, RZ, 0x6 ;  /* 0x0000000003037211 */ /* 0x000fc800078f30ff */
[----:B------:R-:W-:Y:S02]  /*00f0*/  SHF.R.S32.HI R0, RZ, 0x6, R3 ;  /* 0x00000006ff007819 */ /* 0x000fe40000011403 */
[----:B------:R-:W1:Y:S03]  /*0100*/  S2R R3, SR_CTAID.X ;  /* 0x0000000000037919 */ /* 0x000e660000002500 */
[----:B------:R-:W-:-:S05]  /*0110*/  IMAD.SHL.U32 R0, R0, 0x8, RZ ;  /* 0x0000000800007824 */ /* 0x000fca00078e00ff */
[-C--:B------:R-:W-:Y:S02]  /*0120*/  IABS R7, R0.reuse ;  /* 0x0000000000077213 */ /* 0x080fe40000000000 */
[----:B------:R-:W-:Y:S02]  /*0130*/  IABS R10, R0 ;  /* 0x00000000000a7213 */ /* 0x000fe40000000000 */
[----:B------:R-:W2:Y:S01]  /*0140*/  I2F.RP R2, R7 ;  /* 0x0000000700027306 */ /* 0x000ea20000209400 */
[----:B-1----:R-:W-:-:S07]  /*0150*/  IABS R8, R3 ;  /* 0x0000000300087213 */ /* 0x002fce0000000000 */
[----:B--2---:R-:W1:Y:S02]  /*0160*/  MUFU.RCP R2, R2 ;  /* 0x0000000200027308 */ /* 0x004e640000001000 */
[----:B-1----:R-:W-:Y:S01]  /*0170*/  IADD3 R4, R2, 0xffffffe, RZ ;  /* 0x0ffffffe02047810 */ /* 0x002fe20007ffe0ff */
[----:B------:R-:W-:-:S05]  /*0180*/  IMAD.MOV R2, RZ, RZ, -R10 ;  /* 0x000000ffff027224 */ /* 0x000fca00078e0a0a */
[----:B------:R1:W2:Y:S02]  /*0190*/  F2I.FTZ.U32.TRUNC.NTZ R5, R4 ;  /* 0x0000000400057305 */ /* 0x0002a4000021f000 */
[----:B-1----:R-:W-:Y:S02]  /*01a0*/  IMAD.MOV.U32 R4, RZ, RZ, RZ ;  /* 0x000000ffff047224 */ /* 0x002fe400078e00ff */
[----:B--2---:R-:W-:-:S04]  /*01b0*/  IMAD.MOV R6, RZ, RZ, -R5 ;  /* 0x000000ffff067224 */ /* 0x004fc800078e0a05 */
[----:B------:R-:W-:Y:S02]  /*01c0*/  IMAD R9, R6, R7, RZ ;  /* 0x0000000706097224 */ /* 0x000fe400078e02ff */
[----:B------:R-:W-:Y:S02]  /*01d0*/  IMAD.MOV.U32 R6, RZ, RZ, R8 ;  /* 0x000000ffff067224 */ /* 0x000fe400078e0008 */
[----:B------:R-:W-:-:S06]  /*01e0*/  IMAD.HI.U32 R5, R5, R9, R4 ;  /* 0x0000000905057227 */ /* 0x000fcc00078e0004 */
[----:B------:R-:W-:-:S04]  /*01f0*/  IMAD.HI.U32 R5, R5, R6, RZ ;  /* 0x0000000605057227 */ /* 0x000fc800078e00ff */
[----:B------:R-:W-:-:S05]  /*0200*/  IMAD R2, R5, R2, R6 ;  /* 0x0000000205027224 */ /* 0x000fca00078e0206 */
[----:B------:R-:W-:-:S13]  /*0210*/  ISETP.GT.U32.AND P1, PT, R7, R2, PT ;  /* 0x000000020700720c */ /* 0x000fda0003f24070 */
[----:B------:R-:W-:Y:S01]  /*0220*/  @!P1 IMAD.IADD R2, R2, 0x1, -R7 ;  /* 0x0000000102029824 */ /* 0x000fe200078e0a07 */
[----:B------:R-:W-:Y:S02]  /*0230*/  @!P1 IADD3 R5, R5, 0x1, RZ ;  /* 0x0000000105059810 */ /* 0x000fe40007ffe0ff */
[----:B------:R-:W-:Y:S02]  /*0240*/  ISETP.NE.AND P1, PT, R0, RZ, PT ;  /* 0x000000ff0000720c */ /* 0x000fe40003f25270 */
[----:B------:R-:W-:Y:S02]  /*0250*/  ISETP.GE.U32.AND P0, PT, R2, R7, PT ;  /* 0x000000070200720c */ /* 0x000fe40003f06070 */
[----:B------:R-:W-:-:S04]  /*0260*/  LOP3.LUT R2, R3, R0, RZ, 0x3c, !PT ;  /* 0x0000000003027212 */ /* 0x000fc800078e3cff */
[----:B------:R-:W-:Y:S01]  /*0270*/  ISETP.GE.AND P2, PT, R2, RZ, PT ;  /* 0x000000ff0200720c */ /* 0x000fe20003f46270 */
[----:B------:R-:W-:-:S05]  /*0280*/  IMAD.MOV.U32 R2, RZ, RZ, c[0x0][0x178] ;  /* 0x00005e00ff027624 */ /* 0x000fca00078e00ff */
[----:B------:R-:W-:Y:S02]  /*0290*/  IADD3 R2, R2, 0x7f, RZ ;  /* 0x0000007f02027810 */ /* 0x000fe40007ffe0ff */
[----:B------:R-:W-:-:S05]  /*02a0*/  @P0 IADD3 R5, R5, 0x1, RZ ;  /* 0x0000000105050810 */ /* 0x000fca0007ffe0ff */
[----:B------:R-:W-:Y:S01]  /*02b0*/  IMAD.MOV.U32 R4, RZ, RZ, R5 ;  /* 0x000000ffff047224 */ /* 0x000fe200078e0005 */
[----:B------:R-:W-:-:S03]  /*02c0*/  SHF.R.S32.HI R5, RZ, 0x1f, R2 ;  /* 0x0000001fff057819 */ /* 0x000fc60000011402 */
[----:B------:R-:W-:Y:S01]  /*02d0*/  @!P2 IMAD.MOV R4, RZ, RZ, -R4 ;  /* 0x000000ffff04a224 */ /* 0x000fe200078e0a04 */
[----:B------:R-:W-:Y:S02]  /*02e0*/  @!P1 LOP3.LUT R4, RZ, R0, RZ, 0x33, !PT ;  /* 0x00000000ff049212 */ /* 0x000fe400078e33ff */
[----:B------:R-:W-:-:S03]  /*02f0*/  LEA.HI R5, R5, R2, RZ, 0x7 ;  /* 0x0000000205057211 */ /* 0x000fc600078f38ff */
[----:B------:R-:W-:Y:S02]  /*0300*/  IMAD.SHL.U32 R2, R4, 0x8, RZ ;  /* 0x0000000804027824 */ /* 0x000fe400078e00ff */
[----:B------:R-:W-:-:S03]  /*0310*/  IMAD.MOV R4, RZ, RZ, -R4 ;  /* 0x000000ffff047224 */ /* 0x000fc600078e0a04 */
[----:B------:R-:W-:Y:S01]  /*0320*/  LEA.HI.SX32 R5, R5, -R2, 0x19 ;  /* 0x8000000205057211 */ /* 0x000fe200078fcaff */
[----:B------:R-:W-:Y:S02]  /*0330*/  IMAD R9, R0, R4, R3 ;  /* 0x0000000400097224 */ /* 0x000fe400078e0203 */
[----:B------:R-:W-:Y:S01]  /*0340*/  IMAD.MOV.U32 R4, RZ, RZ, RZ ;  /* 0x000000ffff047224 */ /* 0x000fe200078e00ff */
[----:B------:R-:W-:-:S04]  /*0350*/  IMNMX R10, R5, 0x8, PT ;  /* 0x00000008050a7817 */ /* 0x000fc80003800200 */
[-C--:B------:R-:W-:Y:S02]  /*0360*/  IABS R8, R10.reuse ;  /* 0x0000000a00087213 */ /* 0x080fe40000000000 */
[----:B------:R-:W-:Y:S02]  /*0370*/  IABS R0, R10 ;  /* 0x0000000a00007213 */ /* 0x000fe40000000000 */
[----:B------:R-:W1:Y:S08]  /*0380*/  I2F.RP R6, R8 ;  /* 0x0000000800067306 */ /* 0x000e700000209400 */
[----:B-1----:R-:W1:Y:S02]  /*0390*/  MUFU.RCP R6, R6 ;  /* 0x0000000600067308 */ /* 0x002e640000001000 */
[----:B-1----:R-:W-:-:S06]  /*03a0*/  IADD3 R5, R6, 0xffffffe, RZ ;  /* 0x0ffffffe06057810 */ /* 0x002fcc0007ffe0ff */
[----:B------:R-:W1:Y:S02]  /*03b0*/  F2I.FTZ.U32.TRUNC.NTZ R5, R5 ;  /* 0x0000000500057305 */ /* 0x000e64000021f000 */
[----:B-1----:R-:W-:-:S04]  /*03c0*/  IMAD.MOV R7, RZ, RZ, -R5 ;  /* 0x000000ffff077224 */ /* 0x002fc800078e0a05 */
[----:B------:R-:W-:Y:S01]  /*03d0*/  IMAD.MOV.U32 R3, RZ, RZ, R7 ;  /* 0x000000ffff037224 */ /* 0x000fe200078e0007 */
[----:B------:R-:W-:-:S03]  /*03e0*/  IABS R7, R9 ;  /* 0x0000000900077213 */ /* 0x000fc60000000000 */
[----:B------:R-:W-:-:S04]  /*03f0*/  IMAD R3, R3, R8, RZ ;  /* 0x0000000803037224 */ /* 0x000fc800078e02ff */
[----:B------:R-:W-:-:S04]  /*0400*/  IMAD.HI.U32 R4, R5, R3, R4 ;  /* 0x0000000305047227 */ /* 0x000fc800078e0004 */
[----:B------:R-:W-:Y:S02]  /*0410*/  IMAD.MOV R3, RZ, RZ, -R0 ;  /* 0x000000ffff037224 */ /* 0x000fe400078e0a00 */
[----:B------:R-:W-:-:S04]  /*0420*/  IMAD.HI.U32 R0, R4, R7, RZ ;  /* 0x0000000704007227 */ /* 0x000fc800078e00ff */
[----:B------:R-:W-:Y:S01]  /*0430*/  IMAD R3, R0, R3, R7 ;  /* 0x0000000300037224 */ /* 0x000fe200078e0207 */
[----:B------:R-:W-:Y:S01]  /*0440*/  ULDC.64 UR4, c[0x0][0x118] ;  /* 0x0000460000047ab9 */ /* 0x000fe20000000a00 */
[----:B------:R-:W-:-:S03]  /*0450*/  CS2R R6, SRZ ;  /* 0x0000000000067805 */ /* 0x000fc6000001ff00 */
        /* <DEDUP_REMOVED lines=9> */
[----:B------:R-:W-:Y:S02]  /*04f0*/  @P0 IADD3 R0, R0, 0x1, RZ ;  /* 0x0000000100000810 */ /* 0x000fe40007ffe0ff */
[----:B------:R-:W-:-:S03]  /*0500*/  ISETP.GE.AND P0, PT, R3, 0x100, PT ;  /* 0x000001000300780c */ /* 0x000fc60003f06270 */
[----:B------:R-:W-:Y:S01]  /*0510*/  @!P2 IMAD.MOV R0, RZ, RZ, -R0 ;  /* 0x000000ffff00a224 */ /* 0x000fe200078e0a00 */
[----:B------:R-:W-:-:S05]  /*0520*/  @!P1 LOP3.LUT R0, RZ, R10, RZ, 0x33, !PT ;  /* 0x0000000aff009212 */ /* 0x000fca00078e33ff */
[----:B------:R-:W-:-:S04]  /*0530*/  IMAD.MOV R5, RZ, RZ, -R0 ;  /* 0x000000ffff057224 */ /* 0x000fc800078e0a00 */
[----:B------:R-:W-:Y:S02]  /*0540*/  IMAD R5, R10, R5, R9 ;  /* 0x000000050a057224 */ /* 0x000fe400078e0209 */
[----:B------:R-:W-:Y:S01]  /*0550*/  CS2R R8, SRZ ;  /* 0x0000000000087805 */ /* 0x000fe2000001ff00 */
[----:B------:R-:W-:Y:S01]  /*0560*/  CS2R R10, SRZ ;  /* 0x00000000000a7805 */ /* 0x000fe2000001ff00 */
[----:B------:R-:W-:Y:S02]  /*0570*/  IMAD.IADD R2, R2, 0x1, R5 ;  /* 0x0000000102027824 */ /* 0x000fe400078e0205 */
[----:B------:R-:W-:-:S03]  /*0580*/  CS2R R4, SRZ ;  /* 0x0000000000047805 */ /* 0x000fc6000001ff00 */
[----:B------:R1:W-:Y:S04]  /*0590*/  STL [R1+0x11e8], R2 ;  /* 0x0011e80201007387 */ /* 0x0003e80000100800 */
[----:B------:R-:W-:Y:S04]  /*05a0*/  STL [R1+0x10], RZ ;  /* 0x000010ff01007387 */ /* 0x000fe80000100800 */
[----:B------:R-:W-:Y:S01]  /*05b0*/  STL [R1+0x14], RZ ;  /* 0x000014ff01007387 */ /* 0x000fe20000100800 */
[----:B-1----:R-:W-:-:S03]  /*05c0*/  IMAD.SHL.U32 R2, R0, 0x40, RZ ;  /* 0x0000004000027824 */ /* 0x002fc600078e00ff */
[----:B------:R-:W-:Y:S02]  /*05d0*/  STL [R1+0x18], RZ ;  /* 0x000018ff01007387 */ /* 0x000fe40000100800 */
[C---:B------:R-:W-:Y:S02]  /*05e0*/  IADD3 R3, R2.reuse, 0x2, RZ ;  /* 0x0000000202037810 */ /* 0x040fe40007ffe0ff */
[----:B------:R-:W-:Y:S01]  /*05f0*/  STL [R1+0x1c], RZ ;  /* 0x00001cff01007387 */ /* 0x000fe20000100800 */
[C---:B------:R-:W-:Y:S02]  /*0600*/  IADD3 R0, R2.reuse, 0x3, RZ ;  /* 0x0000000302007810 */ /* 0x040fe40007ffe0ff */
[----:B------:R-:W-:Y:S01]  /*0610*/  IADD3 R29, R2, 0x2e, RZ ;  /* 0x0000002e021d7810 */ /* 0x000fe20007ffe0ff */
[----:B------:R-:W-:Y:S04]  /*0620*/  STL [R1], RZ ;  /* 0x000000ff01007387 */ /* 0x000fe80000100800 */
[----:B------:R-:W-:Y:S04]  /*0630*/  STL [R1+0x4], RZ ;  /* 0x000004ff01007387 */ /* 0x000fe80000100800 */
[----:B------:R-:W-:Y:S04]  /*0640*/  STL [R1+0x8], RZ ;  /* 0x000008ff01007387 */ /* 0x000fe80000100800 */
[----:B------:R-:W-:Y:S04]  /*0650*/  STL [R1+0xc], RZ ;  /* 0x00000cff01007387 */ /* 0x000fe80000100800 */
[----:B------:R0:W-:Y:S04]  /*0660*/  STL [R1+0x11e4], R4 ;  /* 0x0011e40401007387 */ /* 0x0001e80000100800 */
[----:B------:R1:W-:Y:S04]  /*0670*/  STL [R1+0x11ec], R5 ;  /* 0x0011ec0501007387 */ /* 0x0003e80000100800 */
[----:B------:R-:W-:Y:S01]  /*0680*/  STL [R1+0x4c0], R2 ;  /* 0x0004c00201007387 */ /* 0x000fe20000100800 */
[----:B0-----:R-:W-:-:S02]  /*0690*/  LOP3.LUT R4, R28, 0x7f, RZ, 0xc0, !PT ;  /* 0x0000007f1c047812 */ /* 0x001fc400078ec0ff */
[C---:B------:R-:W-:Y:S02]  /*06a0*/  IADD3 R28, R2.reuse, 0x1f, RZ ;  /* 0x0000001f021c7810 */ /* 0x040fe40007ffe0ff */
[----:B-1----:R-:W-:-:S05]  /*06b0*/  IADD3 R5, R2, 0x1, RZ ;  /* 0x0000000102057810 */ /* 0x002fca0007ffe0ff */
[----:B------:R0:W-:Y:S04]  /*06c0*/  STL [R1+0x10f4], R5 ;  /* 0x0010f40501007387 */ /* 0x0001e80000100800 */
[----:B------:R1:W-:Y:S04]  /*06d0*/  STL [R1+0x10f0], R3 ;  /* 0x0010f00301007387 */ /* 0x0003e80000100800 */
[----:B------:R2:W-:Y:S01]  /*06e0*/  STL [R1+0x10ec], R0 ;  /* 0x0010ec0001007387 */ /* 0x0005e20000100800 */
[C---:B0-----:R-:W-:Y:S02]  /*06f0*/  IADD3 R5, R2.reuse, 0x4, RZ ;  /* 0x0000000402057810 */ /* 0x041fe40007ffe0ff */
[----:B-1----:R-:W-:-:S03]  /*0700*/  IADD3 R3, R2, 0x5, RZ ;  /* 0x0000000502037810 */ /* 0x002fc60007ffe0ff */
[----:B------:R0:W-:Y:S01]  /*0710*/  STL [R1+0x10e8], R5 ;  /* 0x0010e80501007387 */ /* 0x0001e20000100800 */
[----:B--2---:R-:W-:-:S03]  /*0720*/  IADD3 R0, R2, 0x6, RZ ;  /* 0x0000000602007810 */ /* 0x004fc60007ffe0ff */
        /* <DEDUP_REMOVED lines=54> */
[----:B------:R-:W-:Y:S04]  /*0a90*/  STL [R1+0x1164], R28 ;  /* 0x0011641c01007387 */ /* 0x000fe80000100800 */
[----:B------:R1:W-:Y:S01]  /*0aa0*/  STL [R1+0x1170], R3 ;  /* 0x0011700301007387 */ /* 0x0003e20000100800 */
[----:B0-----:R-:W-:-:S03]  /*0ab0*/  IADD3 R5, R2, 0x25, RZ ;  /* 0x0000002502057810 */ /* 0x001fc60007ffe0ff */
[----:B------:R0:W-:Y:S01]  /*0ac0*/  STL [R1+0x116c], R0 ;  /* 0x00116c0001007387 */ /* 0x0001e20000100800 */
[C---:B-1----:R-:W-:Y:S02]  /*0ad0*/  IADD3 R3, R2.reuse, 0x23, RZ ;  /* 0x0000002302037810 */ /* 0x042fe40007ffe0ff */
[----:B0-----:R-:W-:-:S03]  /*0ae0*/  IADD3 R0, R2, 0x24, RZ ;  /* 0x0000002402007810 */ /* 0x001fc60007ffe0ff */
        /* <DEDUP_REMOVED lines=21> */
[----:B0-----:R-:W-:-:S03]  /*0c40*/  IADD3 R3, R2, 0x30, RZ ;  /* 0x0000003002037810 */ /* 0x001fc60007ffe0ff */
[----:B------:R-:W-:Y:S01]  /*0c50*/  STL [R1+0x11a0], R29 ;  /* 0x0011a01d01007387 */ /* 0x000fe20000100800 */
[----:B-1----:R-:W-:-:S03]  /*0c60*/  IADD3 R0, R2, 0x31, RZ ;  /* 0x0000003102007810 */ /* 0x002fc60007ffe0ff */
[----:B------:R0:W-:Y:S01]  /*0c70*/  STL [R1+0x11a8], R3 ;  /* 0x0011a80301007387 */ /* 0x0001e20000100800 */
[----:B--2---:R-:W-:-:S03]  /*0c80*/  IADD3 R5, R2, 0x34, RZ ;  /* 0x0000003402057810 */ /* 0x004fc60007ffe0ff */
[----:B------:R1:W-:Y:S01]  /*0c90*/  STL [R1+0x11b4], R0 ;  /* 0x0011b40001007387 */ /* 0x0003e20000100800 */
[C---:B0-----:R-:W-:Y:S02]  /*0ca0*/  IADD3 R3, R2.reuse, 0x32, RZ ;  /* 0x0000003202037810 */ /* 0x041fe40007ffe0ff */
[----:B-1----:R-:W-:-:S05]  /*0cb0*/  IADD3 R0, R2, 0x33, RZ ;  /* 0x0000003302007810 */ /* 0x002fca0007ffe0ff */
[----:B------:R0:W-:Y:S04]  /*0cc0*/  STL [R1+0x11b8], R0 ;  /* 0x0011b80001007387 */ /* 0x0001e80000100800 */
[----:B------:R-:W-:Y:S04]  /*0cd0*/  STL [R1+0x11b0], R3 ;  /* 0x0011b00301007387 */ /* 0x000fe80000100800 */
[----:B------:R1:W-:Y:S01]  /*0ce0*/  STL [R1+0x11bc], R5 ;  /* 0x0011bc0501007387 */ /* 0x0003e20000100800 */
[----:B0-----:R-:W-:-:S05]  /*0cf0*/  IADD3 R0, R2, 0x35, RZ ;  /* 0x0000003502007810 */ /* 0x001fca0007ffe0ff */
[----:B------:R0:W-:Y:S01]  /*0d00*/  STL [R1+0x11c4], R0 ;  /* 0x0011c40001007387 */ /* 0x0001e20000100800 */
[----:B-1----:R-:W-:-:S05]  /*0d10*/  IADD3 R5, R2, 0x36, RZ ;  /* 0x0000003602057810 */ /* 0x002fca0007ffe0ff */
        /* <DEDUP_REMOVED lines=9> */
[C---:B0-----:R-:W-:Y:S02]  /*0db0*/  IADD3 R0, R2.reuse, 0x3b, RZ ;  /* 0x0000003b02007810 */ /* 0x041fe40007ffe0ff */
[----:B-1----:R-:W-:-:S05]  /*0dc0*/  IADD3 R5, R2, 0x3c, RZ ;  /* 0x0000003c02057810 */ /* 0x002fca0007ffe0ff */
[----:B------:R0:W-:Y:S02]  /*0dd0*/  STL [R1+0x11cc], R5 ;  /* 0x0011cc0501007387 */ /* 0x0001e40000100800 */
[----:B0-----:R-:W-:-:S05]  /*0de0*/  IADD3 R5, R2, 0x3d, RZ ;  /* 0x0000003d02057810 */ /* 0x001fca0007ffe0ff */
[----:B------:R0:W-:Y:S02]  /*0df0*/  STL [R1+0x11c0], R5 ;  /* 0x0011c00501007387 */ /* 0x0001e40000100800 */
[C---:B0-----:R-:W-:Y:S02]  /*0e00*/  IADD3 R5, R2.reuse, 0x3e, RZ ;  /* 0x0000003e02057810 */ /* 0x041fe40007ffe0ff */
[----:B------:R-:W-:-:S03]  /*0e10*/  IADD3 R2, R2, 0x3f, RZ ;  /* 0x0000003f02027810 */ /* 0x000fc60007ffe0ff */
[----:B------:R0:W-:Y:S04]  /*0e20*/  STL [R1+0x1174], R5 ;  /* 0x0011740501007387 */ /* 0x0001e80000100800 */
[----:B0-----:R0:W5:Y:S04]  /*0e30*/  LDL.LU R5, [R1+0x11ec] ;  /* 0x0011ec0001057983 */ /* 0x0011680000300800 */
[----:B------:R-:W-:Y:S04]  /*0e40*/  STL [R1+0x11d8], R0 ;  /* 0x0011d80001007387 */ /* 0x000fe80000100800 */
[----:B------:R1:W-:Y:S04]  /*0e50*/  STL [R1+0x1168], R2 ;  /* 0x0011680201007387 */ /* 0x0003e80000100800 */
[----:B-1----:R-:W2:Y:S02]  /*0e60*/  LDL.LU R2, [R1+0x11e8] ;  /* 0x0011e80001027983 */ /* 0x002ea40000300800 */
[----:B--2---:R-:W-:-:S02]  /*0e70*/  IMAD R2, R2, 0x80, R4 ;  /* 0x0000008002027824 */ /* 0x004fc400078e0204 */
[----:B------:R0:W5:Y:S04]  /*0e80*/  LDL.LU R4, [R1+0x11e4] ;  /* 0x0011e40001047983 */ /* 0x0001680000300800 */
[----:B------:R0:W-:Y:S01]  /*0e90*/  STL [R1+0x10e4], R2 ;  /* 0x0010e40201007387 */ /* 0x0001e20000100800 */
[----:B------:R-:W-:Y:S05]  /*0ea0*/  @!P0 BRA `(.L_x_0) ;  /* 0x0003b3e000008947 */ /* 0x000fea0003800000 */
[----:B------:R-:W2:Y:S04]  /*0eb0*/  LDL R26, [R1+0x11b8] ;  /* 0x0011b800011a7983 */ /* 0x000ea80000100800 */
[----:B0-----:R-:W3:Y:S04]  /*0ec0*/  LDL R2, [R1+0x11bc] ;  /* 0x0011bc0001027983 */ /* 0x001ee80000100800 */
[----:B------:R-:W4:Y:S04]  /*0ed0*/  LDL R20, [R1+0x11cc] ;  /* 0x0011cc0001147983 */ /* 0x000f280000100800 */
[----:B------:R-:W4:Y:S01]  /*0ee0*/  LDL R27, [R1+0x11d4] ;  /* 0x0011d400011b7983 */ /* 0x000f220000100800 */
[----:B------:R-:W-:Y:S01]  /*0ef0*/  IMAD.MOV.U32 R11, RZ, RZ, R0 ;  /* 0x000000ffff0b7224 */ /* 0x000fe200078e0000 */
[----:B------:R-:W-:-:S02]  /*0f00*/  IABS R0, c[0x0][0x178] ;  /* 0x00005e0000007a13 */ /* 0x000fc40000000000 */
[----:B------:R-:W4:Y:S03]  /*0f10*/  LDL R6, [R1+0x1168] ;  /* 0x0011680001067983 */ /* 0x000f260000100800 */
[----:B------:R-:W-:Y:S01]  /*0f20*/  IMAD.MOV.U32 R9, RZ, RZ, R0 ;  /* 0x000000ffff097224 */ /* 0x000fe200078e0000 */
[----:B------:R-:W4:Y:S03]  /*0f30*/  LDL R16, [R1+0x11c8] ;  /* 0x0011c80001107983 */ /* 0x000f260000100800 */
[----:B------:R-:W0:Y:S01]  /*0f40*/  I2F.RP R0, R9 ;  /* 0x0000000900007306 */ /* 0x000e220000209400 */
[----:B------:R-:W1:Y:S04]  /*0f50*/  S2R R7, SR_TID.X ;  /* 0x0000000000077919 */ /* 0x000e680000002100 */
[----:B------:R-:W4:Y:S04]  /*0f60*/  LDL R17, [R1+0x11c4] ;  /* 0x0011c40001117983 */ /* 0x000f280000100800 */
[----:B------:R-:W4:Y:S04]  /*0f70*/  LDL R21, [R1+0x11b4] ;  /* 0x0011b40001157983 */ /* 0x000f280000100800 */
[----:B------:R-:W4:Y:S01]  /*0f80*/  LDL R24, [R1+0x1198] ;  /* 0x0011980001187983 */ /* 0x000f220000100800 */
[----:B0-----:R-:W0:Y:S03]  /*0f90*/  MUFU.RCP R0, R0 ;  /* 0x0000000000007308 */ /* 0x001e260000001000 */
[----:B------:R-:W4:Y:S04]  /*0fa0*/  LDL R12, [R1+0x11e0] ;  /* 0x0011e000010c7983 */ /* 0x000f280000100800 */
[----:B------:R-:W4:Y:S04]  /*0fb0*/  LDL R22, [R1+0x11a8] ;  /* 0x0011a80001167983 */ /* 0x000f280000100800 */
[----:B------:R-:W4:Y:S04]  /*0fc0*/  LDL R23, [R1+0x11a4] ;  /* 0x0011a40001177983 */ /* 0x000f280000100800 */
[----:B------:R-:W4:Y:S01]  /*0fd0*/  LDL R13, [R1+0x11dc] ;  /* 0x0011dc00010d7983 */ /* 0x000f220000100800 */
[----:B0-----:R-:W-:-:S03]  /*0fe0*/  IADD3 R0, R0, 0xffffffe, RZ ;  /* 0x0ffffffe00007810 */ /* 0x001fc60007ffe0ff */
[----:B------:R-:W4:Y:S01]  /*0ff0*/  LDL R25, [R1+0x11ac] ;  /* 0x0011ac0001197983 */ /* 0x000f220000100800 */
[----:B-1---5:R-:W-:-:S03]  /*1000*/  SHF.R.U32.HI R4, RZ, 0x1, R7 ;  /* 0x00000001ff047819 */ /* 0x022fc60000011607 */
[----:B------:R-:W4:Y:S04]  /*1010*/  LDL R15, [R1+0x11d0] ;  /* 0x0011d000010f7983 */ /* 0x000f280000100800 */
[----:B------:R-:W4:Y:S01]  /*1020*/  LDL R8, [R1+0x11c0] ;  /* 0x0011c00001087983 */ /* 0x000f220000100800 */
[----:B--2---:R-:W-:Y:S02]  /*1030*/  IMAD.MOV.U32 R19, RZ, RZ, R26 ;  /* 0x000000ffff137224 */ /* 0x004fe400078e001a */
[----:B------:R-:W-:Y:S01]  /*1040*/  IMAD.MOV.U32 R26, RZ, RZ, R29 ;  /* 0x000000ffff1a7224 */ /* 0x000fe200078e001d */
[----:B------:R-:W-:Y:S01]  /*1050*/  IABS R29, c[0x0][0x17c] ;  /* 0x00005f00001d7a13 */ /* 0x000fe20000000000 */
[----:B---3--:R-:W-:-:S03]  /*1060*/  IMAD.MOV.U32 R18, RZ, RZ, R2 ;  /* 0x000000ffff127224 */ /* 0x008fc600078e0002 */
[----:B------:R-:W0:Y:S08]  /*1070*/  I2F.RP R2, R29 ;  /* 0x0000001d00027306 */ /* 0x000e300000209400 */
[----:B0-----:R-:W0:Y:S01]  /*1080*/  MUFU.RCP R2, R2 ;  /* 0x0000000200027308 */ /* 0x001e220000001000 */
[----:B----4-:R-:W-:Y:S02]  /*1090*/  IMAD.MOV.U32 R10, RZ, RZ, R20 ;  /* 0x000000ffff0a7224 */ /* 0x010fe400078e0014 */
[----:B------:R-:W-:Y:S01]  /*10a0*/  IMAD.MOV.U32 R20, RZ, RZ, R3 ;  /* 0x000000ffff147224 */ /* 0x000fe200078e0003 */
[----:B0-----:R-:W-:-:S04]  /*10b0*/  IADD3 R2, R2, 0xffffffe, RZ ;  /* 0x0ffffffe02027810 */ /* 0x001fc80007ffe0ff */
[----:B------:R-:W0:Y:S01]  /*10c0*/  F2I.FTZ.U32.TRUNC.NTZ R5, R2 ;  /* 0x0000000200057305 */ /* 0x000e22000021f000 */
[----:B------:R-:W-:-:S07]  /*10d0*/  IMAD.MOV.U32 R14, RZ, RZ, R27 ;  /* 0x000000ffff0e7224 */ /* 0x000fce00078e001b */
[----:B------:R1:W2:Y:S02]  /*10e0*/  F2I.FTZ.U32.TRUNC.NTZ R3, R0 ;  /* 0x0000000000037305 */ /* 0x0002a4000021f000 */
[----:B-1----:R-:W-:Y:S02]  /*10f0*/  IMAD.SHL.U32 R0, R7, 0x2, RZ ;  /* 0x0000000207007824 */ /* 0x002fe400078e00ff */
[----:B0-----:R-:W-:-:S03]  /*1100*/  IMAD.MOV R27, RZ, RZ, -R5 ;  /* 0x000000ffff1b7224 */ /* 0x001fc600078e0a05 */
[----:B------:R-:W-:Y:S01]  /*1110*/  LOP3.LUT R2, R0, 0x10, RZ, 0xc0, !PT ;  /* 0x0000001000027812 */ /* 0x000fe200078ec0ff */
[----:B------:R-:W-:-:S03]  /*1120*/  IMAD R27, R27, R29, RZ ;  /* 0x0000001d1b1b7224 */ /* 0x000fc600078e02ff */
[----:B------:R-:W-:Y:S01]  /*1130*/  LOP3.LUT R2, R2, 0x20, R4, 0xf8, !PT ;  /* 0x0000002002027812 */ /* 0x000fe200078ef804 */
[----:B------:R-:W-:-:S04]  /*1140*/  IMAD.MOV.U32 R4, RZ, RZ, RZ ;  /* 0x000000ffff047224 */ /* 0x000fc800078e00ff */
[----:B------:R0:W-:Y:S01]  /*1150*/  STL [R1+0xa4], R2 ;  /* 0x0000a40201007387 */ /* 0x0001e20000100800 */
[----:B------:R-:W-:-:S03]  /*1160*/  IMAD.HI.U32 R27, R5, R27, R4 ;  /* 0x0000001b051b7227 */ /* 0x000fc600078e0004 */
[----:B------:R-:W3:Y:S01]  /*1170*/  LDL R5, [R1+0x1174] ;  /* 0x0011740001057983 */ /* 0x000ee20000100800 */
[----:B------:R-:W-:Y:S02]  /*1180*/  LOP3.LUT R7, R7, 0x7, RZ, 0xc0, !PT ;  /* 0x0000000707077812 */ /* 0x000fe400078ec0ff */
[----:B0-----:R-:W-:-:S03]  /*1190*/  IABS R2, R6 ;  /* 0x0000000600027213 */ /* 0x001fc60000000000 */
[----:B------:R-:W-:Y:S02]  /*11a0*/  IMAD R7, R7, 0x210, RZ ;  /* 0x0000021007077824 */ /* 0x000fe400078e02ff */
[----:B------:R-:W-:Y:S02]  /*11b0*/  IMAD.MOV.U32 R4, RZ, RZ, R2 ;  /* 0x000000ffff047224 */ /* 0x000fe400078e0002 */
[----:B--2---:R-:W-:Y:S01]  /*11c0*/  IMAD.MOV R6, RZ, RZ, -R3 ;  /* 0x000000ffff067224 */ /* 0x004fe200078e0a03 */
[----:B------:R-:W-:-:S03]  /*11d0*/  LOP3.LUT R7, R7, 0x30, R0, 0x78, !PT ;  /* 0x0000003007077812 */ /* 0x000fc600078e7800 */
[----:B------:R-:W-:Y:S02]  /*11e0*/  IMAD R6, R6, R9, RZ ;  /* 0x0000000906067224 */ /* 0x000fe400078e02ff */
[----:B------:R0:W-:Y:S02]  /*11f0*/  STL [R1+0xa8], R7 ;  /* 0x0000a80701007387 */ /* 0x0001e40000100800 */
[----:B0-----:R-:W-:Y:S02]  /*1200*/  IABS R7, R10 ;  /* 0x0000000a00077213 */ /* 0x001fe40000000000 */
[----:B---3--:R-:W-:Y:S02]  /*1210*/  IABS R2, R5 ;  /* 0x0000000500027213 */ /* 0x008fe40000000000 */
[----:B------:R-:W-:Y:S01]  /*1220*/  IABS R5, R8 ;  /* 0x0000000800057213 */ /* 0x000fe20000000000 */
[----:B------:R-:W-:-:S04]  /*1230*/  IMAD.HI.U32 R8, R27, R4, RZ ;  /* 0x000000041b087227 */ /* 0x000fc800078e00ff */
[----:B------:R-:W-:Y:S02]  /*1240*/  IMAD.MOV.U32 R0, RZ, RZ, R2 ;  /* 0x000000ffff007224 */ /* 0x000fe400078e0002 */
[----:B------:R-:W-:Y:S02]  /*1250*/  IMAD.MOV.U32 R2, RZ, RZ, RZ ;  /* 0x000000ffff027224 */ /* 0x000fe400078e00ff */
[----:B------:R-:W-:Y:S02]  /*1260*/  IMAD.MOV R8, RZ, RZ, -R8 ;  /* 0x000000ffff087224 */ /* 0x000fe400078e0a08 */
[----:B------:R-:W-:-:S04]  /*1270*/  IMAD.HI.U32 R2, R3, R6, R2 ;  /* 0x0000000603027227 */ /* 0x000fc800078e0002 */
[----:B------:R-:W-:-:S04]  /*1280*/  IMAD.HI.U32 R6, R27, R0, RZ ;  /* 0x000000001b067227 */ /* 0x000fc800078e00ff */
[----:B------:R-:W-:Y:S01]  /*1290*/  IMAD R3, R29, R8, R4 ;  /* 0x000000081d037224 */ /* 0x000fe200078e0204 */
[----:B------:R0:W-:Y:S01]  /*12a0*/  STL [R1+0xa0], R2 ;  /* 0x0000a00201007387 */ /* 0x0001e20000100800 */
[----:B------:R-:W-:-:S03]  /*12b0*/  IMAD.MOV R6, RZ, RZ, -R6 ;  /* 0x000000ffff067224 */ /* 0x000fc600078e0a06 */
[----:B------:R1:W-:Y:S01]  /*12c0*/  STL [R1+0x7c], R3 ;  /* 0x00007c0301007387 */ /* 0x0003e20000100800 */
[----:B------:R-:W-:Y:S01]  /*12d0*/  IMAD R6, R29, R6, R0 ;  /* 0x000000061d067224 */ /* 0x000fe200078e0200 */
[----:B------:R-:W-:Y:S01]  /*12e0*/  IABS R4, R11 ;  /* 0x0000000b00047213 */ /* 0x000fe20000000000 */
[----:B0-----:R-:W-:Y:S01]  /*12f0*/  IMAD.HI.U32 R2, R27, R5, RZ ;  /* 0x000000051b027227 */ /* 0x001fe200078e00ff */
[----:B-1----:R-:W-:-:S03]  /*1300*/  IABS R3, R12 ;  /* 0x0000000c00037213 */ /* 0x002fc60000000000 */
[----:B------:R-:W-:Y:S01]  /*1310*/  IMAD.MOV R2, RZ, RZ, -R2 ;  /* 0x000000ffff027224 */ /* 0x000fe200078e0a02 */
[----:B------:R0:W-:Y:S01]  /*1320*/  STL [R1+0x78], R6 ;  /* 0x0000780601007387 */ /* 0x0001e20000100800 */
[----:B------:R-:W-:-:S04]  /*1330*/  IMAD.HI.U32 R8, R27, R7, RZ ;  /* 0x000000071b087227 */ /* 0x000fc800078e00ff */
[----:B------:R-:W-:Y:S02]  /*1340*/  IMAD.MOV.U32 R0, RZ, RZ, R3 ;  /* 0x000000ffff007224 */ /* 0x000fe400078e0003 */
[----:B------:R-:W-:Y:S02]  /*1350*/  IMAD R2, R29, R2, R5 ;  /* 0x000000021d027224 */ /* 0x000fe400078e0205 */
[----:B0-----:R-:W-:Y:S01]  /*1360*/  IMAD.HI.U32 R6, R27, R4, RZ ;  /* 0x000000041b067227 */ /* 0x001fe200078e00ff */
[----:B------:R-:W-:-:S03]  /*1370*/  IABS R5, R13 ;  /* 0x0000000d00057213 */ /* 0x000fc60000000000 */
[----:B------:R-:W-:Y:S01]  /*1380*/  IMAD.HI.U32 R3, R27, R0, RZ ;  /* 0x000000001b037227 */ /* 0x000fe200078e00ff */
[----:B------:R0:W-:Y:S03]  /*1390*/  STL [R1+0x74], R2 ;  /* 0x0000740201007387 */ /* 0x0001e60000100800 */
[----:B------:R-:W-:Y:S02]  /*13a0*/  IMAD.MOV R8, RZ, RZ, -R8 ;  /* 0x000000ffff087224 */ /* 0x000fe400078e0a08 */
[----:B------:R-:W-:Y:S02]  /*13b0*/  IMAD.MOV R6, RZ, RZ, -R6 ;  /* 0x000000ffff067224 */ /* 0x000fe400078e0a06 */
[----:B------:R-:W-:Y:S02]  /*13c0*/  IMAD.MOV R3, RZ, RZ, -R3 ;  /* 0x000000ffff037224 */ /* 0x000fe400078e0a03 */
[C---:B------:R-:W-:Y:S01]  /*13d0*/  IMAD R7, R29.reuse, R8, R7 ;  /* 0x000000081d077224 */ /* 0x040fe200078e0207 */
[----:B0-----:R-:W-:Y:S01]  /*13e0*/  IABS R2, R14 ;  /* 0x0000000e00027213 */ /* 0x001fe20000000000 */
[----:B------:R-:W-:-:S02]  /*13f0*/  IMAD R4, R29, R6, R4 ;  /* 0x000000061d047224 */ /* 0x000fc400078e0204 */
[----:B------:R-:W-:Y:S01]  /*1400*/  IMAD.HI.U32 R6, R27, R5, RZ ;  /* 0x000000051b067227 */ /* 0x000fe200078e00ff */
[----:B------:R0:W-:Y:S03]  /*1410*/  STL [R1+0x70], R7 ;  /* 0x0000700701007387 */ /* 0x0001e60000100800 */
[----:B------:R-:W-:Y:S02]  /*1420*/  IMAD R0, R29, R3, R0 ;  /* 0x000000031d007224 */ /* 0x000fe400078e0200 */
[----:B------:R-:W-:Y:S01]  /*1430*/  IMAD.HI.U32 R3, R27, R2, RZ ;  /* 0x000000021b037227 */ /* 0x000fe200078e00ff */
[----:B------:R1:W-:Y:S03]  /*1440*/  STL [R1+0x6c], R4 ;  /* 0x00006c0401007387 */ /* 0x0003e60000100800 */
[----:B------:R-:W-:Y:S01]  /*1450*/  IMAD.MOV R6, RZ, RZ, -R6 ;  /* 0x000000ffff067224 */ /* 0x000fe200078e0a06 */
[----:B0-----:R-:W-:Y:S01]  /*1460*/  IABS R7, R15 ;  /* 0x0000000f00077213 */ /* 0x001fe20000000000 */
[----:B------:R0:W-:Y:S01]  /*1470*/  STL [R1+0x68], R0 ;  /* 0x0000680001007387 */ /* 0x0001e20000100800 */
[----:B------:R-:W-:Y:S01]  /*1480*/  IMAD.MOV R3, RZ, RZ, -R3 ;  /* 0x000000ffff037224 */ /* 0x000fe200078e0a03 */
[----:B-1----:R-:W-:Y:S01]  /*1490*/  IABS R4, R16 ;  /* 0x0000001000047213 */ /* 0x002fe20000000000 */
[----:B------:R-:W-:Y:S01]  /*14a0*/  IMAD R5, R29, R6, R5 ;  /* 0x000000061d057224 */ /* 0x000fe200078e0205 */
[----:B0-----:R-:W-:Y:S01]  /*14b0*/  IABS R0, R17 ;  /* 0x0000001100007213 */ /* 0x001fe20000000000 */
[----:B------:R-:W-:-:S03]  /*14c0*/  IMAD.HI.U32 R8, R27, R7, RZ ;  /* 0x000000071b087227 */ /* 0x000fc600078e00ff */
[----:B------:R0:W-:Y:S01]  /*14d0*/  STL [R1+0x64], R5 ;  /* 0x0000640501007387 */ /* 0x0001e20000100800 */
[----:B------:R-:W-:Y:S02]  /*14e0*/  IMAD R2, R29, R3, R2 ;  /* 0x000000031d027224 */ /* 0x000fe400078e0202 */
[----:B------:R-:W-:-:S04]  /*14f0*/  IMAD.HI.U32 R6, R27, R4, RZ ;  /* 0x000000041b067227 */ /* 0x000fc800078e00ff */
[----:B------:R-:W-:Y:S01]  /*1500*/  IMAD.HI.U32 R3, R27, R0, RZ ;  /* 0x000000001b037227 */ /* 0x000fe200078e00ff */
[----:B0-----:R-:W-:Y:S01]  /*1510*/  IABS R5, R18 ;  /* 0x0000001200057213 */ /* 0x001fe20000000000 */
[----:B------:R0:W-:Y:S02]  /*1520*/  STL [R1+0x60], R2 ;  /* 0x0000600201007387 */ /* 0x0001e40000100800 */
        /* <DEDUP_REMOVED lines=9> */
[----:B------:R-:W-:-:S04]  /*15c0*/  IMAD.HI.U32 R3, R27, R2, RZ ;  /* 0x000000021b037227 */ /* 0x000fc800078e00ff */
[----:B------:R-:W-:Y:S01]  /*15d0*/  IMAD.MOV R6, RZ, RZ, -R6 ;  /* 0x000000ffff067224 */ /* 0x000fe200078e0a06 */
[----:B0-----:R-:W-:Y:S01]  /*15e0*/  IABS R7, R20 ;  /* 0x0000001400077213 */ /* 0x001fe20000000000 */
[----:B------:R-:W-:Y:S01]  /*15f0*/  IMAD.MOV R3, RZ, RZ, -R3 ;  /* 0x000000ffff037224 */ /* 0x000fe200078e0a03 */
[----:B------:R0:W-:Y:S01]  /*1600*/  STL [R1+0x58], R4 ;  /* 0x0000580401007387 */ /* 0x0001e20000100800 */
[----:B------:R-:W-:Y:S02]  /*1610*/  IMAD R5, R29, R6, R5 ;  /* 0x000000061d057224 */ /* 0x000fe400078e0205 */
[----:B------:R-:W-:Y:S01]  /*1620*/  IMAD.HI.U32 R8, R27, R7, RZ ;  /* 0x000000071b087227 */ /* 0x000fe200078e00ff */
[----:B------:R1:W-:Y:S03]  /*1630*/  STL [R1+0x54], R0 ;  /* 0x0000540001007387 */ /* 0x0003e60000100800 */
[----:B------:R-:W-:Y:S01]  /*1640*/  IMAD R2, R29, R3, R2 ;  /* 0x000000031d027224 */ /* 0x000fe200078e0202 */
[----:B0-----:R-:W-:-:S02]  /*1650*/  IABS R4, R21 ;  /* 0x0000001500047213 */ /* 0x001fc40000000000 */
[----:B------:R-:W2:Y:S01]  /*1660*/  LDL R21, [R1+0x119c] ;  /* 0x00119c0001157983 */ /* 0x000ea20000100800 */
[----:B------:R-:W-:Y:S01]  /*1670*/  IMAD.MOV R8, RZ, RZ, -R8 ;  /* 0x000000ffff087224 */ /* 0x000fe200078e0a08 */
[----:B-1----:R-:W-:Y:S02]  /*1680*/  IABS R0, R22 ;  /* 0x0000001600007213 */ /* 0x002fe40000000000 */
[----:B------:R0:W-:Y:S04]  /*1690*/  STL [R1+0x50], R5 ;  /* 0x0000500501007387 */ /* 0x0001e80000100800 */
[----:B------:R-:W3:Y:S01]  /*16a0*/  LDL R22, [R1+0x1190] ;  /* 0x0011900001167983 */ /* 0x000ee20000100800 */
[----:B------:R-:W-:-:S03]  /*16b0*/  IMAD R7, R29, R8, R7 ;  /* 0x000000081d077224 */ /* 0x000fc600078e0207 */
[----:B------:R1:W-:Y:S01]  /*16c0*/  STL [R1+0x4c], R2 ;  /* 0x00004c0201007387 */ /* 0x0003e20000100800 */
[----:B0-----:R-:W-:-:S03]  /*16d0*/  IABS R5, R25 ;  /* 0x0000001900057213 */ /* 0x001fc60000000000 */
[----:B------:R-:W4:Y:S01]  /*16e0*/  LDL R25, [R1+0x1194] ;  /* 0x0011940001197983 */ /* 0x000f220000100800 */
[----:B------:R-:W-:-:S03]  /*16f0*/  IMAD.HI.U32 R6, R27, R4, RZ ;  /* 0x000000041b067227 */ /* 0x000fc600078e00ff */
[----:B------:R0:W-:Y:S01]  /*1700*/  STL [R1+0x48], R7 ;  /* 0x0000480701007387 */ /* 0x0001e20000100800 */
[----:B------:R-:W-:Y:S01]  /*1710*/  IMAD.HI.U32 R3, R27, R0, RZ ;  /* 0x000000001b037227 */ /* 0x000fe200078e00ff */
[----:B-1----:R-:W-:Y:S02]  /*1720*/  IABS R2, R26 ;  /* 0x0000001a00027213 */ /* 0x002fe40000000000 */
[----:B------:R-:W4:Y:S01]  /*1730*/  LDL R26, [R1+0x1188] ;  /* 0x00118800011a7983 */ /* 0x000f220000100800 */
[----:B------:R-:W-:Y:S02]  /*1740*/  IMAD.MOV R6, RZ, RZ, -R6 ;  /* 0x000000ffff067224 */ /* 0x000fe400078e0a06 */
[----:B------:R-:W-:Y:S02]  /*1750*/  IMAD.MOV R3, RZ, RZ, -R3 ;  /* 0x000000ffff037224 */ /* 0x000fe400078e0a03 */
[C---:B------:R-:W-:Y:S02]  /*1760*/  IMAD R4, R29.reuse, R6, R4 ;  /* 0x000000061d047224 */ /* 0x040fe400078e0204 */
[----:B------:R-:W-:Y:S01]  /*1770*/  IMAD R0, R29, R3, R0 ;  /* 0x000000031d007224 */ /* 0x000fe200078e0200 */
[----:B0-----:R-:W-:-:S02]  /*1780*/  IABS R7, R23 ;  /* 0x0000001700077213 */ /* 0x001fc40000000000 */
[----:B------:R-:W-:Y:S04]  /*1790*/  STL [R1+0x44], R4 ;  /* 0x0000440401007387 */ /* 0x000fe80000100800 */
[----:B------:R-:W4:Y:S04]  /*17a0*/  LDL R23, [R1+0x118c] ;  /* 0x00118c0001177983 */ /* 0x000f280000100800 */
[----:B------:R0:W-:Y:S02]  /*17b0*/  STL [R1+0x40], R0 ;  /* 0x0000400001007387 */ /* 0x0001e40000100800 */
[----:B0-----:R-:W-:-:S02]  /*17c0*/  IABS R0, R24 ;  /* 0x0000001800007213 */ /* 0x001fc40000000000 */
[----:B------:R-:W4:Y:S01]  /*17d0*/  LDL R24, [R1+0x1180] ;  /* 0x0011800001187983 */ /* 0x000f220000100800 */
[----:B------:R-:W-:-:S04]  /*17e0*/  IMAD.HI.U32 R6, R27, R5, RZ ;  /* 0x000000051b067227 */ /* 0x000fc800078e00ff */
[----:B------:R-:W-:-:S04]  /*17f0*/  IMAD.HI.U32 R4, R27, R2, RZ ;  /* 0x000000021b047227 */ /* 0x000fc800078e00ff */
[----:B------:R-:W-:Y:S02]  /*1800*/  IMAD.MOV R6, RZ, RZ, -R6 ;  /* 0x000000ffff067224 */ /* 0x000fe400078e0a06 */
[----:B------:R-:W-:Y:S02]  /*1810*/  IMAD.MOV R4, RZ, RZ, -R4 ;  /* 0x000000ffff047224 */ /* 0x000fe400078e0a04 */
[----:B------:R-:W-:-:S04]  /*1820*/  IMAD.HI.U32 R8, R27, R7, RZ ;  /* 0x000000071b087227 */ /* 0x000fc800078e00ff */
[C---:B------:R-:W-:Y:S02]  /*1830*/  IMAD R5, R29.reuse, R6, R5 ;  /* 0x000000061d057224 */ /* 0x040fe400078e0205 */
[C---:B------:R-:W-:Y:S02]  /*1840*/  IMAD R2, R29.reuse, R4, R2 ;  /* 0x000000041d027224 */ /* 0x040fe400078e0202 */
[----:B------:R-:W-:Y:S01]  /*1850*/  IMAD.MOV R8, RZ, RZ, -R8 ;  /* 0x000000ffff087224 */ /* 0x000fe200078e0a08 */
[----:B------:R0:W-:Y:S03]  /*1860*/  STL [R1+0x3c], R5 ;  /* 0x00003c0501007387 */ /* 0x0001e60000100800 */
[----:B------:R-:W-:Y:S02]  /*1870*/  IMAD R7, R29, R8, R7 ;  /* 0x000000081d077224 */ /* 0x000fe400078e0207 */
[----:B0-----:R-:W-:-:S04]  /*1880*/  IMAD.HI.U32 R5, R27, R0, RZ ;  /* 0x000000001b057227 */ /* 0x001fc800078e00ff */
[----:B------:R-:W-:Y:S01]  /*1890*/  IMAD.MOV R5, RZ, RZ, -R5 ;  /* 0x000000ffff057224 */ /* 0x000fe200078e0a05 */
[----:B--2---:R-:W-:Y:S02]  /*18a0*/  IABS R3, R21 ;  /* 0x0000001500037213 */ /* 0x004fe40000000000 */
[----:B------:R-:W2:Y:S04]  /*18b0*/  LDL R21, [R1+0x1184] ;  /* 0x0011840001157983 */ /* 0x000ea80000100800 */
[----:B------:R3:W-:Y:S01]  /*18c0*/  STL [R1+0x38], R2 ;  /* 0x0000380201007387 */ /* 0x0007e20000100800 */
[----:B------:R-:W-:Y:S01]  /*18d0*/  IMAD.HI.U32 R6, R27, R3, RZ ;  /* 0x000000031b067227 */ /* 0x000fe200078e00ff */
[----:B---3--:R-:W-:Y:S02]  /*18e0*/  IABS R2, R22 ;  /* 0x0000001600027213 */ /* 0x008fe40000000000 */
[----:B------:R-:W3:Y:S01]  /*18f0*/  LDL R22, [R1+0x1178] ;  /* 0x0011780001167983 */ /* 0x000ee20000100800 */
[----:B----4-:R-:W-:-:S03]  /*1900*/  IABS R4, R25 ;  /* 0x0000001900047213 */ /* 0x010fc60000000000 */
[----:B------:R-:W4:Y:S04]  /*1910*/  LDL R25, [R1+0x117c] ;  /* 0x00117c0001197983 */ /* 0x000f280000100800 */
[----:B------:R0:W-:Y:S01]  /*1920*/  STL [R1+0x34], R7 ;  /* 0x0000340701007387 */ /* 0x0001e20000100800 */
[----:B------:R-:W-:Y:S02]  /*1930*/  IMAD.MOV R6, RZ, RZ, -R6 ;  /* 0x000000ffff067224 */ /* 0x000fe400078e0a06 */
[----:B0-----:R-:W-:Y:S01]  /*1940*/  IMAD R7, R29, R5, R0 ;  /* 0x000000051d077224 */ /* 0x001fe200078e0200 */
[----:B------:R-:W-:Y:S01]  /*1950*/  IABS R0, R26 ;  /* 0x0000001a00007213 */ /* 0x000fe20000000000 */
[----:B------:R-:W-:-:S03]  /*1960*/  IMAD.HI.U32 R5, R27, R2, RZ ;  /* 0x000000021b057227 */ /* 0x000fc600078e00ff */
[----:B------:R0:W-:Y:S01]  /*1970*/  STL [R1+0x30], R7 ;  /* 0x0000300701007387 */ /* 0x0001e20000100800 */
[----:B------:R-:W-:-:S03]  /*1980*/  IMAD.MOV R5, RZ, RZ, -R5 ;  /* 0x000000ffff057224 */ /* 0x000fc600078e0a05 */
[----:B------:R-:W4:Y:S01]  /*1990*/  LDL R26, [R1+0x116c] ;  /* 0x00116c00011a7983 */ /* 0x000f220000100800 */
[C---:B------:R-:W-:Y:S02]  /*19a0*/  IMAD R3, R29.reuse, R6, R3 ;  /* 0x000000061d037224 */ /* 0x040fe400078e0203 */
[----:B------:R-:W-:-:S03]  /*19b0*/  IMAD R5, R29, R5, R2 ;  /* 0x000000051d057224 */ /* 0x000fc600078e0202 */
[----:B------:R1:W-:Y:S01]  /*19c0*/  STL [R1+0x2c], R3 ;  /* 0x00002c0301007387 */ /* 0x0003e20000100800 */
[----:B0-----:R-:W-:Y:S02]  /*19d0*/  IABS R7, R24 ;  /* 0x0000001800077213 */ /* 0x001fe40000000000 */
[----:B-1----:R-:W-:Y:S02]  /*19e0*/  IABS R3, R23 ;  /* 0x0000001700037213 */ /* 0x002fe40000000000 */
[----:B------:R-:W4:Y:S04]  /*19f0*/  LDL R23, [R1+0x1170] ;  /* 0x0011700001177983 */ /* 0x000f280000100800 */
[----:B------:R0:W-:Y:S04]  /*1a00*/  STL [R1+0x28], R5 ;  /* 0x0000280501007387 */ /* 0x0001e80000100800 */
[----:B------:R-:W4:Y:S01]  /*1a10*/  LDL R24, [R1+0x1160] ;  /* 0x0011600001187983 */ /* 0x000f220000100800 */
[----:B------:R-:W-:-:S04]  /*1a20*/  IMAD.HI.U32 R6, R27, R4, RZ ;  /* 0x000000041b067227 */ /* 0x000fc800078e00ff */
[----:B------:R-:W-:Y:S02]  /*1a30*/  IMAD.MOV R6, RZ, RZ, -R6 ;  /* 0x000000ffff067224 */ /* 0x000fe400078e0a06 */
[----:B------:R-:W-:-:S04]  /*1a40*/  IMAD.HI.U32 R8, R27, R0, RZ ;  /* 0x000000001b087227 */ /* 0x000fc800078e00ff */
[----:B------:R-:W-:Y:S02]  /*1a50*/  IMAD R4, R29, R6, R4 ;  /* 0x000000061d047224 */ /* 0x000fe400078e0204 */
[----:B------:R-:W-:Y:S02]  /*1a60*/  IMAD.MOV.U32 R2, RZ, RZ, R7 ;  /* 0x000000ffff027224 */ /* 0x000fe400078e0007 */
[C---:B0-----:R-:W-:Y:S01]  /*1a70*/  IMAD.HI.U32 R5, R27.reuse, R3, RZ ;  /* 0x000000031b057227 */ /* 0x041fe200078e00ff */
[----:B------:R0:W-:Y:S03]  /*1a80*/  STL [R1+0x24], R4 ;  /* 0x0000240401007387 */ /* 0x0001e60000100800 */
[----:B------:R-:W-:-:S04]  /*1a90*/  IMAD.HI.U32 R7, R27, R2, RZ ;  /* 0x000000021b077227 */ /* 0x000fc800078e00ff */
[----:B------:R-:W-:Y:S02]  /*1aa0*/  IMAD.MOV R9, RZ, RZ, -R5 ;  /* 0x000000ffff097224 */ /* 0x000fe400078e0a05 */
[----:B0-----:R-:W-:Y:S02]  /*1ab0*/  IMAD.MOV R4, RZ, RZ, -R8 ;  /* 0x000000ffff047224 */ /* 0x001fe400078e0a08 */
[----:B------:R-:W-:Y:S02]  /*1ac0*/  IMAD.MOV R5, RZ, RZ, -R7 ;  /* 0x000000ffff057224 */ /* 0x000fe400078e0a07 */
[C---:B------:R-:W-:Y:S02]  /*1ad0*/  IMAD R4, R29.reuse, R4, R0 ;  /* 0x000000041d047224 */ /* 0x040fe400078e0200 */
[----:B------:R-:W-:Y:S01]  /*1ae0*/  IMAD R2, R29, R5, R2 ;  /* 0x000000051d027224 */ /* 0x000fe200078e0202 */
[----:B--2---:R-:W-:-:S05]  /*1af0*/  IABS R6, R21 ;  /* 0x0000001500067213 */ /* 0x004fca0000000000 */
[----:B------:R-:W-:Y:S02]  /*1b00*/  IMAD.MOV.U32 R0, RZ, RZ, R6 ;  /* 0x000000ffff007224 */ /* 0x000fe400078e0006 */
[----:B------:R-:W-:Y:S02]  /*1b10*/  IMAD R6, R29, R9, R3 ;  /* 0x000000091d067224 */ /* 0x000fe400078e0203 */
[----:B------:R-:W-:Y:S01]  /*1b20*/  IMAD.HI.U32 R7, R27, R0, RZ ;  /* 0x000000001b077227 */ /* 0x000fe200078e00ff */
[----:B---3--:R-:W-:Y:S02]  /*1b30*/  IABS R8, R22 ;  /* 0x0000001600087213 */ /* 0x008fe40000000000 */
[----:B------:R-:W2:Y:S01]  /*1b40*/  LDL R22, [R1+0x115c] ;  /* 0x00115c0001167983 */ /* 0x000ea20000100800 */
[----:B----4-:R-:W-:-:S03]  /*1b50*/  IABS R3, R25 ;  /* 0x0000001900037213 */ /* 0x010fc60000000000 */
[----:B------:R0:W-:Y:S04]  /*1b60*/  STL [R1+0x20], R4 ;  /* 0x0000200401007387 */ /* 0x0001e80000100800 */
[----:B------:R1:W-:Y:S04]  /*1b70*/  STL [R1+0x1c], R6 ;  /* 0x00001c0601007387 */ /* 0x0003e80000100800 */
[----:B------:R-:W3:Y:S01]  /*1b80*/  LDL R25, [R1+0x1158] ;  /* 0x0011580001197983 */ /* 0x000ee20000100800 */
[----:B0-----:R-:W-:-:S03]  /*1b90*/  IMAD.MOV.U32 R4, RZ, RZ, R8 ;  /* 0x000000ffff047224 */ /* 0x001fc600078e0008 */
[----:B------:R0:W-:Y:S01]  /*1ba0*/  STL [R1+0x18], R2 ;  /* 0x0000180201007387 */ /* 0x0001e20000100800 */
[----:B-1----:R-:W-:Y:S01]  /*1bb0*/  IMAD.HI.U32 R6, R27, R4, RZ ;  /* 0x000000041b067227 */ /* 0x002fe200078e00ff */
[----:B------:R-:W-:-:S03]  /*1bc0*/  IABS R5, R26 ;  /* 0x0000001a00057213 */ /* 0x000fc60000000000 */
[----:B0-----:R-:W-:Y:S01]  /*1bd0*/  IMAD.MOV.U32 R2, RZ, RZ, R3 ;  /* 0x000000ffff027224 */ /* 0x001fe200078e0003 */
[----:B------:R-:W4:Y:S01]  /*1be0*/  LDL R26, [R1+0x1154] ;  /* 0x00115400011a7983 */ /* 0x000f220000100800 */
[----:B------:R-:W-:Y:S02]  /*1bf0*/  IMAD.MOV R3, RZ, RZ, -R7 ;  /* 0x000000ffff037224 */ /* 0x000fe400078e0a07 */
[----:B------:R-:W-:Y:S02]  /*1c00*/  IMAD.MOV R6, RZ, RZ, -R6 ;  /* 0x000000ffff067224 */ /* 0x000fe400078e0a06 */
[C---:B------:R-:W-:Y:S02]  /*1c10*/  IMAD R9, R29.reuse, R3, R0 ;  /* 0x000000031d097224 */ /* 0x040fe400078e0200 */
[----:B------:R-:W-:-:S03]  /*1c20*/  IMAD R0, R29, R6, R4 ;  /* 0x000000061d007224 */ /* 0x000fc600078e0204 */
[----:B------:R-:W-:Y:S01]  /*1c30*/  STL [R1+0x14], R9 ;  /* 0x0000140901007387 */ /* 0x000fe20000100800 */
[----:B------:R-:W-:-:S03]  /*1c40*/  IABS R7, R23 ;  /* 0x0000001700077213 */ /* 0x000fc60000000000 */
[----:B------:R-:W4:Y:S04]  /*1c50*/  LDL R23, [R1+0x1150] ;  /* 0x0011500001177983 */ /* 0x000f280000100800 */
[----:B------:R0:W-:Y:S01]  /*1c60*/  STL [R1+0x10], R0 ;  /* 0x0000100001007387 */ /* 0x0001e20000100800 */
[----:B------:R-:W-:-:S03]  /*1c70*/  IABS R6, R24 ;  /* 0x0000001800067213 */ /* 0x000fc60000000000 */
[----:B------:R-:W4:Y:S01]  /*1c80*/  LDL R24, [R1+0x114c] ;  /* 0x00114c0001187983 */ /* 0x000f220000100800 */
[----:B------:R-:W-:-:S04]  /*1c90*/  IMAD.HI.U32 R8, R27, R2, RZ ;  /* 0x000000021b087227 */ /* 0x000fc800078e00ff */
[----:B------:R-:W-:Y:S02]  /*1ca0*/  IMAD.MOV.U32 R3, RZ, RZ, R7 ;  /* 0x000000ffff037224 */ /* 0x000fe400078e0007 */
[----:B------:R-:W-:-:S04]  /*1cb0*/  IMAD.HI.U32 R4, R27, R5, RZ ;  /* 0x000000051b047227 */ /* 0x000fc800078e00ff */
[----:B0-----:R-:W-:Y:S02]  /*1cc0*/  IMAD.MOV R0, RZ, RZ, -R8 ;  /* 0x000000ffff007224 */ /* 0x001fe400078e0a08 */
[----:B------:R-:W-:-:S04]  /*1cd0*/  IMAD.HI.U32 R7, R27, R3, RZ ;  /* 0x000000031b077227 */ /* 0x000fc800078e00ff */
[----:B------:R-:W-:Y:S02]  /*1ce0*/  IMAD.MOV R4, RZ, RZ, -R4 ;  /* 0x000000ffff047224 */ /* 0x000fe400078e0a04 */
[C---:B------:R-:W-:Y:S02]  /*1cf0*/  IMAD R8, R29.reuse, R0, R2 ;  /* 0x000000001d087224 */ /* 0x040fe400078e0202 */
[----:B------:R-:W-:Y:S02]  /*1d00*/  IMAD.MOV R2, RZ, RZ, -R7 ;  /* 0x000000ffff027224 */ /* 0x000fe400078e0a07 */
[C---:B------:R-:W-:Y:S01]  /*1d10*/  IMAD R5, R29.reuse, R4, R5 ;  /* 0x000000041d057224 */ /* 0x040fe200078e0205 */
[----:B------:R-:W-:Y:S01]  /*1d20*/  STL [R1+0xc], R8 ;  /* 0x00000c0801007387 */ /* 0x000fe20000100800 */
[----:B------:R-:W-:Y:S01]  /*1d30*/  IMAD R2, R29, R2, R3 ;  /* 0x000000021d027224 */ /* 0x000fe200078e0203 */
[----:B------:R-:W-:Y:S01]  /*1d40*/  IABS R28, R28 ;  /* 0x0000001c001c7213 */ /* 0x000fe20000000000 */
[----:B------:R-:W-:-:S04]  /*1d50*/  IMAD.MOV.U32 R0, RZ, RZ, R6 ;  /* 0x000000ffff007224 */ /* 0x000fc800078e0006 */
[----:B------:R-:W-:-:S04]  /*1d60*/  IMAD.HI.U32 R7, R27, R0, RZ ;  /* 0x000000001b077227 */ /* 0x000fc800078e00ff */
[----:B------:R-:W-:-:S04]  /*1d70*/  IMAD.HI.U32 R6, R27, R28, RZ ;  /* 0x0000001c1b067227 */ /* 0x000fc800078e00ff */
[----:B------:R-:W-:Y:S02]  /*1d80*/  IMAD.MOV R3, RZ, RZ, -R7 ;  /* 0x000000ffff037224 */ /* 0x000fe400078e0a07 */
[----:B------:R-:W-:Y:S02]  /*1d90*/  IMAD.MOV R6, RZ, RZ, -R6 ;  /* 0x000000ffff067224 */ /* 0x000fe400078e0a06 */
[C---:B------:R-:W-:Y:S02]  /*1da0*/  IMAD R0, R29.reuse, R3, R0 ;  /* 0x000000031d007224 */ /* 0x040fe400078e0200 */
[----:B------:R-:W-:Y:S01]  /*1db0*/  IMAD R28, R29, R6, R28 ;  /* 0x000000061d1c7224 */ /* 0x000fe200078e021c */
[----:B--2---:R-:W-:Y:S02]  /*1dc0*/  IABS R4, R22 ;  /* 0x0000001600047213 */ /* 0x004fe40000000000 */
[----:B------:R-:W2:Y:S04]  /*1dd0*/  LDL R22, [R1+0x1148] ;  /* 0x0011480001167983 */ /* 0x000ea80000100800 */
[----:B------:R-:W-:Y:S04]  /*1de0*/  STL [R1+0x8], R5 ;  /* 0x0000080501007387 */ /* 0x000fe80000100800 */
[----:B------:R0:W-:Y:S02]  /*1df0*/  STL [R1+0x4], R2 ;  /* 0x0000040201007387 */ /* 0x0001e40000100800 */
[----:B0-----:R-:W-:Y:S01]  /*1e00*/  IMAD.MOV.U32 R2, RZ, RZ, R4 ;  /* 0x000000ffff027224 */ /* 0x001fe200078e0004 */
[----:B---3--:R-:W-:-:S02]  /*1e10*/  IABS R5, R25 ;  /* 0x0000001900057213 */ /* 0x008fc40000000000 */
[----:B------:R-:W3:Y:S01]  /*1e20*/  LDL R25, [R1+0x1144] ;  /* 0x0011440001197983 */ /* 0x000ee20000100800 */
[----:B----4-:R-:W-:-:S03]  /*1e30*/  IABS R4, R26 ;  /* 0x0000001a00047213 */ /* 0x010fc60000000000 */
[----:B------:R-:W4:Y:S04]  /*1e40*/  LDL R26, [R1+0x1140] ;  /* 0x00114000011a7983 */ /* 0x000f280000100800 */
[----:B------:R0:W-:Y:S04]  /*1e50*/  STL [R1], R0 ;  /* 0x0000000001007387 */ /* 0x0001e80000100800 */
[----:B------:R-:W-:Y:S01]  /*1e60*/  STL [R1+0x1420], R28 ;  /* 0x0014201c01007387 */ /* 0x000fe20000100800 */
[----:B------:R-:W-:-:S03]  /*1e70*/  IABS R6, R23 ;  /* 0x0000001700067213 */ /* 0x000fc60000000000 */
[----:B------:R-:W4:Y:S01]  /*1e80*/  LDL R23, [R1+0x113c] ;  /* 0x00113c0001177983 */ /* 0x000f220000100800 */
[----:B------:R-:W-:-:S03]  /*1e90*/  IABS R8, R24 ;  /* 0x0000001800087213 */ /* 0x000fc60000000000 */
[----:B------:R-:W4:Y:S01]  /*1ea0*/  LDL R24, [R1+0x1138] ;  /* 0x0011380001187983 */ /* 0x000f220000100800 */
[----:B------:R-:W-:-:S04]  /*1eb0*/  IMAD.HI.U32 R7, R27, R2, RZ ;  /* 0x000000021b077227 */ /* 0x000fc800078e00ff */
[----:B------:R-:W-:Y:S02]  /*1ec0*/  IMAD.MOV.U32 R3, RZ, RZ, R4 ;  /* 0x000000ffff037224 */ /* 0x000fe400078e0004 */
[----:B------:R-:W-:-:S04]  /*1ed0*/  IMAD.HI.U32 R4, R27, R5, RZ ;  /* 0x000000051b047227 */ /* 0x000fc800078e00ff */
[----:B0-----:R-:W-:Y:S02]  /*1ee0*/  IMAD.MOV R0, RZ, RZ, -R7 ;  /* 0x000000ffff007224 */ /* 0x001fe400078e0a07 */
[----:B------:R-:W-:Y:S02]  /*1ef0*/  IMAD.MOV R9, RZ, RZ, -R4 ;  /* 0x000000ffff097224 */ /* 0x000fe400078e0a04 */
[----:B------:R-:W-:-:S04]  /*1f00*/  IMAD.HI.U32 R7, R27, R3, RZ ;  /* 0x000000031b077227 */ /* 0x000fc800078e00ff */
[C---:B------:R-:W-:Y:S02]  /*1f10*/  IMAD R0, R29.reuse, R0, R2 ;  /* 0x000000001d007224 */ /* 0x040fe400078e0202 */
[----:B------:R-:W-:Y:S02]  /*1f20*/  IMAD R2, R29, R9, R5 ;  /* 0x000000091d027224 */ /* 0x000fe400078e0205 */
[----:B------:R-:W-:Y:S01]  /*1f30*/  IMAD.MOV.U32 R4, RZ, RZ, R6 ;  /* 0x000000ffff047224 */ /* 0x000fe200078e0006 */
[----:B------:R-:W-:Y:S01]  /*1f40*/  STL [R1+0x1424], R0 ;  /* 0x0014240001007387 */ /* 0x000fe20000100800 */
[----:B------:R-:W-:-:S03]  /*1f50*/  IMAD.MOV R6, RZ, RZ, -R7 ;  /* 0x000000ffff067224 */ /* 0x000fc600078e0a07 */
[----:B------:R0:W-:Y:S01]  /*1f60*/  STL [R1+0x1428], R2 ;  /* 0x0014280201007387 */ /* 0x0001e20000100800 */
[----:B------:R-:W-:Y:S02]  /*1f70*/  IMAD.MOV.U32 R7, RZ, RZ, R8 ;  /* 0x000000ffff077224 */ /* 0x000fe400078e0008 */
[----:B------:R-:W-:-:S04]  /*1f80*/  IMAD.HI.U32 R9, R27, R4, RZ ;  /* 0x000000041b097227 */ /* 0x000fc800078e00ff */
[----:B------:R-:W-:Y:S02]  /*1f90*/  IMAD R3, R29, R6, R3 ;  /* 0x000000061d037224 */ /* 0x000fe400078e0203 */
[----:B------:R-:W-:-:S04]  /*1fa0*/  IMAD.HI.U32 R8, R27, R7, RZ ;  /* 0x000000071b087227 */ /* 0x000fc800078e00ff */
[----:B------:R-:W-:Y:S01]  /*1fb0*/  IMAD.MOV R11, RZ, RZ, -R8 ;  /* 0x000000ffff0b7224 */ /* 0x000fe200078e0a08 */
[----:B--2---:R-:W-:Y:S02]  /*1fc0*/  IABS R5, R22 ;  /* 0x0000001600057213 */ /* 0x004fe40000000000 */
[----:B------:R-:W2:Y:S03]  /*1fd0*/  LDL R22, [R1+0x1134] ;  /* 0x0011340001167983 */ /* 0x000ea60000100800 */
[----:B------:R-:W-:Y:S01]  /*1fe0*/  IMAD.MOV.U32 R6, RZ, RZ, R5 ;  /* 0x000000ffff067224 */ /* 0x000fe200078e0005 */
[----:B------:R-:W-:Y:S01]  /*1ff0*/  STL [R1+0x142c], R3 ;  /* 0x00142c0301007387 */ /* 0x000fe20000100800 */
[----:B------:R-:W-:-:S04]  /*2000*/  IMAD.MOV R5, RZ, RZ, -R9 ;  /* 0x000000ffff057224 */ /* 0x000fc800078e0a09 */
[C---:B------:R-:W-:Y:S02]  /*2010*/  IMAD R4, R29.reuse, R5, R4 ;  /* 0x000000051d047224 */ /* 0x040fe400078e0204 */
[----:B------:R-:W-:Y:S01]  /*2020*/  IMAD R5, R29, R11, R7 ;  /* 0x0000000b1d057224 */ /* 0x000fe200078e0207 */
[----:B---3--:R-:W-:Y:S02]  /*2030*/  IABS R10, R25 ;  /* 0x00000019000a7213 */ /* 0x008fe40000000000 */
[----:B------:R-:W3:Y:S01]  /*2040*/  LDL R25, [R1+0x1130] ;  /* 0x0011300001197983 */ /* 0x000ee20000100800 */
[----:B----4-:R-:W-:-:S03]  /*2050*/  IABS R9, R26 ;  /* 0x0000001a00097213 */ /* 0x010fc60000000000 */
[----:B------:R-:W4:Y:S04]  /*2060*/  LDL R26, [R1+0x112c] ;  /* 0x00112c00011a7983 */ /* 0x000f280000100800 */
[----:B------:R-:W-:Y:S04]  /*2070*/  STL [R1+0x1430], R4 ;  /* 0x0014300401007387 */ /* 0x000fe80000100800 */
        /* <DEDUP_REMOVED lines=8> */
[----:B------:R-:W-:Y:S02]  /*2100*/  IMAD.MOV R7, RZ, RZ, -R12 ;  /* 0x000000ffff077224 */ /* 0x000fe400078e0a0c */
        /* <DEDUP_REMOVED lines=16> */
[----:B------:R0:W-:Y:S01]  /*2210*/  STL [R1+0x1404], R8 ;  /* 0x0014040801007387 */ /* 0x0001e20000100800 */
[----:B------:R-:W-:-:S04]  /*2220*/  IMAD.MOV R10, RZ, RZ, -R14 ;  /* 0x000000ffff0a7224 */ /* 0x000fc800078e0a0e */
[C---:B------:R-:W-:Y:S02]  /*2230*/  IMAD R9, R29.reuse, R10, R9 ;  /* 0x0000000a1d097224 */ /* 0x040fe400078e0209 */
[----:B------:R-:W-:Y:S02]  /*2240*/  IMAD R10, R29, R16, R12 ;  /* 0x000000101d0a7224 */ /* 0x000fe400078e020c */
[----:B------:R-:W-:Y:S01]  /*2250*/  IMAD.HI.U32 R17, R27, R11, RZ ;  /* 0x0000000b1b117227 */ /* 0x000fe200078e00ff */
[----:B---3--:R-:W-:Y:S02]  /*2260*/  IABS R15, R25 ;  /* 0x00000019000f7213 */ /* 0x008fe40000000000 */
[----:B------:R-:W3:Y:S01]  /*2270*/  LDL R25, [R1+0x111c] ;  /* 0x00111c0001197983 */ /* 0x000ee20000100800 */
[----:B----4-:R-:W-:-:S03]  /*2280*/  IABS R14, R26 ;  /* 0x0000001a000e7213 */ /* 0x010fc60000000000 */
[----:B------:R-:W4:Y:S02]  /*2290*/  LDL R26, [R1+0x1118] ;  /* 0x00111800011a7983 */ /* 0x000f240000100800 */
[----:B------:R-:W-:Y:S02]  /*22a0*/  IMAD.MOV.U32 R13, RZ, RZ, R14 ;  /* 0x000000ffff0d7224 */ /* 0x000fe400078e000e */
[----:B------:R-:W-:Y:S01]  /*22b0*/  STL [R1+0x1408], R9 ;  /* 0x0014080901007387 */ /* 0x000fe20000100800 */
[----:B------:R-:W-:-:S03]  /*22c0*/  IMAD.HI.U32 R14, R27, R15, RZ ;  /* 0x0000000f1b0e7227 */ /* 0x000fc600078e00ff */
[----:B------:R-:W-:Y:S01]  /*22d0*/  STL [R1+0x140c], R10 ;  /* 0x00140c0a01007387 */ /* 0x000fe20000100800 */
[----:B------:R-:W-:Y:S02]  /*22e0*/  IMAD.MOV R12, RZ, RZ, -R17 ;  /* 0x000000ffff0c7224 */ /* 0x000fe400078e0a11 */
[----:B------:R-:W-:Y:S01]  /*22f0*/  IMAD.MOV R19, RZ, RZ, -R14 ;  /* 0x000000ffff137224 */ /* 0x000fe200078e0a0e */
[----:B------:R-:W-:Y:S02]  /*2300*/  IABS R16, R23 ;  /* 0x0000001700107213 */ /* 0x000fe40000000000 */
[----:B------:R-:W4:Y:S01]  /*2310*/  LDL R23, [R1+0x1114] ;  /* 0x0011140001177983 */ /* 0x000f220000100800 */
[C---:B------:R-:W-:Y:S01]  /*2320*/  IMAD R11, R29.reuse, R12, R11 ;  /* 0x0000000c1d0b7224 */ /* 0x040fe200078e020b */
[----:B------:R-:W-:Y:S02]  /*2330*/  IABS R18, R24 ;  /* 0x0000001800127213 */ /* 0x000fe40000000000 */
[----:B------:R-:W4:Y:S01]  /*2340*/  LDL R24, [R1+0x1110] ;  /* 0x0011100001187983 */ /* 0x000f220000100800 */
[----:B------:R-:W-:-:S03]  /*2350*/  IMAD R12, R29, R19, R15 ;  /* 0x000000131d0c7224 */ /* 0x000fc600078e020f */
[----:B------:R-:W-:Y:S04]  /*2360*/  STL [R1+0x1410], R11 ;  /* 0x0014100b01007387 */ /* 0x000fe80000100800 */
[----:B------:R-:W-:Y:S04]  /*2370*/  STL [R1+0x1414], R12 ;  /* 0x0014140c01007387 */ /* 0x000fe80000100800 */
[----:B0-----:R-:W4:Y:S01]  /*2380*/  LDL R2, [R1+0x110c] ;  /* 0x00110c0001027983 */ /* 0x001f220000100800 */
[----:B------:R-:W-:-:S04]  /*2390*/  IMAD.HI.U32 R17, R27, R13, RZ ;  /* 0x0000000d1b117227 */ /* 0x000fc800078e00ff */
[----:B------:R-:W-:Y:S02]  /*23a0*/  IMAD.MOV.U32 R14, RZ, RZ, R16 ;  /* 0x000000ffff0e7224 */ /* 0x000fe400078e0010 */
[----:B------:R-:W-:Y:S02]  /*23b0*/  IMAD.MOV R16, RZ, RZ, -R17 ;  /* 0x000000ffff107224 */ /* 0x000fe400078e0a11 */
[----:B------:R-:W-:Y:S02]  /*23c0*/  IMAD.MOV.U32 R17, RZ, RZ, R18 ;  /* 0x000000ffff117224 */ /* 0x000fe400078e0012 */
[----:B------:R-:W-:-:S04]  /*23d0*/  IMAD.HI.U32 R19, R27, R14, RZ ;  /* 0x0000000e1b137227 */ /* 0x000fc800078e00ff */
[----:B------:R-:W-:Y:S02]  /*23e0*/  IMAD R13, R29, R16, R13 ;  /* 0x000000101d0d7224 */ /* 0x000fe400078e020d */
[----:B------:R-:W-:-:S03]  /*23f0*/  IMAD.HI.U32 R18, R27, R17, RZ ;  /* 0x000000111b127227 */ /* 0x000fc600078e00ff */
[----:B------:R0:W-:Y:S01]  /*2400*/  STL [R1+0x1418], R13 ;  /* 0x0014180d01007387 */ /* 0x0001e20000100800 */
[----:B------:R-:W-:Y:S01]  /*2410*/  IMAD.MOV R21, RZ, RZ, -R18 ;  /* 0x000000ffff157224 */ /* 0x000fe200078e0a12 */
[----:B--2---:R-:W-:-:S05]  /*2420*/  IABS R15, R22 ;  /* 0x00000016000f7213 */ /* 0x004fca0000000000 */
[----:B------:R-:W-:Y:S02]  /*2430*/  IMAD.MOV.U32 R16, RZ, RZ, R15 ;  /* 0x000000ffff107224 */ /* 0x000fe400078e000f */
[----:B------:R-:W-:-:S04]  /*2440*/  IMAD.MOV R15, RZ, RZ, -R19 ;  /* 0x000000ffff0f7224 */ /* 0x000fc800078e0a13 */
[C---:B------:R-:W-:Y:S02]  /*2450*/  IMAD R14, R29.reuse, R15, R14 ;  /* 0x0000000f1d0e7224 */ /* 0x040fe400078e020e */
[----:B------:R-:W-:Y:S02]  /*2460*/  IMAD R15, R29, R21, R17 ;  /* 0x000000151d0f7224 */ /* 0x000fe400078e0211 */
[----:B------:R-:W-:Y:S01]  /*2470*/  IMAD.HI.U32 R22, R27, R16, RZ ;  /* 0x000000101b167227 */ /* 0x000fe200078e00ff */
[----:B---3--:R-:W-:Y:S02]  /*2480*/  IABS R20, R25 ;  /* 0x0000001900147213 */ /* 0x008fe40000000000 */
[----:B------:R-:W2:Y:S01]  /*2490*/  LDL R25, [R1+0x1108] ;  /* 0x0011080001197983 */ /* 0x000ea20000100800 */
[----:B----4-:R-:W-:-:S03]  /*24a0*/  IABS R19, R26 ;  /* 0x0000001a00137213 */ /* 0x010fc60000000000 */
[----:B------:R-:W3:Y:S02]  /*24b0*/  LDL R26, [R1+0x1104] ;  /* 0x00110400011a7983 */ /* 0x000ee40000100800 */
[----:B------:R-:W-:Y:S02]  /*24c0*/  IMAD.MOV.U32 R18, RZ, RZ, R19 ;  /* 0x000000ffff127224 */ /* 0x000fe400078e0013 */
[----:B------:R-:W-:Y:S01]  /*24d0*/  STL [R1+0x141c], R14 ;  /* 0x00141c0e01007387 */ /* 0x000fe20000100800 */
[----:B------:R-:W-:-:S03]  /*24e0*/  IMAD.HI.U32 R19, R27, R20, RZ ;  /* 0x000000141b137227 */ /* 0x000fc600078e00ff */
[----:B------:R-:W-:Y:S01]  /*24f0*/  STL [R1+0x1438], R15 ;  /* 0x0014380f01007387 */ /* 0x000fe20000100800 */
[----:B------:R-:W-:-:S03]  /*2500*/  IMAD.MOV R17, RZ, RZ, -R22 ;  /* 0x000000ffff117224 */ /* 0x000fc600078e0a16 */
[----:B------:R-:W4:Y:S01]  /*2510*/  LDL R0, [R1+0x1100] ;  /* 0x0011000001007983 */ /* 0x000f220000100800 */
[----:B------:R-:W-:-:S03]  /*2520*/  IABS R21, R23 ;  /* 0x0000001700157213 */ /* 0x000fc60000000000 */
[----:B------:R-:W4:Y:S01]  /*2530*/  LDL R28, [R1+0x10fc] ;  /* 0x0010fc00011c7983 */ /* 0x000f220000100800 */
[----:B------:R-:W-:Y:S01]  /*2540*/  IMAD R16, R29, R17, R16 ;  /* 0x000000111d107224 */ /* 0x000fe200078e0210 */
[----:B------:R-:W-:Y:S01]  /*2550*/  IABS R23, R24 ;  /* 0x0000001800177213 */ /* 0x000fe20000000000 */
[----:B------:R-:W-:-:S04]  /*2560*/  IMAD.MOV R24, RZ, RZ, -R19 ;  /* 0x000000ffff187224 */ /* 0x000fc800078e0a13 */
[----:B------:R-:W-:Y:S01]  /*2570*/  IMAD R17, R29, R24, R20 ;  /* 0x000000181d117224 */ /* 0x000fe200078e0214 */
[----:B------:R-:W-:Y:S04]  /*2580*/  STL [R1+0x143c], R16 ;  /* 0x00143c1001007387 */ /* 0x000fe80000100800 */
[----:B------:R-:W-:Y:S01]  /*2590*/  STL [R1+0x1440], R17 ;  /* 0x0014401101007387 */ /* 0x000fe20000100800 */
[----:B------:R-:W-:-:S03]  /*25a0*/  IABS R20, R2 ;  /* 0x0000000200147213 */ /* 0x000fc60000000000 */
[----:B------:R-:W4:Y:S01]  /*25b0*/  LDL R2, [R1+0x10f8] ;  /* 0x0010f80001027983 */ /* 0x000f220000100800 */
[----:B------:R-:W-:-:S04]  /*25c0*/  IMAD.HI.U32 R22, R27, R18, RZ ;  /* 0x000000121b167227 */ /* 0x000fc800078e00ff */
[----:B------:R-:W-:Y:S02]  /*25d0*/  IMAD.MOV.U32 R19, RZ, RZ, R21 ;  /* 0x000000ffff137224 */ /* 0x000fe400078e0015 */
[----:B------:R-:W-:-:S04]  /*25e0*/  IMAD.MOV R21, RZ, RZ, -R22 ;  /* 0x000000ffff157224 */ /* 0x000fc800078e0a16 */
[----:B------:R-:W-:Y:S02]  /*25f0*/  IMAD R18, R29, R21, R18 ;  /* 0x000000151d127224 */ /* 0x000fe400078e0212 */
[----:B------:R-:W-:Y:S02]  /*2600*/  IMAD.MOV.U32 R22, RZ, RZ, R23 ;  /* 0x000000ffff167224 */ /* 0x000fe400078e0017 */
[C---:B------:R-:W-:Y:S01]  /*2610*/  IMAD.HI.U32 R24, R27.reuse, R19, RZ ;  /* 0x000000131b187227 */ /* 0x040fe200078e00ff */
[----:B------:R0:W-:Y:S04]  /*2620*/  STL [R1+0x1444], R18 ;  /* 0x0014441201007387 */ /* 0x0001e80000100800 */
[----:B-1----:R-:W4:Y:S01]  /*2630*/  LDL R7, [R1+0x4c0] ;  /* 0x0004c00001077983 */ /* 0x002f220000100800 */
[----:B------:R-:W-:-:S03]  /*2640*/  IMAD.HI.U32 R23, R27, R22, RZ ;  /* 0x000000161b177227 */ /* 0x000fc600078e00ff */
[----:B------:R-:W4:Y:S01]  /*2650*/  LDL R3, [R1+0x10e8] ;  /* 0x0010e80001037983 */ /* 0x000f220000100800 */
[----:B------:R-:W-:Y:S02]  /*2660*/  IMAD.MOV.U32 R21, RZ, RZ, R20 ;  /* 0x000000ffff157224 */ /* 0x000fe400078e0014 */
[----:B------:R-:W-:Y:S02]  /*2670*/  IMAD.MOV R20, RZ, RZ, -R24 ;  /* 0x000000ffff147224 */ /* 0x000fe400078e0a18 */
[----:B------:R-:W-:-:S04]  /*2680*/  IMAD.HI.U32 R4, R27, R21, RZ ;  /* 0x000000151b047227 */ /* 0x000fc800078e00ff */
[----:B------:R-:W-:-:S05]  /*2690*/  IMAD R19, R29, R20, R19 ;  /* 0x000000141d137224 */ /* 0x000fca00078e0213 */
[----:B------:R-:W-:Y:S01]  /*26a0*/  STL [R1+0x1448], R19 ;  /* 0x0014481301007387 */ /* 0x000fe20000100800 */
[----:B---3--:R-:W-:Y:S01]  /*26b0*/  IABS R24, R26 ;  /* 0x0000001a00187213 */ /* 0x008fe20000000000 */
[----:B------:R-:W-:-:S04]  /*26c0*/  IMAD.MOV R26, RZ, RZ, -R23 ;  /* 0x000000ffff1a7224 */ /* 0x000fc800078e0a17 */
[----:B------:R-:W-:Y:S01]  /*26d0*/  IMAD R20, R29, R26, R22 ;  /* 0x0000001a1d147224 */ /* 0x000fe200078e0216 */
[----:B--2---:R-:W-:Y:S01]  /*26e0*/  IABS R25, R25 ;  /* 0x0000001900197213 */ /* 0x004fe20000000000 */
[----:B------:R-:W-:-:S03]  /*26f0*/  IMAD.MOV R22, RZ, RZ, -R4 ;  /* 0x000000ffff167224 */ /* 0x000fc600078e0a04 */
[----:B------:R-:W-:Y:S01]  /*2700*/  STL [R1+0x144c], R20 ;  /* 0x00144c1401007387 */ /* 0x000fe20000100800 */
[----:B----4-:R-:W-:-:S03]  /*2710*/  IABS R26, R0 ;  /* 0x00000000001a7213 */ /* 0x010fc60000000000 */
[----:B------:R-:W2:Y:S01]  /*2720*/  LDL R0, [R1+0x10ec] ;  /* 0x0010ec0001007983 */ /* 0x000ea20000100800 */
[----:B------:R-:W-:-:S03]  /*2730*/  IABS R4, R28 ;  /* 0x0000001c00047213 */ /* 0x000fc60000000000 */
[----:B------:R-:W3:Y:S01]  /*2740*/  LDL R28, [R1+0x10f0] ;  /* 0x0010f000011c7983 */ /* 0x000ee20000100800 */
[----:B------:R-:W-:Y:S02]  /*2750*/  IMAD.MOV.U32 R23, RZ, RZ, R24 ;  /* 0x000000ffff177224 */ /* 0x000fe400078e0018 */
[----:B------:R-:W-:-:S04]  /*2760*/  IMAD.HI.U32 R24, R27, R25, RZ ;  /* 0x000000191b187227 */ /* 0x000fc800078e00ff */
[----:B------:R-:W-:-:S04]  /*2770*/  IMAD.HI.U32 R6, R27, R23, RZ ;  /* 0x000000171b067227 */ /* 0x000fc800078e00ff */
[----:B------:R-:W-:Y:S02]  /*2780*/  IMAD.MOV R5, RZ, RZ, -R24 ;  /* 0x000000ffff057224 */ /* 0x000fe400078e0a18 */
[----:B------:R-:W-:Y:S02]  /*2790*/  IMAD.MOV.U32 R24, RZ, RZ, R26 ;  /* 0x000000ffff187224 */ /* 0x000fe400078e001a */
[----:B------:R-:W-:Y:S02]  /*27a0*/  IMAD.MOV R26, RZ, RZ, -R6 ;  /* 0x000000ffff1a7224 */ /* 0x000fe400078e0a06 */
[C---:B------:R-:W-:Y:S01]  /*27b0*/  IMAD R21, R29.reuse, R22, R21 ;  /* 0x000000161d157224 */ /* 0x040fe200078e0215 */
[----:B------:R-:W-:Y:S01]  /*27c0*/  IABS R6, R2 ;  /* 0x0000000200067213 */ /* 0x000fe20000000000 */
[----:B------:R-:W-:-:S03]  /*27d0*/  IMAD R23, R29, R26, R23 ;  /* 0x0000001a1d177224 */ /* 0x000fc600078e0217 */
[----:B------:R1:W-:Y:S01]  /*27e0*/  STL [R1+0x1450], R21 ;  /* 0x0014501501007387 */ /* 0x0003e20000100800 */
[----:B------:R-:W-:-:S03]  /*27f0*/  IMAD.MOV.U32 R26, RZ, RZ, R6 ;  /* 0x000000ffff1a7224 */ /* 0x000fc600078e0006 */
[----:B------:R-:W4:Y:S01]  /*2800*/  LDL R6, [R1+0x10f4] ;  /* 0x0010f40001067983 */ /* 0x000f220000100800 */
[----:B------:R-:W-:Y:S02]  /*2810*/  IMAD R22, R29, R5, R25 ;  /* 0x000000051d167224 */ /* 0x000fe400078e0219 */
[C---:B------:R-:W-:Y:S01]  /*2820*/  IMAD.HI.U32 R5, R27.reuse, R24, RZ ;  /* 0x000000181b057227 */ /* 0x040fe200078e00ff */
[----:B------:R-:W4:Y:S03]  /*2830*/  LDL.LU R8, [R1+0x7c] ;  /* 0x00007c0001087983 */ /* 0x000f260000300800 */
[----:B------:R-:W-:Y:S01]  /*2840*/  IMAD.HI.U32 R2, R27, R4, RZ ;  /* 0x000000041b027227 */ /* 0x000fe200078e00ff */
[----:B------:R-:W-:-:S03]  /*2850*/  IABS R25, R7 ;  /* 0x0000000700197213 */ /* 0x000fc60000000000 */
[----:B------:R-:W-:Y:S01]  /*2860*/  IMAD.MOV R7, RZ, RZ, -R5 ;  /* 0x000000ffff077224 */ /* 0x000fe200078e0a05 */
[----:B------:R-:W-:Y:S01]  /*2870*/  IABS R5, R3 ;  /* 0x0000000300057213 */ /* 0x000fe20000000000 */
[----:B------:R-:W-:Y:S02]  /*2880*/  IMAD.MOV R2, RZ, RZ, -R2 ;  /* 0x000000ffff027224 */ /* 0x000fe400078e0a02 */
[----:B0-----:R-:W-:Y:S02]  /*2890*/  IMAD.MOV.U32 R13, RZ, RZ, R25 ;  /* 0x000000ffff0d7224 */ /* 0x001fe400078e0019 */
[----:B------:R-:W-:-:S04]  /*28a0*/  IMAD.HI.U32 R3, R27, R26, RZ ;  /* 0x0000001a1b037227 */ /* 0x000fc800078e00ff */
[----:B------:R-:W-:Y:S02]  /*28b0*/  IMAD.MOV.U32 R18, RZ, RZ, R5 ;  /* 0x000000ffff127224 */ /* 0x000fe400078e0005 */
[----:B------:R-:W-:Y:S01]  /*28c0*/  IMAD R25, R29, R2, R4 ;  /* 0x000000021d197224 */ /* 0x000fe200078e0204 */
[----:B------:R-:W4:Y:S01]  /*28d0*/  LDL.LU R5, [R1+0x78] ;  /* 0x0000780001057983 */ /* 0x000f220000300800 */
[----:B------:R-:W-:-:S03]  /*28e0*/  IMAD.HI.U32 R2, R27, R13, RZ ;  /* 0x0000000d1b027227 */ /* 0x000fc600078e00ff */
[----:B------:R-:W4:Y:S01]  /*28f0*/  LDL.LU R4, [R1+0x74] ;  /* 0x0000740001047983 */ /* 0x000f220000300800 */
[----:B------:R-:W-:-:S03]  /*2900*/  IMAD.MOV R11, RZ, RZ, -R3 ;  /* 0x000000ffff0b7224 */ /* 0x000fc600078e0a03 */
[----:B------:R-:W4:Y:S01]  /*2910*/  LDL.LU R3, [R1+0x70] ;  /* 0x0000700001037983 */ /* 0x000f220000300800 */
[C---:B------:R-:W-:Y:S02]  /*2920*/  IMAD R24, R29.reuse, R7, R24 ;  /* 0x000000071d187224 */ /* 0x040fe400078e0218 */
[----:B------:R-:W-:Y:S02]  /*2930*/  IMAD.MOV R7, RZ, RZ, -R2 ;  /* 0x000000ffff077224 */ /* 0x000fe400078e0a02 */
[----:B------:R-:W4:Y:S01]  /*2940*/  LDL.LU R2, [R1+0x6c] ;  /* 0x00006c0001027983 */ /* 0x000f220000300800 */
[C---:B------:R-:W-:Y:S02]  /*2950*/  IMAD R26, R29.reuse, R11, R26 ;  /* 0x0000000b1d1a7224 */ /* 0x040fe400078e021a */
[----:B------:R-:W-:Y:S01]  /*2960*/  IMAD R13, R29, R7, R13 ;  /* 0x000000071d0d7224 */ /* 0x000fe200078e020d */
[----:B--2---:R-:W-:Y:S02]  /*2970*/  IABS R10, R0 ;  /* 0x00000000000a7213 */ /* 0x004fe40000000000 */
[----:B---3--:R-:W-:-:S02]  /*2980*/  IABS R9, R28 ;  /* 0x0000001c00097213 */ /* 0x008fc40000000000 */
[----:B------:R-:W2:Y:S01]  /*2990*/  LDL.LU R28, [R1+0x68] ;  /* 0x00006800011c7983 */ /* 0x000ea20000300800 */
[----:B------:R-:W-:-:S03]  /*29a0*/  IMAD.MOV.U32 R17, RZ, RZ, R10 ;  /* 0x000000ffff117224 */ /* 0x000fc600078e000a */
[----:B------:R-:W3:Y:S01]  /*29b0*/  LDL.LU R12, [R1+0x64] ;  /* 0x00006400010c7983 */ /* 0x000ee20000300800 */
[----:B------:R-:W-:-:S03]  /*29c0*/  IMAD.MOV.U32 R15, RZ, RZ, R9 ;  /* 0x000000ffff0f7224 */ /* 0x000fc600078e0009 */
[----:B------:R-:W3:Y:S04]  /*29d0*/  LDL.LU R11, [R1+0x60] ;  /* 0x00006000010b7983 */ /* 0x000ee80000300800 */
[----:B------:R-:W3:Y:S04]  /*29e0*/  LDL.LU R10, [R1+0x5c] ;  /* 0x00005c00010a7983 */ /* 0x000ee80000300800 */
[----:B------:R-:W3:Y:S04]  /*29f0*/  LDL.LU R9, [R1+0x58] ;  /* 0x0000580001097983 */ /* 0x000ee80000300800 */
[----:B------:R-:W3:Y:S01]  /*2a00*/  LDL.LU R7, [R1+0x54] ;  /* 0x0000540001077983 */ /* 0x000ee20000300800 */
[----:B----4-:R-:W-:-:S03]  /*2a10*/  IABS R14, R6 ;  /* 0x00000006000e7213 */ /* 0x010fc60000000000 */
[----:B------:R-:W4:Y:S01]  /*2a20*/  LDL.LU R6, [R1+0x50] ;  /* 0x0000500001067983 */ /* 0x000f220000300800 */
[----:B------:R-:W-:-:S04]  /*2a30*/  IMAD.HI.U32 R0, R27, R18, RZ ;  /* 0x000000121b007227 */ /* 0x000fc800078e00ff */
[----:B------:R-:W-:Y:S02]  /*2a40*/  IMAD.MOV R0, RZ, RZ, -R0 ;  /* 0x000000ffff007224 */ /* 0x000fe400078e0a00 */
[----:B------:R-:W-:-:S04]  /*2a50*/  IMAD.HI.U32 R16, R27, R17, RZ ;  /* 0x000000111b107227 */ /* 0x000fc800078e00ff */
[----:B------:R-:W-:Y:S02]  /*2a60*/  IMAD R18, R29, R0, R18 ;  /* 0x000000001d127224 */ /* 0x000fe400078e0212 */
[----:B------:R-:W-:-:S04]  /*2a70*/  IMAD.HI.U32 R0, R27, R15, RZ ;  /* 0x0000000f1b007227 */ /* 0x000fc800078e00ff */
[----:B------:R-:W-:Y:S02]  /*2a80*/  IMAD.MOV R16, RZ, RZ, -R16 ;  /* 0x000000ffff107224 */ /* 0x000fe400078e0a10 */
[----:B------:R-:W-:Y:S02]  /*2a90*/  IMAD.MOV R0, RZ, RZ, -R0 ;  /* 0x000000ffff007224 */ /* 0x000fe400078e0a00 */
[C---:B------:R-:W-:Y:S01]  /*2aa0*/  IMAD R16, R29.reuse, R16, R17 ;  /* 0x000000101d107224 */ /* 0x040fe200078e0211 */
[----:B------:R0:W-:Y:S01]  /*2ab0*/  STL [R1+0x8c], R18 ;  /* 0x00008c1201007387 */ /* 0x0001e20000100800 */
[----:B------:R-:W-:-:S03]  /*2ac0*/  IMAD R15, R29, R0, R15 ;  /* 0x000000001d0f7224 */ /* 0x000fc600078e020f */
[----:B------:R0:W-:Y:S04]  /*2ad0*/  STL [R1+0x84], R16 ;  /* 0x0000841001007387 */ /* 0x0001e80000100800 */
[----:B------:R-:W4:Y:S01]  /*2ae0*/  LDL R0, [R1+0x10e4] ;  /* 0x0010e40001007983 */ /* 0x000f220000100800 */
[C---:B------:R-:W-:Y:S02]  /*2af0*/  ISETP.GT.U32.AND P2, PT, R29.reuse, R13, PT ;  /* 0x0000000d1d00720c */ /* 0x040fe40003f44070 */
[C---:B------:R-:W-:Y:S01]  /*2b00*/  ISETP.GT.U32.AND P0, PT, R29.reuse, R8, PT ;  /* 0x000000081d00720c */ /* 0x040fe20003f04070 */
[----:B-1----:R-:W4:Y:S01]  /*2b10*/  LDL.LU R21, [R1+0x4c] ;  /* 0x00004c0001157983 */ /* 0x002f220000300800 */
[C---:B------:R-:W-:Y:S02]  /*2b20*/  ISETP.GT.U32.AND P1, PT, R29.reuse, R5, PT ;  /* 0x000000051d00720c */ /* 0x040fe40003f24070 */
[----:B------:R-:W-:-:S02]  /*2b30*/  ISETP.GT.U32.AND P4, PT, R29, R4, PT ;  /* 0x000000041d00720c */ /* 0x000fc40003f84070 */
[C---:B------:R-:W-:Y:S02]  /*2b40*/  ISETP.GT.U32.AND P3, PT, R29.reuse, R3, PT ;  /* 0x000000031d00720c */ /* 0x040fe40003f64070 */
[----:B------:R-:W-:-:S03]  /*2b50*/  ISETP.GT.U32.AND P5, PT, R29, R2, PT ;  /* 0x000000021d00720c */ /* 0x000fc60003fa4070 */
[--C-:B------:R-:W-:Y:S02]  /*2b60*/  @!P2 IMAD.IADD R13, R13, 0x1, -R29.reuse ;  /* 0x000000010d0da824 */ /* 0x100fe400078e0a1d */
[--C-:B------:R-:W-:Y:S02]  /*2b70*/  @!P0 IMAD.IADD R8, R8, 0x1, -R29.reuse ;  /* 0x0000000108088824 */ /* 0x100fe400078e0a1d */
[--C-:B------:R-:W-:Y:S02]  /*2b80*/  @!P1 IMAD.IADD R5, R5, 0x1, -R29.reuse ;  /* 0x0000000105059824 */ /* 0x100fe400078e0a1d */
[--C-:B------:R-:W-:Y:S02]  /*2b90*/  @!P4 IMAD.IADD R4, R4, 0x1, -R29.reuse ;  /* 0x000000010404c824 */ /* 0x100fe400078e0a1d */
[--C-:B------:R-:W-:Y:S02]  /*2ba0*/  @!P3 IMAD.IADD R3, R3, 0x1, -R29.reuse ;  /* 0x000000010303b824 */ /* 0x100fe400078e0a1d */
[----:B------:R-:W-:Y:S01]  /*2bb0*/  @!P5 IMAD.IADD R2, R2, 0x1, -R29 ;  /* 0x000000010202d824 */ /* 0x000fe200078e0a1d */
[----:B------:R1:W-:Y:S04]  /*2bc0*/  STL [R1+0x80], R15 ;  /* 0x0000800f01007387 */ /* 0x0003e80000100800 */
[----:B------:R-:W4:Y:S04]  /*2bd0*/  LDL.LU R20, [R1+0x48] ;  /* 0x0000480001147983 */ /* 0x000f280000300800 */
[----:B------:R-:W4:Y:S04]  /*2be0*/  LDL.LU R19, [R1+0x44] ;  /* 0x0000440001137983 */ /* 0x000f280000300800 */
[----:B0-----:R-:W4:Y:S04]  /*2bf0*/  LDL.LU R18, [R1+0x40] ;  /* 0x0000400001127983 */ /* 0x001f280000300800 */
[----:B------:R-:W4:Y:S04]  /*2c00*/  LDL.LU R17, [R1+0x3c] ;  /* 0x00003c0001117983 */ /* 0x000f280000300800 */
[----:B------:R-:W4:Y:S01]  /*2c10*/  LDL.LU R16, [R1+0x38] ;  /* 0x0000380001107983 */ /* 0x000f220000300800 */
[----:B--2---:R-:W-:-:S02]  /*2c20*/  ISETP.GT.U32.AND P6, PT, R29, R28, PT ;  /* 0x0000001c1d00720c */ /* 0x004fc40003fc4070 */
[C---:B---3--:R-:W-:Y:S02]  /*2c30*/  ISETP.GT.U32.AND P2, PT, R29.reuse, R12, PT ;  /* 0x0000000c1d00720c */ /* 0x048fe40003f44070 */
[C---:B------:R-:W-:Y:S02]  /*2c40*/  ISETP.GT.U32.AND P0, PT, R29.reuse, R11, PT ;  /* 0x0000000b1d00720c */ /* 0x040fe40003f04070 */
[C---:B------:R-:W-:Y:S02]  /*2c50*/  ISETP.GT.U32.AND P1, PT, R29.reuse, R10, PT ;  /* 0x0000000a1d00720c */ /* 0x040fe40003f24070 */
[C---:B------:R-:W-:Y:S02]  /*2c60*/  ISETP.GT.U32.AND P4, PT, R29.reuse, R9, PT ;  /* 0x000000091d00720c */ /* 0x040fe40003f84070 */
[----:B------:R-:W-:-:S03]  /*2c70*/  ISETP.GT.U32.AND P3, PT, R29, R7, PT ;  /* 0x000000071d00720c */ /* 0x000fc60003f64070 */
[--C-:B------:R-:W-:Y:S01]  /*2c80*/  @!P6 IMAD.IADD R28, R28, 0x1, -R29.reuse ;  /* 0x000000011c1ce824 */ /* 0x100fe200078e0a1d */
[C---:B------:R-:W-:Y:S01]  /*2c90*/  ISETP.GT.U32.AND P6, PT, R29.reuse, R13, PT ;  /* 0x0000000d1d00720c */ /* 0x040fe20003fc4070 */
[--C-:B------:R-:W-:Y:S01]  /*2ca0*/  @!P2 IMAD.IADD R12, R12, 0x1, -R29.reuse ;  /* 0x000000010c0ca824 */ /* 0x100fe200078e0a1d */
[----:B------:R-:W-:Y:S01]  /*2cb0*/  ISETP.GT.U32.AND P2, PT, R29, R8, PT ;  /* 0x000000081d00720c */ /* 0x000fe20003f44070 */
[--C-:B------:R-:W-:Y:S01]  /*2cc0*/  @!P0 IMAD.IADD R11, R11, 0x1, -R29.reuse ;  /* 0x000000010b0b8824 */ /* 0x100fe200078e0a1d */
[C---:B------:R-:W-:Y:S01]  /*2cd0*/  ISETP.GT.U32.AND P0, PT, R29.reuse, R5, PT ;  /* 0x000000051d00720c */ /* 0x040fe20003f04070 */
[--C-:B------:R-:W-:Y:S01]  /*2ce0*/  @!P1 IMAD.IADD R10, R10, 0x1, -R29.reuse ;  /* 0x000000010a0a9824 */ /* 0x100fe200078e0a1d */
[----:B----4-:R-:W-:Y:S01]  /*2cf0*/  ISETP.GT.U32.AND P5, PT, R29, R6, PT ;  /* 0x000000061d00720c */ /* 0x010fe20003fa4070 */
[--C-:B------:R-:W-:Y:S01]  /*2d00*/  @!P4 IMAD.IADD R9, R9, 0x1, -R29.reuse ;  /* 0x000000010909c824 */ /* 0x100fe200078e0a1d */
[C---:B------:R-:W-:Y:S02]  /*2d10*/  ISETP.GT.U32.AND P1, PT, R29.reuse, R4, PT ;  /* 0x000000041d00720c */ /* 0x040fe40003f24070 */
[----:B------:R-:W-:Y:S01]  /*2d20*/  ISETP.GT.U32.AND P4, PT, R29, R3, PT ;  /* 0x000000031d00720c */ /* 0x000fe20003f84070 */
[--C-:B------:R-:W-:Y:S01]  /*2d30*/  @!P3 IMAD.IADD R7, R7, 0x1, -R29.reuse ;  /* 0x000000010707b824 */ /* 0x100fe200078e0a1d */
[----:B------:R-:W-:Y:S01]  /*2d40*/  ISETP.GT.U32.AND P3, PT, R29, R2, PT ;  /* 0x000000021d00720c */ /* 0x000fe20003f64070 */
[----:B------:R-:W-:-:S02]  /*2d50*/  @!P6 IMAD.IADD R13, R13, 0x1, -R29 ;  /* 0x000000010d0de824 */ /* 0x000fc400078e0a1d */
[--C-:B------:R-:W-:Y:S02]  /*2d60*/  @!P2 IMAD.IADD R8, R8, 0x1, -R29.reuse ;  /* 0x000000010808a824 */ /* 0x100fe400078e0a1d */
[--C-:B------:R-:W-:Y:S02]  /*2d70*/  @!P0 IMAD.IADD R5, R5, 0x1, -R29.reuse ;  /* 0x0000000105058824 */ /* 0x100fe400078e0a1d */
[--C-:B------:R-:W-:Y:S01]  /*2d80*/  @!P5 IMAD.IADD R6, R6, 0x1, -R29.reuse ;  /* 0x000000010606d824 */ /* 0x100fe200078e0a1d */
[----:B------:R-:W-:Y:S01]  /*2d90*/  ISETP.GT.U32.AND P5, PT, R29, R28, PT ;  /* 0x0000001c1d00720c */ /* 0x000fe20003fa4070 */
[--C-:B------:R-:W-:Y:S01]  /*2da0*/  @!P1 IMAD.IADD R4, R4, 0x1, -R29.reuse ;  /* 0x0000000104049824 */ /* 0x100fe200078e0a1d */
[----:B------:R-:W-:Y:S01]  /*2db0*/  STL [R1+0x88], R13 ;  /* 0x0000880d01007387 */ /* 0x000fe20000100800 */
[----:B------:R-:W-:-:S03]  /*2dc0*/  @!P4 IMAD.IADD R3, R3, 0x1, -R29 ;  /* 0x000000010303c824 */ /* 0x000fc600078e0a1d */
[----:B------:R-:W-:Y:S01]  /*2dd0*/  STL [R1+0x7c], R8 ;  /* 0x00007c0801007387 */ /* 0x000fe20000100800 */
[----:B------:R-:W-:-:S03]  /*2de0*/  @!P3 IMAD.IADD R2, R2, 0x1, -R29 ;  /* 0x000000010202b824 */ /* 0x000fc600078e0a1d */
[----:B------:R0:W-:Y:S04]  /*2df0*/  STL [R1+0x78], R5 ;  /* 0x0000780501007387 */ /* 0x0001e80000100800 */
[----:B-1----:R-:W2:Y:S04]  /*2e00*/  LDL.LU R15, [R1+0x34] ;  /* 0x00003400010f7983 */ /* 0x002ea80000300800 */
[----:B------:R1:W-:Y:S04]  /*2e10*/  STL [R1+0x74], R4 ;  /* 0x0000740401007387 */ /* 0x0003e80000100800 */
[----:B------:R3:W-:Y:S04]  /*2e20*/  STL [R1+0x70], R3 ;  /* 0x0000700301007387 */ /* 0x0007e80000100800 */
[----:B0-----:R-:W4:Y:S04]  /*2e30*/  LDL.LU R5, [R1+0x30] ;  /* 0x0000300001057983 */ /* 0x001f280000300800 */
[----:B-1----:R-:W4:Y:S01]  /*2e40*/  LDL.LU R4, [R1+0x2c] ;  /* 0x00002c0001047983 */ /* 0x002f220000300800 */
[----:B------:R-:W-:-:S03]  /*2e50*/  @!P5 IMAD.IADD R28, R28, 0x1, -R29 ;  /* 0x000000011c1cd824 */ /* 0x000fc600078e0a1d */
[----:B------:R0:W-:Y:S01]  /*2e60*/  STL [R1+0x6c], R2 ;  /* 0x00006c0201007387 */ /* 0x0001e20000100800 */
[----:B------:R-:W-:-:S03]  /*2e70*/  IABS R8, R0 ;  /* 0x0000000000087213 */ /* 0x000fc60000000000 */
[----:B---3--:R-:W3:Y:S04]  /*2e80*/  LDL.LU R3, [R1+0x28] ;  /* 0x0000280001037983 */ /* 0x008ee80000300800 */
[----:B0-----:R-:W3:Y:S04]  /*2e90*/  LDL.LU R2, [R1+0x24] ;  /* 0x0000240001027983 */ /* 0x001ee80000300800 */
[----:B------:R-:W3:Y:S04]  /*2ea0*/  LDL.LU R0, [R1+0x20] ;  /* 0x0000200001007983 */ /* 0x000ee80000300800 */
[----:B------:R0:W-:Y:S04]  /*2eb0*/  STL [R1+0x68], R28 ;  /* 0x0000681c01007387 */ /* 0x0001e80000100800 */
[----:B0-----:R-:W3:Y:S01]  /*2ec0*/  LDL.LU R28, [R1+0x1c] ;  /* 0x00001c00011c7983 */ /* 0x001ee20000300800 */
[----:B------:R-:W-:-:S02]  /*2ed0*/  ISETP.GT.U32.AND P2, PT, R29, R12, PT ;  /* 0x0000000c1d00720c */ /* 0x000fc40003f44070 */
[C---:B------:R-:W-:Y:S02]  /*2ee0*/  ISETP.GT.U32.AND P0, PT, R29.reuse, R11, PT ;  /* 0x0000000b1d00720c */ /* 0x040fe40003f04070 */
[C---:B------:R-:W-:Y:S02]  /*2ef0*/  ISETP.GT.U32.AND P1, PT, R29.reuse, R10, PT ;  /* 0x0000000a1d00720c */ /* 0x040fe40003f24070 */
[C---:B------:R-:W-:Y:S02]  /*2f00*/  ISETP.GT.U32.AND P4, PT, R29.reuse, R9, PT ;  /* 0x000000091d00720c */ /* 0x040fe40003f84070 */
[C---:B------:R-:W-:Y:S02]  /*2f10*/  ISETP.GT.U32.AND P3, PT, R29.reuse, R7, PT ;  /* 0x000000071d00720c */ /* 0x040fe40003f64070 */
[C---:B------:R-:W-:Y:S02]  /*2f20*/  ISETP.GT.U32.AND P6, PT, R29.reuse, R6, PT ;  /* 0x000000061d00720c */ /* 0x040fe40003fc4070 */
[C---:B------:R-:W-:Y:S01]  /*2f30*/  ISETP.GT.U32.AND P5, PT, R29.reuse, R21, PT ;  /* 0x000000151d00720c */ /* 0x040fe20003fa4070 */
[--C-:B------:R-:W-:Y:S01]  /*2f40*/  @!P2 IMAD.IADD R12, R12, 0x1, -R29.reuse ;  /* 0x000000010c0ca824 */ /* 0x100fe200078e0a1d */
[----:B------:R-:W-:Y:S01]  /*2f50*/  ISETP.GT.U32.AND P2, PT, R29, R20, PT ;  /* 0x000000141d00720c */ /* 0x000fe20003f44070 */
[--C-:B------:R-:W-:Y:S01]  /*2f60*/  @!P0 IMAD.IADD R11, R11, 0x1, -R29.reuse ;  /* 0x000000010b0b8824 */ /* 0x100fe200078e0a1d */
[C---:B------:R-:W-:Y:S01]  /*2f70*/  ISETP.GT.U32.AND P0, PT, R29.reuse, R19, PT ;  /* 0x000000131d00720c */ /* 0x040fe20003f04070 */
[--C-:B------:R-:W-:Y:S01]  /*2f80*/  @!P1 IMAD.IADD R10, R10, 0x1, -R29.reuse ;  /* 0x000000010a0a9824 */ /* 0x100fe200078e0a1d */
[----:B------:R-:W-:Y:S01]  /*2f90*/  ISETP.GT.U32.AND P1, PT, R29, R18, PT ;  /* 0x000000121d00720c */ /* 0x000fe20003f24070 */
[--C-:B------:R-:W-:Y:S01]  /*2fa0*/  @!P4 IMAD.IADD R9, R9, 0x1, -R29.reuse ;  /* 0x000000010909c824 */ /* 0x100fe200078e0a1d */
[----:B------:R-:W-:Y:S01]  /*2fb0*/  ISETP.GT.U32.AND P4, PT, R29, R17, PT ;  /* 0x000000111d00720c */ /* 0x000fe20003f84070 */
[--C-:B------:R-:W-:Y:S01]  /*2fc0*/  @!P3 IMAD.IADD R7, R7, 0x1, -R29.reuse ;  /* 0x000000010707b824 */ /* 0x100fe200078e0a1d */
[----:B------:R-:W-:Y:S01]  /*2fd0*/  ISETP.GT.U32.AND P3, PT, R29, R16, PT ;  /* 0x000000101d00720c */ /* 0x000fe20003f64070 */
[----:B------:R-:W-:-:S02]  /*2fe0*/  @!P6 IMAD.IADD R6, R6, 0x1, -R29 ;  /* 0x000000010606e824 */ /* 0x000fc400078e0a1d */
[--C-:B------:R-:W-:Y:S02]  /*2ff0*/  @!P5 IMAD.IADD R21, R21, 0x1, -R29.reuse ;  /* 0x000000011515d824 */ /* 0x100fe400078e0a1d */
[--C-:B------:R-:W-:Y:S02]  /*3000*/  @!P2 IMAD.IADD R20, R20, 0x1, -R29.reuse ;  /* 0x000000011414a824 */ /* 0x100fe400078e0a1d */
[--C-:B------:R-:W-:Y:S02]  /*3010*/  @!P0 IMAD.IADD R19, R19, 0x1, -R29.reuse ;  /* 0x0000000113138824 */ /* 0x100fe400078e0a1d */
[--C-:B------:R-:W-:Y:S02]  /*3020*/  @!P1 IMAD.IADD R18, R18, 0x1, -R29.reuse ;  /* 0x0000000112129824 */ /* 0x100fe400078e0a1d */
[--C-:B------:R-:W-:Y:S02]  /*3030*/  @!P4 IMAD.IADD R17, R17, 0x1, -R29.reuse ;  /* 0x000000011111c824 */ /* 0x100fe400078e0a1d */
[----:B------:R-:W-:-:S02]  /*3040*/  @!P3 IMAD.IADD R16, R16, 0x1, -R29 ;  /* 0x000000011010b824 */ /* 0x000fc400078e0a1d */
[----:B------:R-:W-:Y:S01]  /*3050*/  IMAD.HI.U32 R27, R27, R14, RZ ;  /* 0x0000000e1b1b7227 */ /* 0x000fe200078e00ff */
[----:B------:R-:W-:Y:S03]  /*3060*/  STL [R1+0x64], R12 ;  /* 0x0000640c01007387 */ /* 0x000fe60000100800 */
[----:B------:R-:W-:Y:S01]  /*3070*/  IMAD.MOV R27, RZ, RZ, -R27 ;  /* 0x000000ffff1b7224 */ /* 0x000fe200078e0a1b */
[----:B------:R-:W-:Y:S04]  /*3080*/  STL [R1+0x60], R11 ;  /* 0x0000600b01007387 */ /* 0x000fe80000100800 */
[----:B------:R-:W-:Y:S01]  /*3090*/  STL [R1+0x5c], R10 ;  /* 0x00005c0a01007387 */ /* 0x000fe20000100800 */
[----:B------:R-:W-:-:S03]  /*30a0*/  IMAD R27, R29, R27, R14 ;  /* 0x0000001b1d1b7224 */ /* 0x000fc600078e020e */
[----:B------:R-:W-:Y:S04]  /*30b0*/  STL [R1+0x58], R9 ;  /* 0x0000580901007387 */ /* 0x000fe80000100800 */
[----:B------:R0:W-:Y:S04]  /*30c0*/  STL [R1+0x54], R7 ;  /* 0x0000540701007387 */ /* 0x0001e80000100800 */
[----:B0-----:R-:W3:Y:S04]  /*30d0*/  LDL.LU R7, [R1+0xa0] ;  /* 0x0000a00001077983 */ /* 0x001ee80000300800 */
[----:B------:R-:W3:Y:S04]  /*30e0*/  LDL.LU R14, [R1+0x18] ;  /* 0x00001800010e7983 */ /* 0x000ee80000300800 */
[----:B------:R-:W3:Y:S04]  /*30f0*/  LDL.LU R13, [R1+0x14] ;  /* 0x00001400010d7983 */ /* 0x000ee80000300800 */
[----:B------:R0:W-:Y:S04]  /*3100*/  STL [R1+0x50], R6 ;  /* 0x0000500601007387 */ /* 0x0001e80000100800 */
[----:B------:R-:W3:Y:S04]  /*3110*/  LDL.LU R12, [R1+0x10] ;  /* 0x00001000010c7983 */ /* 0x000ee80000300800 */
[----:B------:R-:W3:Y:S04]  /*3120*/  LDL.LU R11, [R1+0xc] ;  /* 0x00000c00010b7983 */ /* 0x000ee80000300800 */
[----:B------:R-:W3:Y:S04]  /*3130*/  LDL.LU R10, [R1+0x8] ;  /* 0x00000800010a7983 */ /* 0x000ee80000300800 */
[----:B------:R-:W3:Y:S04]  /*3140*/  LDL.LU R9, [R1+0x4] ;  /* 0x0000040001097983 */ /* 0x000ee80000300800 */
[----:B0-----:R-:W3:Y:S01]  /*3150*/  LDL.LU R6, [R1] ;  /* 0x0000000001067983 */ /* 0x001ee20000300800 */
[----:B--2---:R-:W-:-:S02]  /*3160*/  ISETP.GT.U32.AND P6, PT, R29, R15, PT ;  /* 0x0000000f1d00720c */ /* 0x004fc40003fc4070 */
[C---:B----4-:R-:W-:Y:S02]  /*3170*/  ISETP.GT.U32.AND P5, PT, R29.reuse, R5, PT ;  /* 0x000000051d00720c */ /* 0x050fe40003fa4070 */
[C---:B------:R-:W-:Y:S02]  /*3180*/  ISETP.GT.U32.AND P2, PT, R29.reuse, R4, PT ;  /* 0x000000041d00720c */ /* 0x040fe40003f44070 */
[C---:B---3--:R-:W-:Y:S02]  /*3190*/  ISETP.GT.U32.AND P0, PT, R29.reuse, R3, PT ;  /* 0x000000031d00720c */ /* 0x048fe40003f04070 */
[C---:B------:R-:W-:Y:S02]  /*31a0*/  ISETP.GT.U32.AND P1, PT, R29.reuse, R2, PT ;  /* 0x000000021d00720c */ /* 0x040fe40003f24070 */
[----:B------:R-:W-:-:S03]  /*31b0*/  ISETP.GT.U32.AND P4, PT, R29, R0, PT ;  /* 0x000000001d00720c */ /* 0x000fc60003f84070 */
[--C-:B------:R-:W-:Y:S01]  /*31c0*/  @!P6 IMAD.IADD R15, R15, 0x1, -R29.reuse ;  /* 0x000000010f0fe824 */ /* 0x100fe200078e0a1d */
[----:B------:R-:W-:Y:S01]  /*31d0*/  ISETP.GT.U32.AND P6, PT, R29, R21, PT ;  /* 0x000000151d00720c */ /* 0x000fe20003fc4070 */
[--C-:B------:R-:W-:Y:S01]  /*31e0*/  @!P5 IMAD.IADD R5, R5, 0x1, -R29.reuse ;  /* 0x000000010505d824 */ /* 0x100fe200078e0a1d */
[C---:B------:R-:W-:Y:S01]  /*31f0*/  ISETP.GT.U32.AND P5, PT, R29.reuse, R20, PT ;  /* 0x000000141d00720c */ /* 0x040fe20003fa4070 */
[--C-:B------:R-:W-:Y:S01]  /*3200*/  @!P2 IMAD.IADD R4, R4, 0x1, -R29.reuse ;  /* 0x000000010404a824 */ /* 0x100fe200078e0a1d */
[----:B------:R-:W-:Y:S01]  /*3210*/  ISETP.GT.U32.AND P2, PT, R29, R19, PT ;  /* 0x000000131d00720c */ /* 0x000fe20003f44070 */
[--C-:B------:R-:W-:Y:S01]  /*3220*/  @!P0 IMAD.IADD R3, R3, 0x1, -R29.reuse ;  /* 0x0000000103038824 */ /* 0x100fe200078e0a1d */
[C---:B------:R-:W-:Y:S02]  /*3230*/  ISETP.GT.U32.AND P0, PT, R29.reuse, R18, PT ;  /* 0x000000121d00720c */ /* 0x040fe40003f04070 */
[C---:B------:R-:W-:Y:S01]  /*3240*/  ISETP.GT.U32.AND P3, PT, R29.reuse, R28, PT ;  /* 0x0000001c1d00720c */ /* 0x040fe20003f64070 */
[--C-:B------:R-:W-:Y:S01]  /*3250*/  @!P1 IMAD.IADD R2, R2, 0x1, -R29.reuse ;  /* 0x0000000102029824 */ /* 0x100fe200078e0a1d */
[C---:B------:R-:W-:Y:S01]  /*3260*/  ISETP.GT.U32.AND P1, PT, R29.reuse, R17, PT ;  /* 0x000000111d00720c */ /* 0x040fe20003f24070 */
[--C-:B------:R-:W-:Y:S01]  /*3270*/  @!P4 IMAD.IADD R0, R0, 0x1, -R29.reuse ;  /* 0x000000010000c824 */ /* 0x100fe200078e0a1d */
[----:B------:R-:W-:Y:S01]  /*3280*/  ISETP.GT.U32.AND P4, PT, R29, R16, PT ;  /* 0x000000101d00720c */ /* 0x000fe20003f84070 */
[----:B------:R-:W-:-:S02]  /*3290*/  @!P6 IMAD.IADD R21, R21, 0x1, -R29 ;  /* 0x000000011515e824 */ /* 0x000fc400078e0a1d */
[--C-:B------:R-:W-:Y:S01]  /*32a0*/  @!P5 IMAD.IADD R20, R20, 0x1, -R29.reuse ;  /* 0x000000011414d824 */ /* 0x100fe200078e0a1d */
[----:B------:R-:W-:Y:S01]  /*32b0*/  ISETP.GT.U32.AND P5, PT, R29, R5, PT ;  /* 0x000000051d00720c */ /* 0x000fe20003fa4070 */
[----:B------:R-:W-:-:S04]  /*32c0*/  @!P2 IMAD.IADD R19, R19, 0x1, -R29 ;  /* 0x000000011313a824 */ /* 0x000fc800078e0a1d */
[--C-:B------:R-:W-:Y:S01]  /*32d0*/  @!P3 IMAD.IADD R28, R28, 0x1, -R29.reuse ;  /* 0x000000011c1cb824 */ /* 0x100fe200078e0a1d */
[C---:B------:R-:W-:Y:S01]  /*32e0*/  ISETP.GT.U32.AND P3, PT, R29.reuse, R15, PT ;  /* 0x0000000f1d00720c */ /* 0x040fe20003f64070 */
[--C-:B------:R-:W-:Y:S01]  /*32f0*/  @!P0 IMAD.IADD R18, R18, 0x1, -R29.reuse ;  /* 0x0000000112128824 */ /* 0x100fe200078e0a1d */
[C---:B------:R-:W-:Y:S01]  /*3300*/  ISETP.GT.U32.AND P2, PT, R29.reuse, R4, PT ;  /* 0x000000041d00720c */ /* 0x040fe20003f44070 */
[----:B------:R0:W-:Y:S01]  /*3310*/  STL [R1+0x4c], R21 ;  /* 0x00004c1501007387 */ /* 0x0001e20000100800 */
[----:B------:R-:W-:Y:S01]  /*3320*/  ISETP.GT.U32.AND P0, PT, R29, R3, PT ;  /* 0x000000031d00720c */ /* 0x000fe20003f04070 */
[--C-:B------:R-:W-:Y:S01]  /*3330*/  @!P1 IMAD.IADD R17, R17, 0x1, -R29.reuse ;  /* 0x0000000111119824 */ /* 0x100fe200078e0a1d */
[C---:B------:R-:W-:Y:S01]  /*3340*/  ISETP.GT.U32.AND P1, PT, R29.reuse, R2, PT ;  /* 0x000000021d00720c */ /* 0x040fe20003f24070 */
[--C-:B------:R-:W-:Y:S01]  /*3350*/  @!P4 IMAD.IADD R16, R16, 0x1, -R29.reuse ;  /* 0x000000011010c824 */ /* 0x100fe200078e0a1d */
[C---:B------:R-:W-:Y:S01]  /*3360*/  ISETP.GT.U32.AND P4, PT, R29.reuse, R0, PT ;  /* 0x000000001d00720c */ /* 0x040fe20003f84070 */
[----:B0-----:R-:W2:Y:S04]  /*3370*/  LDL.LU R21, [R1+0x1450] ;  /* 0x0014500001157983 */ /* 0x001ea80000300800 */
[----:B------:R0:W-:Y:S01]  /*3380*/  STL [R1+0x48], R20 ;  /* 0x0000481401007387 */ /* 0x0001e20000100800 */
[----:B------:R-:W-:Y:S01]  /*3390*/  ISETP.GT.U32.AND P6, PT, R29, R28, PT ;  /* 0x0000001c1d00720c */ /* 0x000fe20003fc4070 */
[----:B------:R-:W-:-:S02]  /*33a0*/  @!P3 IMAD.IADD R15, R15, 0x1, -R29 ;  /* 0x000000010f0fb824 */ /* 0x000fc400078e0a1d */
[--C-:B------:R-:W-:Y:S01]  /*33b0*/  @!P5 IMAD.IADD R5, R5, 0x1, -R29.reuse ;  /* 0x000000010505d824 */ /* 0x100fe200078e0a1d */
[----:B0-----:R-:W3:Y:S04]  /*33c0*/  LDL.LU R20, [R1+0x144c] ;  /* 0x00144c0001147983 */ /* 0x001ee80000300800 */
[----:B------:R0:W-:Y:S01]  /*33d0*/  STL [R1+0x44], R19 ;  /* 0x0000441301007387 */ /* 0x0001e20000100800 */
[----:B------:R-:W-:-:S03]  /*33e0*/  @!P2 IMAD.IADD R4, R4, 0x1, -R29 ;  /* 0x000000010404a824 */ /* 0x000fc600078e0a1d */
[----:B0-----:R-:W4:Y:S04]  /*33f0*/  LDL.LU R19, [R1+0x1448] ;  /* 0x0014480001137983 */ /* 0x001f280000300800 */
[----:B------:R0:W-:Y:S01]  /*3400*/  STL [R1+0x40], R18 ;  /* 0x0000401201007387 */ /* 0x0001e20000100800 */
[----:B------:R-:W-:-:S03]  /*3410*/  @!P0 IMAD.IADD R3, R3, 0x1, -R29 ;  /* 0x0000000103038824 */ /* 0x000fc600078e0a1d */
[----:B0-----:R-:W2:Y:S04]  /*3420*/  LDL.LU R18, [R1+0x1444] ;  /* 0x0014440001127983 */ /* 0x001ea80000300800 */
        /* <DEDUP_REMOVED lines=9> */
[----:B------:R0:W-:Y:S04]  /*34c0*/  STL [R1+0x30], R5 ;  /* 0x0000300501007387 */ /* 0x0001e80000100800 */
[----:B0-----:R-:W2:Y:S04]  /*34d0*/  LDL.LU R5, [R1+0x1434] ;  /* 0x0014340001057983 */ /* 0x001ea80000300800 */
[----:B------:R0:W-:Y:S04]  /*34e0*/  STL [R1+0x2c], R4 ;  /* 0x00002c0401007387 */ /* 0x0001e80000100800 */
[----:B0-----:R-:W3:Y:S04]  /*34f0*/  LDL.LU R4, [R1+0x1430] ;  /* 0x0014300001047983 */ /* 0x001ee80000300800 */
[----:B------:R0:W-:Y:S04]  /*3500*/  STL [R1+0x28], R3 ;  /* 0x0000280301007387 */ /* 0x0001e80000100800 */
[----:B0-----:R-:W4:Y:S04]  /*3510*/  LDL.LU R3, [R1+0x142c] ;  /* 0x00142c0001037983 */ /* 0x001f280000300800 */
[----:B------:R0:W-:Y:S04]  /*3520*/  STL [R1+0x24], R2 ;  /* 0x0000240201007387 */ /* 0x0001e80000100800 */
[----:B0-----:R-:W4:Y:S04]  /*3530*/  LDL.LU R2, [R1+0x1428] ;  /* 0x0014280001027983 */ /* 0x001f280000300800 */
[----:B------:R0:W-:Y:S04]  /*3540*/  STL [R1+0x20], R0 ;  /* 0x0000200001007387 */ /* 0x0001e80000100800 */
[----:B0-----:R-:W4:Y:S04]  /*3550*/  LDL.LU R0, [R1+0x1424] ;  /* 0x0014240001007983 */ /* 0x001f280000300800 */
[----:B------:R0:W-:Y:S04]  /*3560*/  STL [R1+0x1c], R28 ;  /* 0x00001c1c01007387 */ /* 0x0001e80000100800 */
[----:B0-----:R-:W4:Y:S01]  /*3570*/  LDL.LU R28, [R1+0x1420] ;  /* 0x00142000011c7983 */ /* 0x001f220000300800 */
[----:B------:R-:W-:-:S02]  /*3580*/  ISETP.GT.U32.AND P3, PT, R29, R14, PT ;  /* 0x0000000e1d00720c */ /* 0x000fc40003f64070 */
[C---:B------:R-:W-:Y:S02]  /*3590*/  ISETP.GT.U32.AND P5, PT, R29.reuse, R13, PT ;  /* 0x0000000d1d00720c */ /* 0x040fe40003fa4070 */
[C---:B------:R-:W-:Y:S02]  /*35a0*/  ISETP.GT.U32.AND P2, PT, R29.reuse, R12, PT ;  /* 0x0000000c1d00720c */ /* 0x040fe40003f44070 */
[C---:B------:R-:W-:Y:S02]  /*35b0*/  ISETP.GT.U32.AND P0, PT, R29.reuse, R11, PT ;  /* 0x0000000b1d00720c */ /* 0x040fe40003f04070 */
[C---:B------:R-:W-:Y:S02]  /*35c0*/  ISETP.GT.U32.AND P1, PT, R29.reuse, R10, PT ;  /* 0x0000000a1d00720c */ /* 0x040fe40003f24070 */
[----:B------:R-:W-:-:S03]  /*35d0*/  ISETP.GT.U32.AND P6, PT, R29, R6, PT ;  /* 0x000000061d00720c */ /* 0x000fc60003fc4070 */
[--C-:B------:R-:W-:Y:S01]  /*35e0*/  @!P3 IMAD.IADD R14, R14, 0x1, -R29.reuse ;  /* 0x000000010e0eb824 */ /* 0x100fe200078e0a1d */
[----:B------:R-:W-:Y:S01]  /*35f0*/  ISETP.GT.U32.AND P4, PT, R29, R9, PT ;  /* 0x000000091d00720c */ /* 0x000fe20003f84070 */
[--C-:B------:R-:W-:Y:S02]  /*3600*/  @!P5 IMAD.IADD R13, R13, 0x1, -R29.reuse ;  /* 0x000000010d0dd824 */ /* 0x100fe400078e0a1d */
[--C-:B------:R-:W-:Y:S02]  /*3610*/  @!P2 IMAD.IADD R12, R12, 0x1, -R29.reuse ;  /* 0x000000010c0ca824 */ /* 0x100fe400078e0a1d */
[--C-:B------:R-:W-:Y:S02]  /*3620*/  @!P0 IMAD.IADD R11, R11, 0x1, -R29.reuse ;  /* 0x000000010b0b8824 */ /* 0x100fe400078e0a1d */
[--C-:B------:R-:W-:Y:S02]  /*3630*/  @!P1 IMAD.IADD R10, R10, 0x1, -R29.reuse ;  /* 0x000000010a0a9824 */ /* 0x100fe400078e0a1d */
[----:B------:R-:W-:Y:S01]  /*3640*/  @!P6 IMAD.IADD R6, R6, 0x1, -R29 ;  /* 0x000000010606e824 */ /* 0x000fe200078e0a1d */
[----:B------:R-:W-:-:S03]  /*3650*/  ISETP.GT.U32.AND P6, PT, R29, R14, PT ;  /* 0x0000000e1d00720c */ /* 0x000fc60003fc4070 */
[----:B------:R-:W-:Y:S02]  /*3660*/  @!P4 IMAD.IADD R9, R9, 0x1, -R29 ;  /* 0x000000010909c824 */ /* 0x000fe400078e0a1d */
[----:B------:R-:W-:-:S08]  /*3670*/  IMAD.HI.U32 R7, R7, R8, RZ ;  /* 0x0000000807077227 */ /* 0x000fd000078e00ff */
[----:B------:R-:W-:-:S05]  /*3680*/  @!P6 IMAD.IADD R14, R14, 0x1, -R29 ;  /* 0x000000010e0ee824 */ /* 0x000fca00078e0a1d */
[----:B------:R0:W-:Y:S01]  /*3690*/  STL [R1+0x18], R14 ;  /* 0x0000180e01007387 */ /* 0x0001e20000100800 */
[----:B------:R-:W-:-:S03]  /*36a0*/  IMAD.MOV R7, RZ, RZ, -R7 ;  /* 0x000000ffff077224 */ /* 0x000fc600078e0a07 */
[----:B0-----:R-:W4:Y:S01]  /*36b0*/  LDL.LU R14, [R1+0x141c] ;  /* 0x00141c00010e7983 */ /* 0x001f220000300800 */
[C---:B--2---:R-:W-:Y:S02]  /*36c0*/  ISETP.GT.U32.AND P4, PT, R29.reuse, R5, PT ;  /* 0x000000051d00720c */ /* 0x044fe40003f84070 */
[C---:B---3--:R-:W-:Y:S02]  /*36d0*/  ISETP.GT.U32.AND P1, PT, R29.reuse, R4, PT ;  /* 0x000000041d00720c */ /* 0x048fe40003f24070 */
[C---:B----4-:R-:W-:Y:S02]  /*36e0*/  ISETP.GT.U32.AND P0, PT, R29.reuse, R3, PT ;  /* 0x000000031d00720c */ /* 0x050fe40003f04070 */
[C---:B------:R-:W-:Y:S02]  /*36f0*/  ISETP.GT.U32.AND P2, PT, R29.reuse, R2, PT ;  /* 0x000000021d00720c */ /* 0x040fe40003f44070 */
[C---:B------:R-:W-:Y:S02]  /*3700*/  ISETP.GT.U32.AND P5, PT, R29.reuse, R0, PT ;  /* 0x000000001d00720c */ /* 0x040fe40003fa4070 */
[----:B------:R-:W-:-:S11]  /*3710*/  ISETP.GT.U32.AND P3, PT, R29, R28, PT ;  /* 0x0000001c1d00720c */ /* 0x000fd60003f64070 */
[--C-:B------:R-:W-:Y:S01]  /*3720*/  @!P5 IMAD.IADD R0, R0, 0x1, -R29.reuse ;  /* 0x000000010000d824 */ /* 0x100fe200078e0a1d */
[C---:B------:R-:W-:Y:S01]  /*3730*/  ISETP.GT.U32.AND P5, PT, R29.reuse, R12, PT ;  /* 0x0000000c1d00720c */ /* 0x040fe20003fa4070 */
[--C-:B------:R-:W-:Y:S01]  /*3740*/  @!P2 IMAD.IADD R2, R2, 0x1, -R29.reuse ;  /* 0x000000010202a824 */ /* 0x100fe200078e0a1d */
[----:B------:R-:W-:Y:S01]  /*3750*/  ISETP.GT.U32.AND P2, PT, R29, R11, PT ;  /* 0x0000000b1d00720c */ /* 0x000fe20003f44070 */
[--C-:B------:R-:W-:Y:S01]  /*3760*/  @!P0 IMAD.IADD R3, R3, 0x1, -R29.reuse ;  /* 0x0000000103038824 */ /* 0x100fe200078e0a1d */
[C---:B------:R-:W-:Y:S01]  /*3770*/  ISETP.GT.U32.AND P0, PT, R29.reuse, R10, PT ;  /* 0x0000000a1d00720c */ /* 0x040fe20003f04070 */
[--C-:B------:R-:W-:Y:S02]  /*3780*/  @!P1 IMAD.IADD R4, R4, 0x1, -R29.reuse ;  /* 0x0000000104049824 */ /* 0x100fe400078e0a1d */
[----:B------:R-:W-:Y:S01]  /*3790*/  @!P3 IMAD.IADD R28, R28, 0x1, -R29 ;  /* 0x000000011c1cb824 */ /* 0x000fe200078e0a1d */
[C---:B------:R-:W-:Y:S02]  /*37a0*/  ISETP.GT.U32.AND P3, PT, R29.reuse, R13, PT ;  /* 0x0000000d1d00720c */ /* 0x040fe40003f64070 */
[----:B------:R-:W-:-:S03]  /*37b0*/  ISETP.GT.U32.AND P1, PT, R29, R9, PT ;  /* 0x000000091d00720c */ /* 0x000fc60003f24070 */
[--C-:B------:R-:W-:Y:S02]  /*37c0*/  @!P5 IMAD.IADD R12, R12, 0x1, -R29.reuse ;  /* 0x000000010c0cd824 */ /* 0x100fe400078e0a1d */
[--C-:B------:R-:W-:Y:S01]  /*37d0*/  @!P2 IMAD.IADD R11, R11, 0x1, -R29.reuse ;  /* 0x000000010b0ba824 */ /* 0x100fe200078e0a1d */
[----:B------:R-:W-:Y:S01]  /*37e0*/  ISETP.GT.U32.AND P6, PT, R29, R0, PT ;  /* 0x000000001d00720c */ /* 0x000fe20003fc4070 */
[----:B------:R-:W-:-:S04]  /*37f0*/  @!P4 IMAD.IADD R5, R5, 0x1, -R29 ;  /* 0x000000010505c824 */ /* 0x000fc800078e0a1d */
[--C-:B------:R-:W-:Y:S01]  /*3800*/  @!P3 IMAD.IADD R13, R13, 0x1, -R29.reuse ;  /* 0x000000010d0db824 */ /* 0x100fe200078e0a1d */
[C---:B------:R-:W-:Y:S01]  /*3810*/  ISETP.GT.U32.AND P4, PT, R29.reuse, R6, PT ;  /* 0x000000061d00720c */ /* 0x040fe20003f84070 */
[--C-:B------:R-:W-:Y:S01]  /*3820*/  @!P0 IMAD.IADD R10, R10, 0x1, -R29.reuse ;  /* 0x000000010a0a8824 */ /* 0x100fe200078e0a1d */
[----:B------:R-:W-:Y:S01]  /*3830*/  ISETP.GT.U32.AND P3, PT, R29, R28, PT ;  /* 0x0000001c1d00720c */ /* 0x000fe20003f64070 */
[----:B------:R-:W-:Y:S01]  /*3840*/  @!P1 IMAD.IADD R9, R9, 0x1, -R29 ;  /* 0x0000000109099824 */ /* 0x000fe200078e0a1d */
[----:B------:R0:W-:Y:S01]  /*3850*/  STL [R1+0x14], R13 ;  /* 0x0000140d01007387 */ /* 0x0001e20000100800 */
[C---:B------:R-:W-:Y:S02]  /*3860*/  ISETP.GT.U32.AND P5, PT, R29.reuse, R2, PT ;  /* 0x000000021d00720c */ /* 0x040fe40003fa4070 */
[C---:B------:R-:W-:Y:S02]  /*3870*/  ISETP.GT.U32.AND P0, PT, R29.reuse, R3, PT ;  /* 0x000000031d00720c */ /* 0x040fe40003f04070 */
[----:B------:R-:W-:-:S02]  /*3880*/  ISETP.GT.U32.AND P2, PT, R29, R4, PT ;  /* 0x000000041d00720c */ /* 0x000fc40003f44070 */
[----:B------:R-:W-:Y:S01]  /*3890*/  IABS R29, c[0x0][0x178] ;  /* 0x00005e00001d7a13 */ /* 0x000fe20000000000 */
[----:B0-----:R-:W2:Y:S04]  /*38a0*/  LDL.LU R13, [R1+0x1418] ;  /* 0x00141800010d7983 */ /* 0x001ea80000300800 */
[----:B------:R0:W-:Y:S01]  /*38b0*/  STL [R1+0x10], R12 ;  /* 0x0000100c01007387 */ /* 0x0001e20000100800 */
[----:B------:R-:W-:-:S03]  /*38c0*/  IMAD R29, R29, R7, R8 ;  /* 0x000000071d1d7224 */ /* 0x000fc600078e0208 */
[----:B0-----:R-:W3:Y:S04]  /*38d0*/  LDL.LU R12, [R1+0x1414] ;  /* 0x00141400010c7983 */ /* 0x001ee80000300800 */
[----:B------:R0:W-:Y:S04]  /*38e0*/  STL [R1+0xc], R11 ;  /* 0x00000c0b01007387 */ /* 0x0001e80000100800 */
[----:B0-----:R-:W4:Y:S04]  /*38f0*/  LDL.LU R11, [R1+0x1410] ;  /* 0x00141000010b7983 */ /* 0x001f280000300800 */
[----:B------:R0:W-:Y:S04]  /*3900*/  STL [R1+0x8], R10 ;  /* 0x0000080a01007387 */ /* 0x0001e80000100800 */
[----:B0-----:R-:W2:Y:S04]  /*3910*/  LDL.LU R10, [R1+0x140c] ;  /* 0x00140c00010a7983 */ /* 0x001ea80000300800 */
[----:B------:R0:W-:Y:S04]  /*3920*/  STL [R1+0x4], R9 ;  /* 0x0000040901007387 */ /* 0x0001e80000100800 */
[----:B0-----:R-:W2:Y:S04]  /*3930*/  LDL.LU R9, [R1+0x1408] ;  /* 0x0014080001097983 */ /* 0x001ea80000300800 */
[----:B------:R-:W2:Y:S04]  /*3940*/  LDL.LU R8, [R1+0x1404] ;  /* 0x0014040001087983 */ /* 0x000ea80000300800 */
[----:B------:R-:W2:Y:S04]  /*3950*/  LDL.LU R7, [R1+0x1400] ;  /* 0x0014000001077983 */ /* 0x000ea80000300800 */
[----:B------:R0:W-:Y:S02]  /*3960*/  STL [R1+0xec], R29 ;  /* 0x0000ec1d01007387 */ /* 0x0001e40000100800 */
[----:B0-----:R-:W-:-:S05]  /*3970*/  IABS R29, c[0x0][0x17c] ;  /* 0x00005f00001d7a13 */ /* 0x001fca0000000000 */
[----:B------:R-:W-:-:S05]  /*3980*/  @!P4 IMAD.IADD R6, R6, 0x1, -R29 ;  /* 0x000000010606c824 */ /* 0x000fca00078e0a1d */
[----:B------:R0:W-:Y:S04]  /*3990*/  STL [R1], R6 ;  /* 0x0000000601007387 */ /* 0x0001e80000100800 */
[----:B0-----:R-:W4:Y:S01]  /*39a0*/  LDL.LU R6, [R1+0x13fc] ;  /* 0x0013fc0001067983 */ /* 0x001f220000300800 */
[----:B------:R-:W-:Y:S01]  /*39b0*/  ISETP.GT.U32.AND P1, PT, R29, R5, PT ;  /* 0x000000051d00720c */ /* 0x000fe20003f24070 */
[--C-:B------:R-:W-:Y:S02]  /*39c0*/  @!P3 IMAD.IADD R28, R28, 0x1, -R29.reuse ;  /* 0x000000011c1cb824 */ /* 0x100fe400078e0a1d */
[--C-:B------:R-:W-:Y:S02]  /*39d0*/  @!P6 IMAD.IADD R0, R0, 0x1, -R29.reuse ;  /* 0x000000010000e824 */ /* 0x100fe400078e0a1d */
[----:B------:R-:W-:-:S02]  /*39e0*/  @!P5 IMAD.IADD R2, R2, 0x1, -R29 ;  /* 0x000000010202d824 */ /* 0x000fc400078e0a1d */
[--C-:B------:R-:W-:Y:S01]  /*39f0*/  @!P0 IMAD.IADD R3, R3, 0x1, -R29.reuse ;  /* 0x0000000103038824 */ /* 0x100fe200078e0a1d */
[----:B------:R0:W-:Y:S01]  /*3a00*/  STL [R1+0x13d4], R28 ;  /* 0x0013d41c01007387 */ /* 0x0001e20000100800 */
[----:B------:R-:W-:-:S03]  /*3a10*/  @!P2 IMAD.IADD R4, R4, 0x1, -R29 ;  /* 0x000000010404a824 */ /* 0x000fc600078e0a1d */
[----:B------:R-:W-:Y:S01]  /*3a20*/  STL [R1+0x13d0], R0 ;  /* 0x0013d00001007387 */ /* 0x000fe20000100800 */
[----:B------:R-:W-:-:S03]  /*3a30*/  @!P1 IMAD.IADD R5, R5, 0x1, -R29 ;  /* 0x0000000105059824 */ /* 0x000fc600078e0a1d */
[----:B------:R1:W-:Y:S04]  /*3a40*/  STL [R1+0x13cc], R2 ;  /* 0x0013cc0201007387 */ /* 0x0003e80000100800 */
[----:B------:R-:W-:Y:S04]  /*3a50*/  STL [R1+0x13c8], R3 ;  /* 0x0013c80301007387 */ /* 0x000fe80000100800 */
[----:B------:R-:W-:Y:S04]  /*3a60*/  STL [R1+0x13c4], R4 ;  /* 0x0013c40401007387 */ /* 0x000fe80000100800 */
[----:B------:R-:W-:Y:S04]  /*3a70*/  STL [R1+0x13c0], R5 ;  /* 0x0013c00501007387 */ /* 0x000fe80000100800 */
[----:B0-----:R-:W4:Y:S01]  /*3a80*/  LDL R28, [R1+0x1168] ;  /* 0x00116800011c7983 */ /* 0x001f220000100800 */
[----:B---3--:R-:W-:-:S13]  /*3a90*/  ISETP.GT.U32.AND P1, PT, R29, R12, PT ;  /* 0x0000000c1d00720c */ /* 0x008fda0003f24070 */
[----:B------:R-:W-:Y:S01]  /*3aa0*/  @!P1 IMAD.IADD R12, R12, 0x1, -R29 ;  /* 0x000000010c0c9824 */ /* 0x000fe200078e0a1d */
[C---:B--2---:R-:W-:Y:S02]  /*3ab0*/  ISETP.GT.U32.AND P3, PT, R29.reuse, R7, PT ;  /* 0x000000071d00720c */ /* 0x044fe40003f64070 */
[----:B----4-:R-:W-:-:S11]  /*3ac0*/  ISETP.GT.U32.AND P4, PT, R29, R6, PT ;  /* 0x000000061d00720c */ /* 0x010fd60003f84070 */
[--C-:B------:R-:W-:Y:S02]  /*3ad0*/  @!P3 IMAD.IADD R7, R7, 0x1, -R29.reuse ;  /* 0x000000010707b824 */ /* 0x100fe400078e0a1d */
[----:B------:R-:W-:Y:S01]  /*3ae0*/  @!P4 IMAD.IADD R6, R6, 0x1, -R29 ;  /* 0x000000010606c824 */ /* 0x000fe200078e0a1d */
[----:B------:R-:W-:-:S04]  /*3af0*/  ISETP.GT.U32.AND P4, PT, R29, R13, PT ;  /* 0x0000000d1d00720c */ /* 0x000fc80003f84070 */
[----:B------:R-:W-:-:S09]  /*3b00*/  ISETP.GT.U32.AND P1, PT, R29, R6, PT ;  /* 0x000000061d00720c */ /* 0x000fd20003f24070 */
[----:B------:R-:W-:Y:S01]  /*3b10*/  @!P4 IMAD.IADD R13, R13, 0x1, -R29 ;  /* 0x000000010d0dc824 */ /* 0x000fe200078e0a1d */
[----:B------:R-:W-:-:S03]  /*3b20*/  ISETP.GT.U32.AND P4, PT, R29, R7, PT ;  /* 0x000000071d00720c */ /* 0x000fc60003f84070 */
[--C-:B------:R-:W-:Y:S01]  /*3b30*/  @!P1 IMAD.IADD R6, R6, 0x1, -R29.reuse ;  /* 0x0000000106069824 */ /* 0x100fe200078e0a1d */
[----:B------:R-:W-:Y:S04]  /*3b40*/  STL [R1+0x13ec], R28 ;  /* 0x0013ec1c01007387 */ /* 0x000fe80000100800 */
[----:B-1----:R-:W2:Y:S05]  /*3b50*/  LDL.LU R2, [R1+0x80] ;  /* 0x0000800001027983 */ /* 0x002eaa0000300800 */
[----:B------:R-:W-:Y:S01]  /*3b60*/  @!P4 IMAD.IADD R7, R7, 0x1, -R29 ;  /* 0x000000010707c824 */ /* 0x000fe200078e0a1d */
[----:B------:R0:W-:Y:S04]  /*3b70*/  STL [R1+0x13bc], R6 ;  /* 0x0013bc0601007387 */ /* 0x0001e80000100800 */
[----:B0-----:R-:W3:Y:S04]  /*3b80*/  LDL.LU R6, [R1+0x8c] ;  /* 0x00008c0001067983 */ /* 0x001ee80000300800 */
[----:B------:R0:W-:Y:S04]  /*3b90*/  STL [R1+0x13d8], R7 ;  /* 0x0013d80701007387 */ /* 0x0001e80000100800 */
[----:B0-----:R-:W4:Y:S01]  /*3ba0*/  LDL.LU R7, [R1+0xa8] ;  /* 0x0000a80001077983 */ /* 0x001f220000300800 */
[----:B------:R-:W-:-:S02]  /*3bb0*/  ISETP.GT.U32.AND P6, PT, R29, R8, PT ;  /* 0x000000081d00720c */ /* 0x000fc40003fc4070 */
[C---:B------:R-:W-:Y:S02]  /*3bc0*/  ISETP.GT.U32.AND P5, PT, R29.reuse, R9, PT ;  /* 0x000000091d00720c */ /* 0x040fe40003fa4070 */
[C---:B------:R-:W-:Y:S02]  /*3bd0*/  ISETP.GT.U32.AND P0, PT, R29.reuse, R10, PT ;  /* 0x0000000a1d00720c */ /* 0x040fe40003f04070 */
[C---:B------:R-:W-:Y:S02]  /*3be0*/  ISETP.GT.U32.AND P2, PT, R29.reuse, R11, PT ;  /* 0x0000000b1d00720c */ /* 0x040fe40003f44070 */
[----:B------:R-:W-:-:S05]  /*3bf0*/  ISETP.GT.U32.AND P3, PT, R29, R14, PT ;  /* 0x0000000e1d00720c */ /* 0x000fca0003f64070 */
[--C-:B------:R-:W-:Y:S01]  /*3c00*/  @!P6 IMAD.IADD R8, R8, 0x1, -R29.reuse ;  /* 0x000000010808e824 */ /* 0x100fe200078e0a1d */
[----:B------:R-:W-:Y:S01]  /*3c10*/  ISETP.GT.U32.AND P6, PT, R29, R15, PT ;  /* 0x0000000f1d00720c */ /* 0x000fe20003fc4070 */
[--C-:B------:R-:W-:Y:S01]  /*3c20*/  @!P5 IMAD.IADD R9, R9, 0x1, -R29.reuse ;  /* 0x000000010909d824 */ /* 0x100fe200078e0a1d */
[C---:B------:R-:W-:Y:S01]  /*3c30*/  ISETP.GT.U32.AND P5, PT, R29.reuse, R16, PT ;  /* 0x000000101d00720c */ /* 0x040fe20003fa4070 */
[--C-:B------:R-:W-:Y:S01]  /*3c40*/  @!P0 IMAD.IADD R10, R10, 0x1, -R29.reuse ;  /* 0x000000010a0a8824 */ /* 0x100fe200078e0a1d */
[----:B------:R-:W-:Y:S01]  /*3c50*/  ISETP.GT.U32.AND P0, PT, R29, R17, PT ;  /* 0x000000111d00720c */ /* 0x000fe20003f04070 */
[--C-:B------:R-:W-:Y:S02]  /*3c60*/  @!P2 IMAD.IADD R11, R11, 0x1, -R29.reuse ;  /* 0x000000010b0ba824 */ /* 0x100fe400078e0a1d */
[----:B------:R-:W-:Y:S01]  /*3c70*/  @!P3 IMAD.IADD R14, R14, 0x1, -R29 ;  /* 0x000000010e0eb824 */ /* 0x000fe200078e0a1d */
[----:B------:R-:W-:-:S05]  /*3c80*/  ISETP.GT.U32.AND P3, PT, R29, R8, PT ;  /* 0x000000081d00720c */ /* 0x000fca0003f64070 */
[--C-:B------:R-:W-:Y:S01]  /*3c90*/  @!P6 IMAD.IADD R15, R15, 0x1, -R29.reuse ;  /* 0x000000010f0fe824 */ /* 0x100fe200078e0a1d */
[C---:B------:R-:W-:Y:S01]  /*3ca0*/  ISETP.GT.U32.AND P6, PT, R29.reuse, R9, PT ;  /* 0x000000091d00720c */ /* 0x040fe20003fc4070 */
[--C-:B------:R-:W-:Y:S01]  /*3cb0*/  @!P5 IMAD.IADD R16, R16, 0x1, -R29.reuse ;  /* 0x000000011010d824 */ /* 0x100fe200078e0a1d */
[----:B------:R-:W-:Y:S01]  /*3cc0*/  ISETP.GT.U32.AND P5, PT, R29, R10, PT ;  /* 0x0000000a1d00720c */ /* 0x000fe20003fa4070 */
[----:B------:R-:W-:Y:S01]  /*3cd0*/  @!P0 IMAD.IADD R17, R17, 0x1, -R29 ;  /* 0x0000000111118824 */ /* 0x000fe200078e0a1d */
[----:B------:R-:W-:-:S03]  /*3ce0*/  ISETP.GT.U32.AND P0, PT, R29, R11, PT ;  /* 0x0000000b1d00720c */ /* 0x000fc60003f04070 */
[----:B------:R-:W-:-:S06]  /*3cf0*/  @!P3 IMAD.IADD R8, R8, 0x1, -R29 ;  /* 0x000000010808b824 */ /* 0x000fcc00078e0a1d */
[--C-:B------:R-:W-:Y:S02]  /*3d00*/  @!P6 IMAD.IADD R9, R9, 0x1, -R29.reuse ;  /* 0x000000010909e824 */ /* 0x100fe400078e0a1d */
[--C-:B------:R-:W-:Y:S02]  /*3d10*/  @!P5 IMAD.IADD R10, R10, 0x1, -R29.reuse ;  /* 0x000000010a0ad824 */ /* 0x100fe400078e0a1d */
[----:B------:R-:W-:Y:S01]  /*3d20*/  @!P0 IMAD.IADD R11, R11, 0x1, -R29 ;  /* 0x000000010b0b8824 */ /* 0x000fe200078e0a1d */
[----:B------:R-:W-:Y:S01]  /*3d30*/  ISETP.GT.U32.AND P1, PT, R29, R12, PT ;  /* 0x0000000c1d00720c */ /* 0x000fe20003f24070 */
[----:B------:R-:W-:-:S05]  /*3d40*/  IMAD.MOV.U32 R3, RZ, RZ, c[0x0][0x180] ;  /* 0x00006000ff037624 */ /* 0x000fca00078e00ff */
[----:B------:R-:W-:-:S07]  /*3d50*/  IADD3 R3, R3, 0xff, RZ ;  /* 0x000000ff03037810 */ /* 0x000fce0007ffe0ff */
[----:B------:R-:W-:Y:S01]  /*3d60*/  @!P1 IMAD.IADD R12, R12, 0x1, -R29 ;  /* 0x000000010c0c9824 */ /* 0x000fe200078e0a1d */
[----:B----4-:R-:W-:Y:S04]  /*3d70*/  STL [R1+0x13f0], R7 ;  /* 0x0013f00701007387 */ /* 0x010fe80000100800 */
[----:B------:R-:W-:Y:S04]  /*3d80*/  STL [R1+0x13dc], R8 ;  /* 0x0013dc0801007387 */ /* 0x000fe80000100800 */
[----:B------:R0:W-:Y:S04]  /*3d90*/  STL [R1+0x13e0], R9 ;  /* 0x0013e00901007387 */ /* 0x0001e80000100800 */
[----:B0-----:R-:W4:Y:S04]  /*3da0*/  LDL.LU R9, [R1+0xec] ;  /* 0x0000ec0001097983 */ /* 0x001f280000300800 */
[----:B------:R-:W-:Y:S04]  /*3db0*/  STL [R1+0x13e4], R10 ;  /* 0x0013e40a01007387 */ /* 0x000fe80000100800 */
[----:B------:R0:W-:Y:S04]  /*3dc0*/  STL [R1+0x13e8], R11 ;  /* 0x0013e80b01007387 */ /* 0x0001e80000100800 */
[----:B0-----:R-:W4:Y:S01]  /*3dd0*/  LDL.LU R11, [R1+0x84] ;  /* 0x00008400010b7983 */ /* 0x001f220000300800 */
[----:B------:R-:W-:-:S05]  /*3de0*/  SHF.R.S32.HI R7, RZ, 0x1f, R3 ;  /* 0x0000001fff077819 */ /* 0x000fca0000011403 */
[----:B------:R-:W-:Y:S04]  /*3df0*/  STL [R1+0x13f8], R7 ;  /* 0x0013f80701007387 */ /* 0x000fe80000100800 */
[----:B------:R0:W-:Y:S04]  /*3e00*/  STL [R1+0x13f4], R12 ;  /* 0x0013f40c01007387 */ /* 0x0001e80000100800 */
[----:B0-----:R-:W4:Y:S01]  /*3e10*/  LDL.LU R12, [R1+0xa4] ;  /* 0x0000a400010c7983 */ /* 0x001f220000300800 */
[C---:B------:R-:W-:Y:S02]  /*3e20*/  ISETP.GT.U32.AND P2, PT, R29.reuse, R18, PT ;  /* 0x000000121d00720c */ /* 0x040fe40003f44070 */
[----:B------:R-:W-:-:S02]  /*3e30*/  ISETP.GT.U32.AND P3, PT, R29, R14, PT ;  /* 0x0000000e1d00720c */ /* 0x000fc40003f64070 */
[C---:B------:R-:W-:Y:S02]  /*3e40*/  ISETP.GT.U32.AND P4, PT, R29.reuse, R15, PT ;  /* 0x0000000f1d00720c */ /* 0x040fe40003f84070 */
[C---:B------:R-:W-:Y:S02]  /*3e50*/  ISETP.GT.U32.AND P5, PT, R29.reuse, R16, PT ;  /* 0x000000101d00720c */ /* 0x040fe40003fa4070 */
[C---:B------:R-:W-:Y:S02]  /*3e60*/  ISETP.GT.U32.AND P0, PT, R29.reuse, R17, PT ;  /* 0x000000111d00720c */ /* 0x040fe40003f04070 */
[C---:B------:R-:W-:Y:S01]  /*3e70*/  ISETP.GT.U32.AND P1, PT, R29.reuse, R19, PT ;  /* 0x000000131d00720c */ /* 0x040fe20003f24070 */
[----:B------:R-:W0:Y:S02]  /*3e80*/  S2R R3, SR_TID.X ;  /* 0x0000000000037919 */ /* 0x000e240000002100 */
[--C-:B------:R-:W-:Y:S01]  /*3e90*/  @!P2 IMAD.IADD R18, R18, 0x1, -R29.reuse ;  /* 0x000000011212a824 */ /* 0x100fe200078e0a1d */
[C---:B------:R-:W-:Y:S01]  /*3ea0*/  ISETP.GT.U32.AND P2, PT, R29.reuse, R13, PT ;  /* 0x0000000d1d00720c */ /* 0x040fe20003f44070 */
[--C-:B------:R-:W-:Y:S01]  /*3eb0*/  @!P3 IMAD.IADD R14, R14, 0x1, -R29.reuse ;  /* 0x000000010e0eb824 */ /* 0x100fe200078e0a1d */
[----:B------:R-:W-:Y:S01]  /*3ec0*/  ISETP.GT.U32.AND P3, PT, R29, R21, PT ;  /* 0x000000151d00720c */ /* 0x000fe20003f64070 */
[--C-:B------:R-:W-:Y:S01]  /*3ed0*/  @!P4 IMAD.IADD R15, R15, 0x1, -R29.reuse ;  /* 0x000000010f0fc824 */ /* 0x100fe200078e0a1d */
[C---:B------:R-:W-:Y:S01]  /*3ee0*/  ISETP.GT.U32.AND P6, PT, R29.reuse, R18, PT ;  /* 0x000000121d00720c */ /* 0x040fe20003fc4070 */
[----:B------:R-:W-:Y:S01]  /*3ef0*/  @!P5 IMAD.IADD R16, R16, 0x1, -R29 ;  /* 0x000000011010d824 */ /* 0x000fe200078e0a1d */
[C---:B------:R-:W-:Y:S01]  /*3f00*/  ISETP.GT.U32.AND P4, PT, R29.reuse, R22, PT ;  /* 0x000000161d00720c */ /* 0x040fe20003f84070 */
[----:B------:R-:W1:Y:S01]  /*3f10*/  S2R R0, SR_TID.X ;  /* 0x0000000000007919 */ /* 0x000e620000002100 */
[----:B------:R-:W-:-:S02]  /*3f20*/  ISETP.GT.U32.AND P5, PT, R29, R23, PT ;  /* 0x000000171d00720c */ /* 0x000fc40003fa4070 */
[----:B------:R-:W-:Y:S01]  /*3f30*/  IABS R7, c[0x0][0x178] ;  /* 0x00005e0000077a13 */ /* 0x000fe20000000000 */
[----:B------:R-:W4:Y:S02]  /*3f40*/  LDL R10, [R1+0x11c0] ;  /* 0x0011c000010a7983 */ /* 0x000f240000100800 */
        /* <DEDUP_REMOVED lines=9> */
[----:B------:R-:W4:Y:S01]  /*3fe0*/  LDL R5, [R1+0x11d8] ;  /* 0x0011d80001057983 */ /* 0x000f220000100800 */
[--C-:B------:R-:W-:Y:S01]  /*3ff0*/  @!P4 IMAD.IADD R22, R22, 0x1, -R29.reuse ;  /* 0x000000011616c824 */ /* 0x100fe200078e0a1d */
[----:B--2---:R-:W-:Y:S01]  /*4000*/  ISETP.GT.U32.AND P4, PT, R29, R2, PT ;  /* 0x000000021d00720c */ /* 0x004fe20003f84070 */
[--C-:B------:R-:W-:Y:S01]  /*4010*/  @!P5 IMAD.IADD R23, R23, 0x1, -R29.reuse ;  /* 0x000000011717d824 */ /* 0x100fe200078e0a1d */
[----:B------:R-:W2:Y:S01]  /*4020*/  LDL R4, [R1+0x11e0] ;  /* 0x0011e00001047983 */ /* 0x000ea20000100800 */
[----:B------:R-:W-:Y:S01]  /*4030*/  @!P2 IMAD.IADD R20, R20, 0x1, -R29 ;  /* 0x000000011414a824 */ /* 0x000fe200078e0a1d */
[----:B---3--:R-:W-:-:S02]  /*4040*/  ISETP.GT.U32.AND P2, PT, R29, R6, PT ;  /* 0x000000061d00720c */ /* 0x008fc40003f44070 */
[----:B------:R-:W-:Y:S01]  /*4050*/  ISETP.GT.U32.AND P5, PT, R29, R27, PT ;  /* 0x0000001b1d00720c */ /* 0x000fe20003fa4070 */
[--C-:B------:R-:W-:Y:S01]  /*4060*/  @!P0 IMAD.IADD R24, R24, 0x1, -R29.reuse ;  /* 0x0000000118188824 */ /* 0x100fe200078e0a1d */
[----:B------:R-:W3:Y:S01]  /*4070*/  LDL R8, [R1+0x11dc] ;  /* 0x0011dc0001087983 */ /* 0x000ee20000100800 */
[--C-:B------:R-:W-:Y:S01]  /*4080*/  @!P6 IMAD.IADD R25, R25, 0x1, -R29.reuse ;  /* 0x000000011919e824 */ /* 0x100fe200078e0a1d */
[C---:B------:R-:W-:Y:S01]  /*4090*/  ISETP.GT.U32.AND P6, PT, R29.reuse, R19, PT ;  /* 0x000000131d00720c */ /* 0x040fe20003fc4070 */
[--C-:B------:R-:W-:Y:S01]  /*40a0*/  @!P1 IMAD.IADD R26, R26, 0x1, -R29.reuse ;  /* 0x000000011a1a9824 */ /* 0x100fe200078e0a1d */
[C---:B------:R-:W-:Y:S01]  /*40b0*/  ISETP.GT.U32.AND P1, PT, R29.reuse, R20, PT ;  /* 0x000000141d00720c */ /* 0x040fe20003f24070 */
[----:B------:R-:W-:Y:S01]  /*40c0*/  @!P4 IMAD.IADD R2, R2, 0x1, -R29 ;  /* 0x000000010202c824 */ /* 0x000fe200078e0a1d */
[----:B------:R-:W-:-:S03]  /*40d0*/  ISETP.GT.U32.AND P4, PT, R29, R23, PT ;  /* 0x000000171d00720c */ /* 0x000fc60003f84070 */
[--C-:B------:R-:W-:Y:S01]  /*40e0*/  @!P2 IMAD.IADD R6, R6, 0x1, -R29.reuse ;  /* 0x000000010606a824 */ /* 0x100fe200078e0a1d */
[----:B------:R-:W-:Y:S01]  /*40f0*/  ISETP.GT.U32.AND P2, PT, R29, R21, PT ;  /* 0x000000151d00720c */ /* 0x000fe20003f44070 */
[--C-:B------:R-:W-:Y:S01]  /*4100*/  @!P5 IMAD.IADD R27, R27, 0x1, -R29.reuse ;  /* 0x000000011b1bd824 */ /* 0x100fe200078e0a1d */
[----:B------:R-:W-:Y:S02]  /*4110*/  ISETP.GT.U32.AND P5, PT, R29, R24, PT ;  /* 0x000000181d00720c */ /* 0x000fe40003fa4070 */
[----:B0-----:R-:W-:Y:S01]  /*4120*/  LOP3.LUT R3, R3, 0x7, RZ, 0xc0, !PT ;  /* 0x0000000703037812 */ /* 0x001fe200078ec0ff */
[----:B------:R-:W-:-:S04]  /*4130*/  @!P6 IMAD.IADD R19, R19, 0x1, -R29 ;  /* 0x000000011313e824 */ /* 0x000fc800078e0a1d */
[----:B------:R-:W-:Y:S01]  /*4140*/  IMAD R28, R3, 0x110, RZ ;  /* 0x00000110031c7824 */ /* 0x000fe200078e02ff */
[C---:B------:R-:W-:Y:S01]  /*4150*/  ISETP.GT.U32.AND P6, PT, R29.reuse, R27, PT ;  /* 0x0000001b1d00720c */ /* 0x040fe20003fc4070 */
[--C-:B------:R-:W-:Y:S01]  /*4160*/  @!P1 IMAD.IADD R20, R20, 0x1, -R29.reuse ;  /* 0x0000000114149824 */ /* 0x100fe200078e0a1d */
[----:B------:R-:W-:Y:S01]  /*4170*/  ISETP.GT.U32.AND P1, PT, R29, R26, PT ;  /* 0x0000001a1d00720c */ /* 0x000fe20003f24070 */
[--C-:B------:R-:W-:Y:S01]  /*4180*/  @!P2 IMAD.IADD R21, R21, 0x1, -R29.reuse ;  /* 0x000000011515a824 */ /* 0x100fe200078e0a1d */
[----:B------:R-:W-:Y:S01]  /*4190*/  ISETP.GT.U32.AND P2, PT, R29, R6, PT ;  /* 0x000000061d00720c */ /* 0x000fe20003f44070 */
[--C-:B------:R-:W-:Y:S01]  /*41a0*/  @!P4 IMAD.IADD R23, R23, 0x1, -R29.reuse ;  /* 0x000000011717c824 */ /* 0x100fe200078e0a1d */
[----:B------:R-:W-:Y:S01]  /*41b0*/  ISETP.GT.U32.AND P4, PT, R29, R2, PT ;  /* 0x000000021d00720c */ /* 0x000fe20003f84070 */
[----:B------:R-:W-:Y:S01]  /*41c0*/  @!P5 IMAD.IADD R24, R24, 0x1, -R29 ;  /* 0x000000011818d824 */ /* 0x000fe200078e0a1d */
[----:B------:R-:W2:Y:S01]  /*41d0*/  LDL R3, [R1+0x11cc] ;  /* 0x0011cc0001037983 */ /* 0x000ea20000100800 */
[----:B----4-:R-:W-:-:S02]  /*41e0*/  ISETP.GT.U32.AND P0, PT, R7, R9, PT ;  /* 0x000000090700720c */ /* 0x010fc40003f04070 */
[----:B------:R-:W-:-:S13]  /*41f0*/  ISETP.GT.U32.AND P3, PT, R29, R11, PT ;  /* 0x0000000b1d00720c */ /* 0x000fda0003f64070 */
[----:B------:R-:W-:Y:S01]  /*4200*/  @!P3 IMAD.IADD R11, R11, 0x1, -R29 ;  /* 0x000000010b0bb824 */ /* 0x000fe200078e0a1d */
[----:B------:R-:W-:Y:S01]  /*4210*/  ISETP.GT.U32.AND P3, PT, R29, R22, PT ;  /* 0x000000161d00720c */ /* 0x000fe20003f64070 */
[----:B------:R-:W-:Y:S01]  /*4220*/  @!P0 IMAD.IADD R9, R9, 0x1, -R7 ;  /* 0x0000000109098824 */ /* 0x000fe200078e0a07 */
[----:B------:R-:W-:-:S04]  /*4230*/  ISETP.GT.U32.AND P0, PT, R29, R25, PT ;  /* 0x000000191d00720c */ /* 0x000fc80003f04070 */
[----:B------:R-:W-:-:S07]  /*4240*/  ISETP.GT.U32.AND P5, PT, R7, R9, PT ;  /* 0x000000090700720c */ /* 0x000fce0003fa4070 */
[----:B------:R-:W-:Y:S01]  /*4250*/  @!P3 IMAD.IADD R22, R22, 0x1, -R29 ;  /* 0x000000011616b824 */ /* 0x000fe200078e0a1d */
[----:B------:R-:W-:Y:S02]  /*4260*/  ISETP.GT.U32.AND P3, PT, R29, R11, PT ;  /* 0x0000000b1d00720c */ /* 0x000fe40003f64070 */
[----:B------:R-:W-:Y:S01]  /*4270*/  LOP3.LUT R29, R28, R12, RZ, 0x3c, !PT ;  /* 0x0000000c1c1d7212 */ /* 0x000fe200078e3cff */
[----:B-1----:R-:W-:Y:S02]  /*4280*/  IMAD.SHL.U32 R28, R0, 0x80, RZ ;  /* 0x00000080001c7824 */ /* 0x002fe400078e00ff */
[----:B------:R-:W4:Y:S04]  /*4290*/  LDL R0, [R1+0x11d4] ;  /* 0x0011d40001007983 */ /* 0x000f280000100800 */
[----:B------:R-:W2:Y:S01]  /*42a0*/  LDL.LU R7, [R1+0x13f8] ;  /* 0x0013f80001077983 */ /* 0x000ea20000300800 */
[----:B------:R-:W-:-:S05]  /*42b0*/  IMAD.MOV.U32 R12, RZ, RZ, c[0x0][0x180] ;  /* 0x00006000ff0c7624 */ /* 0x000fca00078e00ff */
[----:B------:R-:W-:-:S04]  /*42c0*/  IADD3 R12, R12, 0xff, RZ ;  /* 0x000000ff0c0c7810 */ /* 0x000fc80007ffe0ff */
[----:B--2---:R-:W-:Y:S02]  /*42d0*/  LEA.HI R7, R7, R12, RZ, 0x8 ;  /* 0x0000000c07077211 */ /* 0x004fe400078f40ff */
[----:B------:R-:W2:Y:S04]  /*42e0*/  LDL.LU R12, [R1+0x13f4] ;  /* 0x0013f400010c7983 */ /* 0x000ea80000300800 */
[----:B------:R-:W2:Y:S01]  /*42f0*/  LDL.LU R7, [R1+0x13f0] ;  /* 0x0013f00001077983 */ /* 0x000ea20000300800 */
[--C-:B------:R-:W-:Y:S02]  /*4300*/  LOP3.LUT R29, R29, 0x800, R28.reuse, 0xf8, !PT ;  /* 0x000008001d1d7812 */ /* 0x100fe400078ef81c */
[----:B--2---:R-:W-:-:S05]  /*4310*/  LOP3.LUT R7, R7, 0x1000, R28, 0xf8, !PT ;  /* 0x0000100007077812 */ /* 0x004fca00078ef81c */
[----:B------:R0:W-:Y:S04]  /*4320*/  STL [R1+0x1fc], R7 ;  /* 0x0001fc0701007387 */ /* 0x0001e80000100800 */
[----:B0-----:R-:W2:Y:S04]  /*4330*/  LDL R7, [R1+0x11d0] ;  /* 0x0011d00001077983 */ /* 0x001ea80000100800 */
[----:B------:R-:W2:Y:S04]  /*4340*/  LDL.LU R28, [R1+0x13ec] ;  /* 0x0013ec00011c7983 */ /* 0x000ea80000300800 */
[----:B------:R0:W-:Y:S02]  /*4350*/  STL [R1+0x1f4], R29 ;  /* 0x0001f41d01007387 */ /* 0x0001e40000100800 */
[----:B0-----:R-:W-:-:S05]  /*4360*/  IABS R29, c[0x0][0x17c] ;  /* 0x00005f00001d7a13 */ /* 0x001fca0000000000 */
[--C-:B------:R-:W-:Y:S02]  /*4370*/  @!P0 IMAD.IADD R25, R25, 0x1, -R29.reuse ;  /* 0x0000000119198824 */ /* 0x100fe400078e0a1d */
[----:B------:R-:W-:Y:S02]  /*4380*/  @!P1 IMAD.IADD R26, R26, 0x1, -R29 ;  /* 0x000000011a1a9824 */ /* 0x000fe400078e0a1d */
[----:B------:R-:W3:Y:S01]  /*4390*/  LDL R29, [R1+0x1174] ;  /* 0x00117400011d7983 */ /* 0x000ee20000100800 */
[----:B--2---:R-:W-:-:S03]  /*43a0*/  ISETP.GE.AND P0, PT, R28, RZ, PT ;  /* 0x000000ff1c00720c */ /* 0x004fc60003f06270 */
[----:B------:R-:W2:Y:S01]  /*43b0*/  LDL R28, [R1+0x11c8] ;  /* 0x0011c800011c7983 */ /* 0x000ea20000100800 */
[----:B---3--:R-:W-:Y:S02]  /*43c0*/  ISETP.GE.AND P1, PT, R29, RZ, PT ;  /* 0x000000ff1d00720c */ /* 0x008fe40003f26270 */
[----:B------:R-:W-:-:S05]  /*43d0*/  IABS R29, c[0x0][0x17c] ;  /* 0x00005f00001d7a13 */ /* 0x000fca0000000000 */
[--C-:B------:R-:W-:Y:S02]  /*43e0*/  @!P2 IMAD.IADD R6, R6, 0x1, -R29.reuse ;  /* 0x000000010606a824 */ /* 0x100fe400078e0a1d */
[--C-:B------:R-:W-:Y:S02]  /*43f0*/  @!P3 IMAD.IADD R11, R11, 0x1, -R29.reuse ;  /* 0x000000010b0bb824 */ /* 0x100fe400078e0a1d */
[--C-:B------:R-:W-:Y:S02]  /*4400*/  @!P4 IMAD.IADD R2, R2, 0x1, -R29.reuse ;  /* 0x000000010202c824 */ /* 0x100fe400078e0a1d */
[----:B------:R-:W-:Y:S01]  /*4410*/  @!P6 IMAD.IADD R27, R27, 0x1, -R29 ;  /* 0x000000011b1be824 */ /* 0x000fe200078e0a1d */
[----:B------:R-:W-:Y:S01]  /*4420*/  IABS R29, c[0x0][0x178] ;  /* 0x00005e00001d7a13 */ /* 0x000fe20000000000 */
[----:B------:R0:W-:Y:S01]  /*4430*/  STL [R1+0x8c], R6 ;  /* 0x00008c0601007387 */ /* 0x0001e20000100800 */
[----:B------:R-:W-:-:S03]  /*4440*/  ISETP.GE.AND P2, PT, R10, RZ, PT ;  /* 0x000000ff0a00720c */ /* 0x000fc60003f46270 */
[----:B------:R-:W-:Y:S01]  /*4450*/  @!P5 IMAD.IADD R9, R9, 0x1, -R29 ;  /* 0x000000010909d824 */ /* 0x000fe200078e0a1d */
[----:B------:R-:W-:Y:S01]  /*4460*/  ISETP.GE.AND P3, PT, R3, RZ, PT ;  /* 0x000000ff0300720c */ /* 0x000fe20003f66270 */
[----:B0-----:R-:W3:Y:S04]  /*4470*/  LDL R6, [R1+0x11c4] ;  /* 0x0011c40001067983 */ /* 0x001ee80000100800 */
[----:B------:R0:W-:Y:S04]  /*4480*/  STL [R1+0x84], R11 ;  /* 0x0000840b01007387 */ /* 0x0001e80000100800 */
[----:B0-----:R-:W2:Y:S04]  /*4490*/  LDL.LU R11, [R1+0x13e8] ;  /* 0x0013e800010b7983 */ /* 0x001ea80000300800 */
[----:B------:R0:W-:Y:S04]  /*44a0*/  STL [R1+0x80], R2 ;  /* 0x0000800201007387 */ /* 0x0001e80000100800 */
[----:B0-----:R-:W2:Y:S04]  /*44b0*/  LDL R2, [R1+0x11bc] ;  /* 0x0011bc0001027983 */ /* 0x001ea80000100800 */
[----:B------:R-:W2:Y:S04]  /*44c0*/  LDL.LU R10, [R1+0x13e4] ;  /* 0x0013e400010a7983 */ /* 0x000ea80000300800 */
[----:B------:R-:W2:Y:S04]  /*44d0*/  LDL R3, [R1+0x11b8] ;  /* 0x0011b80001037983 */ /* 0x000ea80000100800 */
[----:B------:R0:W-:Y:S04]  /*44e0*/  STL [R1+0xec], R9 ;  /* 0x0000ec0901007387 */ /* 0x0001e80000100800 */
[----:B0-----:R-:W2:Y:S01]  /*44f0*/  LDL.LU R9, [R1+0x7c] ;  /* 0x00007c0001097983 */ /* 0x001ea20000300800 */
[----:B------:R-:W-:-:S02]  /*4500*/  ISETP.GE.AND P5, PT, R4, RZ, PT ;  /* 0x000000ff0400720c */ /* 0x000fc40003fa6270 */
[----:B------:R-:W-:Y:S01]  /*4510*/  ISETP.GE.AND P4, PT, R5, RZ, PT ;  /* 0x000000ff0500720c */ /* 0x000fe20003f86270 */
[----:B------:R-:W3:Y:S04]  /*4520*/  LDL R4, [R1+0x11b0] ;  /* 0x0011b00001047983 */ /* 0x000ee80000100800 */
[----:B------:R-:W3:Y:S01]  /*4530*/  LDL.LU R5, [R1+0x78] ;  /* 0x0000780001057983 */ /* 0x000ee20000300800 */
[----:B--2---:R-:W-:Y:S01]  /*4540*/  @!P0 IMAD.MOV R9, RZ, RZ, -R9 ;  /* 0x000000ffff098224 */ /* 0x004fe200078e0a09 */
[----:B------:R-:W-:Y:S02]  /*4550*/  ISETP.GE.AND P0, PT, R8, RZ, PT ;  /* 0x000000ff0800720c */ /* 0x000fe40003f06270 */
[----:B------:R-:W2:Y:S04]  /*4560*/  LDL R8, [R1+0x11b4] ;  /* 0x0011b40001087983 */ /* 0x000ea80000100800 */
[----:B------:R0:W-:Y:S04]  /*4570*/  STL [R1+0xa8], R9 ;  /* 0x0000a80901007387 */ /* 0x0001e80000100800 */
[----:B0-----:R-:W2:Y:S01]  /*4580*/  LDL.LU R9, [R1+0x74] ;  /* 0x0000740001097983 */ /* 0x001ea20000300800 */
[----:B---3--:R-:W-:Y:S01]  /*4590*/  @!P1 IMAD.MOV R5, RZ, RZ, -R5 ;  /* 0x000000ffff059224 */ /* 0x008fe200078e0a05 */
[----:B----4-:R-:W-:-:S02]  /*45a0*/  ISETP.GE.AND P1, PT, R0, RZ, PT ;  /* 0x000000ff0000720c */ /* 0x010fc40003f26270 */
[----:B------:R-:W3:Y:S04]  /*45b0*/  LDL R0, [R1+0x11a8] ;  /* 0x0011a80001007983 */ /* 0x000ee80000100800 */
[----:B------:R0:W-:Y:S04]  /*45c0*/  STL [R1+0xa4], R5 ;  /* 0x0000a40501007387 */ /* 0x0001e80000100800 */
[----:B0-----:R-:W4:Y:S01]  /*45d0*/  LDL.LU R5, [R1+0x70] ;  /* 0x0000700001057983 */ /* 0x001f220000300800 */
[----:B--2---:R-:W-:Y:S01]  /*45e0*/  @!P2 IMAD.MOV R9, RZ, RZ, -R9 ;  /* 0x000000ffff09a224 */ /* 0x004fe200078e0a09 */
[----:B------:R-:W-:-:S02]  /*45f0*/  ISETP.GE.AND P2, PT, R7, RZ, PT ;  /* 0x000000ff0700720c */ /* 0x000fc40003f46270 */
[----:B------:R-:W2:Y:S04]  /*4600*/  LDL R7, [R1+0x11ac] ;  /* 0x0011ac0001077983 */ /* 0x000ea80000100800 */
[----:B------:R0:W-:Y:S04]  /*4610*/  STL [R1+0xa0], R9 ;  /* 0x0000a00901007387 */ /* 0x0001e80000100800 */
[----:B0-----:R-:W2:Y:S01]  /*4620*/  LDL.LU R9, [R1+0x6c] ;  /* 0x00006c0001097983 */ /* 0x001ea20000300800 */
[----:B----4-:R-:W-:Y:S01]  /*4630*/  @!P3 IMAD.MOV R5, RZ, RZ, -R5 ;  /* 0x000000ffff05b224 */ /* 0x010fe200078e0a05 */
[----:B------:R-:W-:-:S02]  /*4640*/  ISETP.GE.AND P3, PT, R28, RZ, PT ;  /* 0x000000ff1c00720c */ /* 0x000fc40003f66270 */
[----:B------:R-:W4:Y:S04]  /*4650*/  LDL R28, [R1+0x11a0] ;  /* 0x0011a000011c7983 */ /* 0x000f280000100800 */
[----:B------:R0:W-:Y:S04]  /*4660*/  STL [R1+0x9c], R5 ;  /* 0x00009c0501007387 */ /* 0x0001e80000100800 */
[----:B0-----:R-:W3:Y:S01]  /*4670*/  LDL.LU R5, [R1+0x68] ;  /* 0x0000680001057983 */ /* 0x001ee20000300800 */
[----:B--2---:R-:W-:Y:S01]  /*4680*/  @!P4 IMAD.MOV R9, RZ, RZ, -R9 ;  /* 0x000000ffff09c224 */ /* 0x004fe200078e0a09 */
[----:B------:R-:W-:-:S02]  /*4690*/  ISETP.GE.AND P4, PT, R6, RZ, PT ;  /* 0x000000ff0600720c */ /* 0x000fc40003f86270 */
[----:B------:R-:W2:Y:S04]  /*46a0*/  LDL R6, [R1+0x11a4] ;  /* 0x0011a40001067983 */ /* 0x000ea80000100800 */
[----:B------:R0:W-:Y:S04]  /*46b0*/  STL [R1+0x98], R9 ;  /* 0x0000980901007387 */ /* 0x0001e80000100800 */
[----:B0-----:R-:W2:Y:S01]  /*46c0*/  LDL.LU R9, [R1+0x64] ;  /* 0x0000640001097983 */ /* 0x001ea20000300800 */
[----:B---3--:R-:W-:Y:S01]  /*46d0*/  @!P5 IMAD.MOV R5, RZ, RZ, -R5 ;  /* 0x000000ffff05d224 */ /* 0x008fe200078e0a05 */
[----:B------:R-:W-:-:S02]  /*46e0*/  ISETP.GE.AND P5, PT, R2, RZ, PT ;  /* 0x000000ff0200720c */ /* 0x000fc40003fa6270 */
[----:B------:R-:W3:Y:S04]  /*46f0*/  LDL R2, [R1+0x1198] ;  /* 0x0011980001027983 */ /* 0x000ee80000100800 */
        /* <DEDUP_REMOVED lines=32> */
[----:B--2---:R-:W-:-:S05]  /*4900*/  @!P0 IMAD.MOV R9, RZ, RZ, -R9 ;  /* 0x000000ffff098224 */ /* 0x004fca00078e0a09 */
[----:B------:R0:W-:Y:S04]  /*4910*/  STL [R1+0x68], R9 ;  /* 0x0000680901007387 */ /* 0x0001e80000100800 */
[----:B0-----:R-:W2:Y:S01]  /*4920*/  LDL.LU R9, [R1+0x44] ;  /* 0x0000440001097983 */ /* 0x001ea20000300800 */
[----:B----4-:R-:W-:Y:S01]  /*4930*/  @!P1 IMAD.MOV R5, RZ, RZ, -R5 ;  /* 0x000000ffff059224 */ /* 0x010fe200078e0a05 */
[----:B------:R-:W-:Y:S02]  /*4940*/  ISETP.GE.AND P0, PT, R6, RZ, PT ;  /* 0x000000ff0600720c */ /* 0x000fe40003f06270 */
[----:B------:R-:W4:Y:S01]  /*4950*/  LDL R6, [R1+0x1184] ;  /* 0x0011840001067983 */ /* 0x000f220000100800 */
[----:B------:R-:W-:-:S03]  /*4960*/  ISETP.GE.AND P1, PT, R2, RZ, PT ;  /* 0x000000ff0200720c */ /* 0x000fc60003f26270 */
[----:B------:R0:W-:Y:S04]  /*4970*/  STL [R1+0x64], R5 ;  /* 0x0000640501007387 */ /* 0x0001e80000100800 */
[----:B0-----:R-:W3:Y:S04]  /*4980*/  LDL.LU R5, [R1+0x40] ;  /* 0x0000400001057983 */ /* 0x001ee80000300800 */
[----:B------:R-:W4:Y:S01]  /*4990*/  LDL R2, [R1+0x1178] ;  /* 0x0011780001027983 */ /* 0x000f220000100800 */
[----:B--2---:R-:W-:-:S05]  /*49a0*/  @!P2 IMAD.MOV R9, RZ, RZ, -R9 ;  /* 0x000000ffff09a224 */ /* 0x004fca00078e0a09 */
[----:B------:R0:W-:Y:S04]  /*49b0*/  STL [R1+0x60], R9 ;  /* 0x0000600901007387 */ /* 0x0001e80000100800 */
[----:B0-----:R-:W2:Y:S01]  /*49c0*/  LDL.LU R9, [R1+0x3c] ;  /* 0x00003c0001097983 */ /* 0x001ea20000300800 */
[----:B------:R-:W-:-:S03]  /*49d0*/  ISETP.GE.AND P2, PT, R3, RZ, PT ;  /* 0x000000ff0300720c */ /* 0x000fc60003f46270 */
[----:B------:R-:W4:Y:S01]  /*49e0*/  LDL R3, [R1+0x117c] ;  /* 0x00117c0001037983 */ /* 0x000f220000100800 */
[----:B---3--:R-:W-:Y:S01]  /*49f0*/  @!P3 IMAD.MOV R5, RZ, RZ, -R5 ;  /* 0x000000ffff05b224 */ /* 0x008fe200078e0a05 */
[----:B------:R-:W-:-:S04]  /*4a00*/  ISETP.GE.AND P3, PT, R4, RZ, PT ;  /* 0x000000ff0400720c */ /* 0x000fc80003f66270 */
        /* <DEDUP_REMOVED lines=11> */
[----:B0-----:R-:W3:Y:S04]  /*4ac0*/  LDL R5, [R1+0x1160] ;  /* 0x0011600001057983 */ /* 0x001ee80000100800 */
[----:B------:R-:W3:Y:S04]  /*4ad0*/  LDL.LU R0, [R1+0x30] ;  /* 0x0000300001007983 */ /* 0x000ee80000300800 */
        /* <DEDUP_REMOVED lines=10> */
[----:B------:R-:W3:Y:S01]  /*4b80*/  LDL R28, [R1+0x1158] ;  /* 0x00115800011c7983 */ /* 0x000ee20000100800 */
[----:B--2---:R-:W-:-:S05]  /*4b90*/  @!P2 IMAD.MOV R9, RZ, RZ, -R9 ;  /* 0x000000ffff09a224 */ /* 0x004fca00078e0a09 */
[----:B------:R0:W-:Y:S04]  /*4ba0*/  STL [R1+0x48], R9 ;  /* 0x0000480901007387 */ /* 0x0001e80000100800 */
[----:B0-----:R-:W2:Y:S01]  /*4bb0*/  LDL.LU R9, [R1+0x24] ;  /* 0x0000240001097983 */ /* 0x001ea20000300800 */
[----:B----4-:R-:W-:Y:S01]  /*4bc0*/  ISETP.GE.AND P2, PT, R6, RZ, PT ;  /* 0x000000ff0600720c */ /* 0x010fe20003f46270 */
[----:B---3--:R-:W-:Y:S01]  /*4bd0*/  @!P3 IMAD.MOV R0, RZ, RZ, -R0 ;  /* 0x000000ffff00b224 */ /* 0x008fe200078e0a00 */
[----:B------:R-:W-:-:S04]  /*4be0*/  ISETP.GE.AND P3, PT, R2, RZ, PT ;  /* 0x000000ff0200720c */ /* 0x000fc80003f66270 */
[----:B------:R0:W-:Y:S04]  /*4bf0*/  STL [R1+0x44], R0 ;  /* 0x0000440001007387 */ /* 0x0001e80000100800 */
[----:B0-----:R-:W3:Y:S04]  /*4c00*/  LDL R0, [R1+0x1154] ;  /* 0x0011540001007983 */ /* 0x001ee80000100800 */
[----:B------:R-:W4:Y:S04]  /*4c10*/  LDL.LU R6, [R1+0x20] ;  /* 0x0000200001067983 */ /* 0x000f280000300800 */
[----:B------:R-:W3:Y:S01]  /*4c20*/  LDL R2, [R1+0x1150] ;  /* 0x0011500001027983 */ /* 0x000ee20000100800 */
[----:B--2---:R-:W-:-:S05]  /*4c30*/  @!P4 IMAD.MOV R9, RZ, RZ, -R9 ;  /* 0x000000ffff09c224 */ /* 0x004fca00078e0a09 */
[----:B------:R0:W-:Y:S04]  /*4c40*/  STL [R1+0x40], R9 ;  /* 0x0000400901007387 */ /* 0x0001e80000100800 */
[----:B0-----:R-:W2:Y:S01]  /*4c50*/  LDL.LU R9, [R1+0x1c] ;  /* 0x00001c0001097983 */ /* 0x001ea20000300800 */
[----:B------:R-:W-:-:S03]  /*4c60*/  ISETP.GE.AND P4, PT, R3, RZ, PT ;  /* 0x000000ff0300720c */ /* 0x000fc60003f86270 */
[----:B------:R-:W3:Y:S01]  /*4c70*/  LDL R3, [R1+0x114c] ;  /* 0x00114c0001037983 */ /* 0x000ee20000100800 */
[----:B----4-:R-:W-:Y:S01]  /*4c80*/  @!P5 IMAD.MOV R6, RZ, RZ, -R6 ;  /* 0x000000ffff06d224 */ /* 0x010fe200078e0a06 */
[----:B------:R-:W-:-:S04]  /*4c90*/  ISETP.GE.AND P5, PT, R4, RZ, PT ;  /* 0x000000ff0400720c */ /* 0x000fc80003fa6270 */
[----:B------:R0:W-:Y:S04]  /*4ca0*/  STL [R1+0x3c], R6 ;  /* 0x00003c0601007387 */ /* 0x0001e80000100800 */
[----:B0-----:R-:W4:Y:S04]  /*4cb0*/  LDL.LU R6, [R1+0x18] ;  /* 0x0000180001067983 */ /* 0x001f280000300800 */
[----:B------:R-:W3:Y:S01]  /*4cc0*/  LDL R4, [R1+0x1148] ;  /* 0x0011480001047983 */ /* 0x000ee20000100800 */
[----:B--2---:R-:W-:Y:S01]  /*4cd0*/  @!P0 IMAD.MOV R9, RZ, RZ, -R9 ;  /* 0x000000ffff098224 */ /* 0x004fe200078e0a09 */
[----:B------:R-:W-:-:S04]  /*4ce0*/  ISETP.GE.AND P0, PT, R8, RZ, PT ;  /* 0x000000ff0800720c */ /* 0x000fc80003f06270 */
[----:B------:R0:W-:Y:S04]  /*4cf0*/  STL [R1+0x38], R9 ;  /* 0x0000380901007387 */ /* 0x0001e80000100800 */
[----:B0-----:R-:W2:Y:S04]  /*4d00*/  LDL.LU R9, [R1+0x13e0] ;  /* 0x0013e00001097983 */ /* 0x001ea80000300800 */
[----:B------:R-:W2:Y:S01]  /*4d10*/  LDL.LU R8, [R1+0x14] ;  /* 0x0000140001087983 */ /* 0x000ea20000300800 */
[----:B----4-:R-:W-:Y:S01]  /*4d20*/  @!P1 IMAD.MOV R6, RZ, RZ, -R6 ;  /* 0x000000ffff069224 */ /* 0x010fe200078e0a06 */
[----:B------:R-:W-:-:S02]  /*4d30*/  ISETP.GE.AND P1, PT, R5, RZ, PT ;  /* 0x000000ff0500720c */ /* 0x000fc40003f26270 */
[----:B------:R-:W4:Y:S04]  /*4d40*/  LDL.LU R5, [R1+0x10] ;  /* 0x0000100001057983 */ /* 0x000f280000300800 */
[----:B------:R0:W-:Y:S04]  /*4d50*/  STL [R1+0x34], R6 ;  /* 0x0000340601007387 */ /* 0x0001e80000100800 */
[----:B0-----:R-:W3:Y:S01]  /*4d60*/  LDL R6, [R1+0x1140] ;  /* 0x0011400001067983 */ /* 0x001ee20000100800 */
[----:B--2---:R-:W-:Y:S01]  /*4d70*/  @!P2 IMAD.MOV R8, RZ, RZ, -R8 ;  /* 0x000000ffff08a224 */ /* 0x004fe200078e0a08 */
[----:B------:R-:W-:-:S04]  /*4d80*/  ISETP.GE.AND P2, PT, R29, RZ, PT ;  /* 0x000000ff1d00720c */ /* 0x000fc80003f46270 */
[----:B------:R0:W-:Y:S04]  /*4d90*/  STL [R1+0x30], R8 ;  /* 0x0000300801007387 */ /* 0x0001e80000100800 */
[----:B0-----:R-:W2:Y:S04]  /*4da0*/  LDL.LU R8, [R1+0x13dc] ;  /* 0x0013dc0001087983 */ /* 0x001ea80000300800 */
[----:B------:R-:W2:Y:S01]  /*4db0*/  LDL.LU R29, [R1+0xc] ;  /* 0x00000c00011d7983 */ /* 0x000ea20000300800 */
[----:B----4-:R-:W-:Y:S01]  /*4dc0*/  @!P3 IMAD.MOV R5, RZ, RZ, -R5 ;  /* 0x000000ffff05b224 */ /* 0x010fe200078e0a05 */
[----:B------:R-:W-:-:S04]  /*4dd0*/  ISETP.GE.AND P3, PT, R7, RZ, PT ;  /* 0x000000ff0700720c */ /* 0x000fc80003f66270 */
[----:B------:R0:W-:Y:S04]  /*4de0*/  STL [R1+0x2c], R5 ;  /* 0x00002c0501007387 */ /* 0x0001e80000100800 */
[----:B0-----:R-:W4:Y:S04]  /*4df0*/  LDL R5, [R1+0x113c] ;  /* 0x00113c0001057983 */ /* 0x001f280000100800 */
[----:B------:R-:W3:Y:S01]  /*4e00*/  LDL.LU R7, [R1+0x8] ;  /* 0x0000080001077983 */ /* 0x000ee20000300800 */
[----:B--2---:R-:W-:Y:S01]  /*4e10*/  @!P4 IMAD.MOV R29, RZ, RZ, -R29 ;  /* 0x000000ffff1dc224 */ /* 0x004fe200078e0a1d */
[----:B------:R-:W-:-:S02]  /*4e20*/  ISETP.GE.AND P4, PT, R28, RZ, PT ;  /* 0x000000ff1c00720c */ /* 0x000fc40003f86270 */
[----:B------:R-:W2:Y:S04]  /*4e30*/  LDL.LU R28, [R1+0x4] ;  /* 0x00000400011c7983 */ /* 0x000ea80000300800 */
[----:B------:R0:W-:Y:S04]  /*4e40*/  STL [R1+0x28], R29 ;  /* 0x0000281d01007387 */ /* 0x0001e80000100800 */
[----:B0-----:R-:W4:Y:S01]  /*4e50*/  LDL R29, [R1+0x1134] ;  /* 0x00113400011d7983 */ /* 0x001f220000100800 */
[----:B---3--:R-:W-:Y:S01]  /*4e60*/  @!P5 IMAD.MOV R7, RZ, RZ, -R7 ;  /* 0x000000ffff07d224 */ /* 0x008fe200078e0a07 */
[----:B------:R-:W-:-:S04]  /*4e70*/  ISETP.GE.AND P5, PT, R0, RZ, PT ;  /* 0x000000ff0000720c */ /* 0x000fc80003fa6270 */
[----:B------:R0:W-:Y:S04]  /*4e80*/  STL [R1+0x24], R7 ;  /* 0x0000240701007387 */ /* 0x0001e80000100800 */
[----:B0-----:R-:W3:Y:S04]  /*4e90*/  LDL.LU R7, [R1+0x13d8] ;  /* 0x0013d80001077983 */ /* 0x001ee80000300800 */
[----:B------:R-:W3:Y:S01]  /*4ea0*/  LDL.LU R0, [R1] ;  /* 0x0000000001007983 */ /* 0x000ee20000300800 */
[----:B--2---:R-:W-:-:S05]  /*4eb0*/  @!P0 IMAD.MOV R28, RZ, RZ, -R28 ;  /* 0x000000ffff1c8224 */ /* 0x004fca00078e0a1c */
[----:B------:R0:W-:Y:S04]  /*4ec0*/  STL [R1+0x20], R28 ;  /* 0x0000201c01007387 */ /* 0x0001e80000100800 */
[----:B0-----:R-:W2:Y:S01]  /*4ed0*/  LDL.LU R28, [R1+0x13d4] ;  /* 0x0013d400011c7983 */ /* 0x001ea20000300800 */
[----:B------:R-:W-:Y:S01]  /*4ee0*/  ISETP.GE.AND P0, PT, R2, RZ, PT ;  /* 0x000000ff0200720c */ /* 0x000fe20003f06270 */
[----:B---3--:R-:W-:Y:S02]  /*4ef0*/  @!P1 IMAD.MOV R0, RZ, RZ, -R0 ;  /* 0x000000ffff009224 */ /* 0x008fe400078e0a00 */
[----:B--2---:R-:W-:Y:S02]  /*4f00*/  IMAD.MOV.U32 R2, RZ, RZ, R28 ;  /* 0x000000ffff027224 */ /* 0x004fe400078e001c */
[----:B------:R-:W2:Y:S04]  /*4f10*/  LDL R28, [R1+0x1130] ;  /* 0x00113000011c7983 */ /* 0x000ea80000100800 */
[----:B------:R0:W-:Y:S04]  /*4f20*/  STL [R1+0x1c], R0 ;  /* 0x00001c0001007387 */ /* 0x0001e80000100800 */
[----:B0-----:R-:W3:Y:S01]  /*4f30*/  LDL.LU R0, [R1+0x13d0] ;  /* 0x0013d00001007983 */ /* 0x001ee20000300800 */
[----:B------:R-:W-:Y:S01]  /*4f40*/  @!P2 IMAD.MOV R2, RZ, RZ, -R2 ;  /* 0x000000ffff02a224 */ /* 0x000fe200078e0a02 */
[----:B------:R-:W-:Y:S01]  /*4f50*/  ISETP.GE.AND P1, PT, R3, RZ, PT ;  /* 0x000000ff0300720c */ /* 0x000fe20003f26270 */
[----:B---3--:R-:W-:-:S02]  /*4f60*/  IMAD.MOV.U32 R3, RZ, RZ, R0 ;  /* 0x000000ffff037224 */ /* 0x008fc400078e0000 */
[----:B------:R-:W3:Y:S04]  /*4f70*/  LDL R0, [R1+0x112c] ;  /* 0x00112c0001007983 */ /* 0x000ee80000100800 */
[----:B------:R0:W-:Y:S04]  /*4f80*/  STL [R1+0x18], R2 ;  /* 0x0000180201007387 */ /* 0x0001e80000100800 */
[----:B0-----:R-:W2:Y:S01]  /*4f90*/  LDL.LU R2, [R1+0x13cc] ;  /* 0x0013cc0001027983 */ /* 0x001ea20000300800 */
[----:B------:R-:W-:Y:S01]  /*4fa0*/  @!P3 IMAD.MOV R3, RZ, RZ, -R3 ;  /* 0x000000ffff03b224 */ /* 0x000fe200078e0a03 */
[----:B------:R-:W-:Y:S01]  /*4fb0*/  ISETP.GE.AND P2, PT, R4, RZ, PT ;  /* 0x000000ff0400720c */ /* 0x000fe20003f46270 */
[----:B--2---:R-:W-:-:S02]  /*4fc0*/  IMAD.MOV.U32 R4, RZ, RZ, R2 ;  /* 0x000000ffff047224 */ /* 0x004fc400078e0002 */
[----:B------:R-:W2:Y:S04]  /*4fd0*/  LDL R2, [R1+0x1144] ;  /* 0x0011440001027983 */ /* 0x000ea80000100800 */
[----:B------:R0:W-:Y:S04]  /*4fe0*/  STL [R1+0x14], R3 ;  /* 0x0000140301007387 */ /* 0x0001e80000100800 */
[----:B0-----:R-:W3:Y:S01]  /*4ff0*/  LDL.LU R3, [R1+0x13c8] ;  /* 0x0013c80001037983 */ /* 0x001ee20000300800 */
[----:B------:R-:W-:Y:S01]  /*5000*/  @!P4 IMAD.MOV R4, RZ, RZ, -R4 ;  /* 0x000000ffff04c224 */ /* 0x000fe200078e0a04 */
[----:B--2---:R-:W-:Y:S01]  /*5010*/  ISETP.GE.AND P3, PT, R2, RZ, PT ;  /* 0x000000ff0200720c */ /* 0x004fe20003f66270 */
[----:B---3--:R-:W-:-:S02]  /*5020*/  IMAD.MOV.U32 R2, RZ, RZ, R3 ;  /* 0x000000ffff027224 */ /* 0x008fc400078e0003 */
[----:B------:R-:W2:Y:S04]  /*5030*/  LDL R3, [R1+0x1128] ;  /* 0x0011280001037983 */ /* 0x000ea80000100800 */
[----:B------:R0:W-:Y:S04]  /*5040*/  STL [R1+0x10], R4 ;  /* 0x0000100401007387 */ /* 0x0001e80000100800 */
[----:B0-----:R-:W3:Y:S01]  /*5050*/  LDL.LU R4, [R1+0x13c4] ;  /* 0x0013c40001047983 */ /* 0x001ee20000300800 */
[----:B------:R-:W-:Y:S01]  /*5060*/  ISETP.GE.AND P4, PT, R6, RZ, PT ;  /* 0x000000ff0600720c */ /* 0x000fe20003f86270 */
[----:B------:R-:W-:Y:S01]  /*5070*/  @!P5 IMAD.MOV R2, RZ, RZ, -R2 ;  /* 0x000000ffff02d224 */ /* 0x000fe200078e0a02 */
[----:B----4-:R-:W-:Y:S01]  /*5080*/  ISETP.GE.AND P5, PT, R5, RZ, PT ;  /* 0x000000ff0500720c */ /* 0x010fe20003fa6270 */
[----:B---3--:R-:W-:-:S02]  /*5090*/  IMAD.MOV.U32 R6, RZ, RZ, R4 ;  /* 0x000000ffff067224 */ /* 0x008fc400078e0004 */
[----:B------:R-:W3:Y:S02]  /*50a0*/  LDL R4, [R1+0x1138] ;  /* 0x0011380001047983 */ /* 0x000ee40000100800 */
[----:B------:R-:W-:Y:S02]  /*50b0*/  @!P0 IMAD.MOV R6, RZ, RZ, -R6 ;  /* 0x000000ffff068224 */ /* 0x000fe400078e0a06 */
[----:B------:R0:W-:Y:S04]  /*50c0*/  STL [R1+0xc], R2 ;  /* 0x00000c0201007387 */ /* 0x0001e80000100800 */
[----:B0-----:R-:W4:Y:S04]  /*50d0*/  LDL R2, [R1+0x1120] ;  /* 0x0011200001027983 */ /* 0x001f280000100800 */
[----:B------:R-:W2:Y:S04]  /*50e0*/  LDL.LU R5, [R1+0x13c0] ;  /* 0x0013c00001057983 */ /* 0x000ea80000300800 */
[----:B------:R0:W-:Y:S04]  /*50f0*/  STL [R1+0x8], R6 ;  /* 0x0000080601007387 */ /* 0x0001e80000100800 */
[----:B0-----:R-:W4:Y:S01]  /*5100*/  LDL.LU R6, [R1+0x13bc] ;  /* 0x0013bc0001067983 */ /* 0x001f220000300800 */
[----:B---3--:R-:W-:Y:S01]  /*5110*/  ISETP.GE.AND P0, PT, R4, RZ, PT ;  /* 0x000000ff0400720c */ /* 0x008fe20003f06270 */
[----:B--2---:R-:W-:Y:S01]  /*5120*/  @!P1 IMAD.MOV R5, RZ, RZ, -R5 ;  /* 0x000000ffff059224 */ /* 0x004fe200078e0a05 */
[----:B------:R-:W-:Y:S01]  /*5130*/  ISETP.GE.AND P1, PT, R29, RZ, PT ;  /* 0x000000ff1d00720c */ /* 0x000fe20003f26270 */
[----:B------:R-:W-:-:S02]  /*5140*/  IMAD.MOV.U32 R29, RZ, RZ, R7 ;  /* 0x000000ffff1d7224 */ /* 0x000fc400078e0007 */
[----:B------:R-:W2:Y:S01]  /*5150*/  LDL R7, [R1+0x1124] ;  /* 0x0011240001077983 */ /* 0x000ea20000100800 */
[----:B----4-:R-:W-:-:S03]  /*5160*/  IMAD.MOV.U32 R4, RZ, RZ, R6 ;  /* 0x000000ffff047224 */ /* 0x010fc600078e0006 */
[----:B------:R-:W3:Y:S01]  /*5170*/  LDL R6, [R1+0x111c] ;  /* 0x00111c0001067983 */ /* 0x000ee20000100800 */
[----:B------:R-:W-:-:S03]  /*5180*/  @!P2 IMAD.MOV R4, RZ, RZ, -R4 ;  /* 0x000000ffff04a224 */ /* 0x000fc600078e0a04 */
[----:B------:R0:W-:Y:S04]  /*5190*/  STL [R1+0x4], R5 ;  /* 0x0000040501007387 */ /* 0x0001e80000100800 */
[----:B------:R1:W-:Y:S01]  /*51a0*/  STL [R1], R4 ;  /* 0x0000000401007387 */ /* 0x0003e20000100800 */
[----:B------:R-:W-:-:S03]  /*51b0*/  @!P3 IMAD.MOV R29, RZ, RZ, -R29 ;  /* 0x000000ffff1db224 */ /* 0x000fc600078e0a1d */
[----:B0-----:R-:W4:Y:S04]  /*51c0*/  LDL R5, [R1+0x1114] ;  /* 0x0011140001057983 */ /* 0x001f280000100800 */
[----:B-1----:R-:W3:Y:S01]  /*51d0*/  LDL R4, [R1+0x1118] ;  /* 0x0011180001047983 */ /* 0x002ee20000100800 */
[----:B------:R-:W-:-:S03]  /*51e0*/  ISETP.GE.AND P3, PT, R0, RZ, PT ;  /* 0x000000ff0000720c */ /* 0x000fc60003f66270 */
[----:B------:R-:W-:Y:S04]  /*51f0*/  STL [R1+0x1370], R29 ;  /* 0x0013701d01007387 */ /* 0x000fe80000100800 */
[----:B------:R-:W4:Y:S01]  /*5200*/  LDL R0, [R1+0x1110] ;  /* 0x0011100001007983 */ /* 0x000f220000100800 */
[----:B------:R-:W-:Y:S01]  /*5210*/  ISETP.GE.AND P2, PT, R28, RZ, PT ;  /* 0x000000ff1c00720c */ /* 0x000fe20003f46270 */
[----:B------:R-:W-:-:S04]  /*5220*/  IMAD.MOV.U32 R28, RZ, RZ, R8 ;  /* 0x000000ffff1c7224 */ /* 0x000fc800078e0008 */
[----:B------:R-:W-:Y:S01]  /*5230*/  @!P4 IMAD.MOV R28, RZ, RZ, -R28 ;  /* 0x000000ffff1cc224 */ /* 0x000fe200078e0a1c */
[----:B------:R-:W-:Y:S01]  /*5240*/  ISETP.GE.AND P4, PT, R3, RZ, PT ;  /* 0x000000ff0300720c */ /* 0x000fe20003f86270 */
[----:B------:R-:W-:-:S03]  /*5250*/  @!P5 IMAD.MOV R9, RZ, RZ, -R9 ;  /* 0x000000ffff09d224 */ /* 0x000fc600078e0a09 */
[----:B------:R-:W-:Y:S01]  /*5260*/  STL [R1+0x1374], R28 ;  /* 0x0013741c01007387 */ /* 0x000fe20000100800 */
[----:B------:R-:W-:-:S03]  /*5270*/  @!P0 IMAD.MOV R10, RZ, RZ, -R10 ;  /* 0x000000ffff0a8224 */ /* 0x000fc600078e0a0a */
[----:B------:R-:W4:Y:S01]  /*5280*/  LDL R3, [R1+0x110c] ;  /* 0x00110c0001037983 */ /* 0x000f220000100800 */
[----:B------:R-:W-:-:S03]  /*5290*/  ISETP.GE.AND P0, PT, R2, RZ, PT ;  /* 0x000000ff0200720c */ /* 0x000fc60003f06270 */
[----:B------:R-:W-:Y:S04]  /*52a0*/  STL [R1+0x1378], R9 ;  /* 0x0013780901007387 */ /* 0x000fe80000100800 */
[----:B------:R-:W-:Y:S04]  /*52b0*/  STL [R1+0x137c], R10 ;  /* 0x00137c0a01007387 */ /* 0x000fe80000100800 */
[----:B------:R-:W4:Y:S01]  /*52c0*/  LDL R2, [R1+0x1104] ;  /* 0x0011040001027983 */ /* 0x000f220000100800 */
[----:B------:R-:W-:Y:S02]  /*52d0*/  @!P1 IMAD.MOV R11, RZ, RZ, -R11 ;  /* 0x000000ffff0b9224 */ /* 0x000fe400078e0a0b */
[----:B------:R-:W-:Y:S01]  /*52e0*/  @!P2 IMAD.MOV R12, RZ, RZ, -R12 ;  /* 0x000000ffff0ca224 */ /* 0x000fe200078e0a0c */
[----:B------:R-:W4:Y:S04]  /*52f0*/  LDL R8, [R1+0x1108] ;  /* 0x0011080001087983 */ /* 0x000f280000100800 */
[----:B------:R-:W-:Y:S01]  /*5300*/  STL [R1+0x1380], R11 ;  /* 0x0013800b01007387 */ /* 0x000fe20000100800 */
[----:B--2---:R-:W-:-:S03]  /*5310*/  ISETP.GE.AND P5, PT, R7, RZ, PT ;  /* 0x000000ff0700720c */ /* 0x004fc60003fa6270 */
[----:B------:R-:W2:Y:S04]  /*5320*/  LDL R7, [R1+0x1100] ;  /* 0x0011000001077983 */ /* 0x000ea80000100800 */
[----:B------:R-:W-:Y:S01]  /*5330*/  STL [R1+0x1384], R12 ;  /* 0x0013840c01007387 */ /* 0x000fe20000100800 */
[----:B---3--:R-:W-:-:S03]  /*5340*/  ISETP.GE.AND P2, PT, R4, RZ, PT ;  /* 0x000000ff0400720c */ /* 0x008fc60003f46270 */
[----:B------:R-:W3:Y:S01]  /*5350*/  LDL R4, [R1+0x10fc] ;  /* 0x0010fc0001047983 */ /* 0x000ee20000100800 */
[----:B------:R-:W-:Y:S02]  /*5360*/  @!P3 IMAD.MOV R13, RZ, RZ, -R13 ;  /* 0x000000ffff0db224 */ /* 0x000fe400078e0a0d */
[----:B------:R-:W-:Y:S01]  /*5370*/  @!P4 IMAD.MOV R14, RZ, RZ, -R14 ;  /* 0x000000ffff0ec224 */ /* 0x000fe200078e0a0e */
[----:B------:R-:W-:Y:S02]  /*5380*/  ISETP.GE.AND P1, PT, R6, RZ, PT ;  /* 0x000000ff0600720c */ /* 0x000fe40003f26270 */
[----:B------:R-:W-:Y:S01]  /*5390*/  STL [R1+0x1388], R13 ;  /* 0x0013880d01007387 */ /* 0x000fe20000100800 */
[----:B----4-:R-:W-:-:S03]  /*53a0*/  ISETP.GE.AND P4, PT, R0, RZ, PT ;  /* 0x000000ff0000720c */ /* 0x010fc60003f86270 */
[----:B------:R-:W4:Y:S04]  /*53b0*/  LDL R6, [R1+0x10f8] ;  /* 0x0010f80001067983 */ /* 0x000f280000100800 */
[----:B------:R-:W-:Y:S04]  /*53c0*/  STL [R1+0x138c], R14 ;  /* 0x00138c0e01007387 */ /* 0x000fe80000100800 */
[----:B------:R-:W4:Y:S01]  /*53d0*/  LDL R0, [R1+0x10e8] ;  /* 0x0010e80001007983 */ /* 0x000f220000100800 */
[----:B------:R-:W-:Y:S01]  /*53e0*/  @!P5 IMAD.MOV R15, RZ, RZ, -R15 ;  /* 0x000000ffff0fd224 */ /* 0x000fe200078e0a0f */
[----:B------:R-:W-:Y:S01]  /*53f0*/  ISETP.GE.AND P5, PT, R3, RZ, PT ;  /* 0x000000ff0300720c */ /* 0x000fe20003fa6270 */
[----:B------:R-:W-:-:S03]  /*5400*/  @!P0 IMAD.MOV R16, RZ, RZ, -R16 ;  /* 0x000000ffff108224 */ /* 0x000fc600078e0a10 */
[----:B------:R-:W-:Y:S01]  /*5410*/  STL [R1+0x1390], R15 ;  /* 0x0013900f01007387 */ /* 0x000fe20000100800 */
[----:B------:R-:W-:Y:S01]  /*5420*/  ISETP.GE.AND P3, PT, R5, RZ, PT ;  /* 0x000000ff0500720c */ /* 0x000fe20003f66270 */
[----:B------:R-:W-:Y:S02]  /*5430*/  @!P1 IMAD.MOV R17, RZ, RZ, -R17 ;  /* 0x000000ffff119224 */ /* 0x000fe400078e0a11 */
[----:B------:R-:W4:Y:S04]  /*5440*/  LDL R3, [R1+0x10f0] ;  /* 0x0010f00001037983 */ /* 0x000f280000100800 */
[----:B------:R-:W4:Y:S01]  /*5450*/  LDL R5, [R1+0x10ec] ;  /* 0x0010ec0001057983 */ /* 0x000f220000100800 */
[----:B------:R-:W-:-:S03]  /*5460*/  ISETP.GE.AND P1, PT, R2, RZ, PT ;  /* 0x000000ff0200720c */ /* 0x000fc60003f26270 */
[----:B------:R-:W-:Y:S04]  /*5470*/  STL [R1+0x136c], R16 ;  /* 0x00136c1001007387 */ /* 0x000fe80000100800 */
[----:B------:R0:W-:Y:S04]  /*5480*/  STL [R1+0x1394], R17 ;  /* 0x0013941101007387 */ /* 0x0001e80000100800 */
[----:B------:R-:W4:Y:S01]  /*5490*/  LDL R2, [R1+0x10f4] ;  /* 0x0010f40001027983 */ /* 0x000f220000100800 */
[----:B------:R-:W-:Y:S02]  /*54a0*/  @!P2 IMAD.MOV R18, RZ, RZ, -R18 ;  /* 0x000000ffff12a224 */ /* 0x000fe400078e0a12 */
[----:B------:R-:W-:-:S03]  /*54b0*/  @!P3 IMAD.MOV R19, RZ, RZ, -R19 ;  /* 0x000000ffff13b224 */ /* 0x000fc600078e0a13 */
[----:B------:R-:W-:Y:S04]  /*54c0*/  STL [R1+0x1398], R18 ;  /* 0x0013981201007387 */ /* 0x000fe80000100800 */
[----:B------:R-:W-:Y:S01]  /*54d0*/  STL [R1+0x139c], R19 ;  /* 0x00139c1301007387 */ /* 0x000fe20000100800 */
[----:B---3--:R-:W-:-:S03]  /*54e0*/  ISETP.GE.AND P3, PT, R4, RZ, PT ;  /* 0x000000ff0400720c */ /* 0x008fc60003f66270 */
[----:B------:R-:W3:Y:S01]  /*54f0*/  LDL R4, [R1+0x4c0] ;  /* 0x0004c00001047983 */ /* 0x000ee20000100800 */
[----:B------:R-:W-:Y:S01]  /*5500*/  @!P5 IMAD.MOV R21, RZ, RZ, -R21 ;  /* 0x000000ffff15d224 */ /* 0x000fe200078e0a15 */
[----:B------:R-:W-:Y:S02]  /*5510*/  ISETP.GE.AND P0, PT, R8, RZ, PT ;  /* 0x000000ff0800720c */ /* 0x000fe40003f06270 */
[----:B--2---:R-:W-:Y:S02]  /*5520*/  ISETP.GE.AND P2, PT, R7, RZ, PT ;  /* 0x000000ff0700720c */ /* 0x004fe40003f46270 */
[----:B----4-:R-:W-:Y:S02]  /*5530*/  ISETP.GE.AND P5, PT, R0, RZ, PT ;  /* 0x000000ff0000720c */ /* 0x010fe40003fa6270 */
[----:B------:R-:W1:Y:S01]  /*5540*/  S2R R0, SR_TID.X ;  /* 0x0000000000007919 */ /* 0x000e620000002100 */
[----:B------:R-:W-:-:S06]  /*5550*/  @!P4 IMAD.MOV R20, RZ, RZ, -R20 ;  /* 0x000000ffff14c224 */ /* 0x000fcc00078e0a14 */
[----:B------:R-:W-:Y:S02]  /*5560*/  @!P0 IMAD.MOV R22, RZ, RZ, -R22 ;  /* 0x000000ffff168224 */ /* 0x000fe400078e0a16 */
[----:B------:R-:W-:Y:S01]  /*5570*/  @!P1 IMAD.MOV R23, RZ, RZ, -R23 ;  /* 0x000000ffff179224 */ /* 0x000fe200078e0a17 */
[----:B------:R-:W-:Y:S01]  /*5580*/  STL [R1+0x13a0], R20 ;  /* 0x0013a01401007387 */ /* 0x000fe20000100800 */
[----:B------:R-:W-:Y:S01]  /*5590*/  @!P2 IMAD.MOV R24, RZ, RZ, -R24 ;  /* 0x000000ffff18a224 */ /* 0x000fe200078e0a18 */
[----:B------:R-:W-:Y:S02]  /*55a0*/  ISETP.GE.AND P4, PT, R6, RZ, PT ;  /* 0x000000ff0600720c */ /* 0x000fe40003f86270 */
[----:B------:R-:W-:Y:S01]  /*55b0*/  STL [R1+0x13a4], R21 ;  /* 0x0013a41501007387 */ /* 0x000fe20000100800 */
[----:B------:R-:W-:-:S03]  /*55c0*/  ISETP.GE.AND P1, PT, R3, RZ, PT ;  /* 0x000000ff0300720c */ /* 0x000fc60003f26270 */
[----:B------:R-:W-:Y:S04]  /*55d0*/  STL [R1+0x13a8], R22 ;  /* 0x0013a81601007387 */ /* 0x000fe80000100800 */
[----:B------:R-:W-:Y:S01]  /*55e0*/  STL [R1+0x13ac], R23 ;  /* 0x0013ac1701007387 */ /* 0x000fe20000100800 */
[----:B-1----:R-:W-:-:S03]  /*55f0*/  LOP3.LUT R0, R0, 0x7f, RZ, 0xc0, !PT ;  /* 0x0000007f00007812 */ /* 0x002fc600078ec0ff */
[----:B------:R-:W-:Y:S02]  /*5600*/  STL [R1+0x13b0], R24 ;  /* 0x0013b01801007387 */ /* 0x000fe40000100800 */
[----:B------:R-:W-:Y:S02]  /*5610*/  IMAD R3, R0, c[0x0][0x18c], RZ ;  /* 0x0000630000037a24 */ /* 0x000fe400078e02ff */
[----:B0-----:R-:W2:Y:S01]  /*5620*/  LDL.LU R17, [R1+0xa8] ;  /* 0x0000a80001117983 */ /* 0x001ea20000300800 */
[----:B------:R-:W-:-:S03]  /*5630*/  IMAD.MOV.U32 R0, RZ, RZ, c[0x0][0x18c] ;  /* 0x00006300ff007624 */ /* 0x000fc600078e00ff */
[----:B------:R-:W4:Y:S01]  /*5640*/  LDL.LU R15, [R1+0xa4] ;  /* 0x0000a400010f7983 */ /* 0x000f220000300800 */
[----:B------:R-:W-:Y:S01]  /*5650*/  IMAD R0, R0, 0x80, R3 ;  /* 0x0000008000007824 */ /* 0x000fe200078e0203 */
[----:B------:R-:W-:Y:S02]  /*5660*/  ISETP.GE.AND P2, PT, R2, RZ, PT ;  /* 0x000000ff0200720c */ /* 0x000fe40003f46270 */
[----:B------:R-:W4:Y:S01]  /*5670*/  LDL.LU R14, [R1+0xa0] ;  /* 0x0000a000010e7983 */ /* 0x000f220000300800 */
[----:B------:R-:W-:Y:S01]  /*5680*/  @!P3 IMAD.MOV R25, RZ, RZ, -R25 ;  /* 0x000000ffff19b224 */ /* 0x000fe200078e0a19 */
[C---:B------:R-:W-:Y:S02]  /*5690*/  LEA R2, P3, R3.reuse, c[0x0][0x168], 0x1 ;  /* 0x00005a0003027a11 */ /* 0x040fe400078608ff */
[----:B------:R-:W4:Y:S01]  /*56a0*/  LDL.LU R13, [R1+0x9c] ;  /* 0x00009c00010d7983 */ /* 0x000f220000300800 */
[C---:B------:R-:W-:Y:S01]  /*56b0*/  LEA R6, P6, R0.reuse, c[0x0][0x168], 0x1 ;  /* 0x00005a0000067a11 */ /* 0x040fe200078c08ff */
[----:B------:R-:W-:Y:S01]  /*56c0*/  @!P4 IMAD.MOV R26, RZ, RZ, -R26 ;  /* 0x000000ffff1ac224 */ /* 0x000fe200078e0a1a */
[----:B------:R-:W-:Y:S01]  /*56d0*/  LEA.HI.X.SX32 R3, R3, c[0x0][0x16c], 0x1, P3 ;  /* 0x00005b0003037a11 */ /* 0x000fe200018f0eff */
[----:B------:R-:W-:Y:S01]  /*56e0*/  STL [R1+0x13b4], R25 ;  /* 0x0013b41901007387 */ /* 0x000fe20000100800 */
[----:B------:R-:W-:-:S03]  /*56f0*/  LEA.HI.X.SX32 R7, R0, c[0x0][0x16c], 0x1, P6 ;  /* 0x00005b0000077a11 */ /* 0x000fc600030f0eff */
[----:B------:R-:W-:Y:S04]  /*5700*/  STL [R1+0x13b8], R26 ;  /* 0x0013b81a01007387 */ /* 0x000fe80000100800 */
[----:B------:R0:W-:Y:S01]  /*5710*/  STL.64 [R1+0x1270], R2 ;  /* 0x0012700201007387 */ /* 0x0001e20000100a00 */
[----:B------:R-:W-:-:S03]  /*5720*/  ISETP.GE.AND P0, PT, R5, RZ, PT ;  /* 0x000000ff0500720c */ /* 0x000fc60003f06270 */
[----:B------:R2:W-:Y:S04]  /*5730*/  STL [R1+0x130c], R6 ;  /* 0x00130c0601007387 */ /* 0x0005e80000100800 */
[----:B------:R1:W-:Y:S04]  /*5740*/  STL [R1+0x1308], R7 ;  /* 0x0013080701007387 */ /* 0x0003e80000100800 */
[----:B------:R-:W4:Y:S01]  /*5750*/  LDL.LU R0, [R1+0x88] ;  /* 0x0000880001007983 */ /* 0x000f220000300800 */
[----:B---3--:R-:W-:-:S03]  /*5760*/  ISETP.GE.AND P4, PT, R4, RZ, PT ;  /* 0x000000ff0400720c */ /* 0x008fc60003f86270 */
[----:B------:R-:W3:Y:S04]  /*5770*/  LDL.LU R4, [R1+0x8c] ;  /* 0x00008c0001047983 */ /* 0x000ee80000300800 */
[----:B------:R-:W3:Y:S04]  /*5780*/  LDL.LU R5, [R1+0x84] ;  /* 0x0000840001057983 */ /* 0x000ee80000300800 */
[----:B------:R-:W3:Y:S04]  /*5790*/  LDL.LU R8, [R1+0x80] ;  /* 0x0000800001087983 */ /* 0x000ee80000300800 */
[----:B0-----:R-:W3:Y:S04]  /*57a0*/  LDL.LU R2, [R1+0x98] ;  /* 0x0000980001027983 */ /* 0x001ee80000300800 */
[----:B------:R-:W3:Y:S04]  /*57b0*/  LDL.LU R3, [R1+0x94] ;  /* 0x0000940001037983 */ /* 0x000ee80000300800 */
[----:B------:R-:W3:Y:S04]  /*57c0*/  LDL.LU R12, [R1+0x90] ;  /* 0x00009000010c7983 */ /* 0x000ee80000300800 */
[----:B------:R-:W3:Y:S04]  /*57d0*/  LDL.LU R11, [R1+0x7c] ;  /* 0x00007c00010b7983 */ /* 0x000ee80000300800 */
[----:B------:R-:W3:Y:S04]  /*57e0*/  LDL.LU R10, [R1+0x78] ;  /* 0x00007800010a7983 */ /* 0x000ee80000300800 */
[----:B------:R-:W3:Y:S04]  /*57f0*/  LDL.LU R9, [R1+0x74] ;  /* 0x0000740001097983 */ /* 0x000ee80000300800 */
[----:B------:R-:W3:Y:S04]  /*5800*/  LDL.LU R28, [R1+0x70] ;  /* 0x00007000011c7983 */ /* 0x000ee80000300800 */
[----:B------:R-:W3:Y:S01]  /*5810*/  LDL.LU R29, [R1+0x6c] ;  /* 0x00006c00011d7983 */ /* 0x000ee20000300800 */
[----:B------:R-:W-:-:S02]  /*5820*/  ISETP.NE.AND P3, PT, RZ, c[0x0][0x17c], PT ;  /* 0x00005f00ff007a0c */ /* 0x000fc40003f65270 */
[----:B------:R-:W-:-:S04]  /*5830*/  LOP3.LUT R16, RZ, c[0x0][0x17c], RZ, 0x33, !PT ;  /* 0x00005f00ff107a12 */ /* 0x000fc800078e33ff */
[C---:B--2---:R-:W-:Y:S02]  /*5840*/  SEL R6, R16.reuse, R17, !P3 ;  /* 0x0000001110067207 */ /* 0x044fe40005800000 */
[----:B----4-:R-:W-:-:S03]  /*5850*/  SEL R15, R16, R15, !P3 ;  /* 0x0000000f100f7207 */ /* 0x010fc60005800000 */
[----:B------:R0:W-:Y:S01]  /*5860*/  STL [R1+0xa8], R6 ;  /* 0x0000a80601007387 */ /* 0x0001e20000100800 */
[----:B-1----:R-:W-:-:S03]  /*5870*/  SEL R7, R16, R14, !P3 ;  /* 0x0000000e10077207 */ /* 0x002fc60005800000 */
[----:B------:R1:W-:Y:S04]  /*5880*/  STL [R1+0xa4], R15 ;  /* 0x0000a40f01007387 */ /* 0x0003e80000100800 */
[----:B------:R-:W2:Y:S01]  /*5890*/  LDL.LU R26, [R1+0x68] ;  /* 0x00006800011a7983 */ /* 0x000ea20000300800 */
[----:B0-----:R-:W-:-:S03]  /*58a0*/  SEL R6, R16, R13, !P3 ;  /* 0x0000000d10067207 */ /* 0x001fc60005800000 */
[----:B------:R0:W-:Y:S04]  /*58b0*/  STL [R1+0xa0], R7 ;  /* 0x0000a00701007387 */ /* 0x0001e80000100800 */
[----:B------:R-:W4:Y:S04]  /*58c0*/  LDL.LU R25, [R1+0x64] ;  /* 0x0000640001197983 */ /* 0x000f280000300800 */
[----:B------:R3:W-:Y:S04]  /*58d0*/  STL [R1+0x8c], R6 ;  /* 0x00008c0601007387 */ /* 0x0007e80000100800 */
[----:B------:R-:W2:Y:S04]  /*58e0*/  LDL.LU R24, [R1+0x60] ;  /* 0x0000600001187983 */ /* 0x000ea80000300800 */
[----:B------:R-:W2:Y:S04]  /*58f0*/  LDL.LU R23, [R1+0x5c] ;  /* 0x00005c0001177983 */ /* 0x000ea80000300800 */
[----:B------:R-:W2:Y:S04]  /*5900*/  LDL.LU R22, [R1+0x58] ;  /* 0x0000580001167983 */ /* 0x000ea80000300800 */
[----:B------:R-:W2:Y:S04]  /*5910*/  LDL.LU R21, [R1+0x54] ;  /* 0x0000540001157983 */ /* 0x000ea80000300800 */
[----:B------:R-:W2:Y:S04]  /*5920*/  LDL.LU R20, [R1+0x50] ;  /* 0x0000500001147983 */ /* 0x000ea80000300800 */
[----:B------:R-:W2:Y:S04]  /*5930*/  LDL.LU R19, [R1+0x4c] ;  /* 0x00004c0001137983 */ /* 0x000ea80000300800 */
[----:B------:R-:W2:Y:S04]  /*5940*/  LDL.LU R18, [R1+0x48] ;  /* 0x0000480001127983 */ /* 0x000ea80000300800 */
[----:B------:R-:W4:Y:S04]  /*5950*/  LDL.LU R17, [R1+0x44] ;  /* 0x0000440001117983 */ /* 0x000f280000300800 */
[----:B-1----:R-:W4:Y:S04]  /*5960*/  LDL.LU R15, [R1+0x40] ;  /* 0x00004000010f7983 */ /* 0x002f280000300800 */
[----:B------:R-:W4:Y:S04]  /*5970*/  LDL.LU R14, [R1+0x3c] ;  /* 0x00003c00010e7983 */ /* 0x000f280000300800 */
[----:B------:R-:W4:Y:S04]  /*5980*/  LDL.LU R13, [R1+0x38] ;  /* 0x00003800010d7983 */ /* 0x000f280000300800 */
[----:B0-----:R-:W4:Y:S01]  /*5990*/  LDL.LU R7, [R1+0x34] ;  /* 0x0000340001077983 */ /* 0x001f220000300800 */
[----:B---3--:R-:W-:-:S02]  /*59a0*/  SEL R6, R16, R2, !P3 ;  /* 0x0000000210067207 */ /* 0x008fc40005800000 */
[----:B------:R-:W-:-:S03]  /*59b0*/  SEL R2, R16, R3, !P3 ;  /* 0x0000000310027207 */ /* 0x000fc60005800000 */
[----:B------:R0:W-:Y:S01]  /*59c0*/  STL [R1+0x88], R6 ;  /* 0x0000880601007387 */ /* 0x0001e20000100800 */
[----:B------:R-:W-:-:S03]  /*59d0*/  SEL R12, R16, R12, !P3 ;  /* 0x0000000c100c7207 */ /* 0x000fc60005800000 */
[----:B0-----:R-:W3:Y:S01]  /*59e0*/  LDL.LU R6, [R1+0x30] ;  /* 0x0000300001067983 */ /* 0x001ee20000300800 */
[----:B------:R-:W-:-:S03]  /*59f0*/  SEL R10, R16, R10, !P3 ;  /* 0x0000000a100a7207 */ /* 0x000fc60005800000 */
[----:B------:R0:W-:Y:S01]  /*5a00*/  STL [R1+0x84], R2 ;  /* 0x0000840201007387 */ /* 0x0001e20000100800 */
[----:B------:R-:W-:-:S03]  /*5a10*/  SEL R9, R16, R9, !P3 ;  /* 0x0000000910097207 */ /* 0x000fc60005800000 */
[----:B------:R-:W3:Y:S01]  /*5a20*/  LDL.LU R3, [R1+0x2c] ;  /* 0x00002c0001037983 */ /* 0x000ee20000300800 */
[----:B0-----:R-:W-:-:S03]  /*5a30*/  SEL R2, R16, R11, !P3 ;  /* 0x0000000b10027207 */ /* 0x001fc60005800000 */
[----:B------:R-:W-:Y:S04]  /*5a40*/  STL [R1+0x80], R12 ;  /* 0x0000800c01007387 */ /* 0x000fe80000100800 */
[----:B------:R0:W-:Y:S04]  /*5a50*/  STL [R1+0x7c], R2 ;  /* 0x00007c0201007387 */ /* 0x0001e80000100800 */
[----:B0-----:R-:W3:Y:S04]  /*5a60*/  LDL.LU R2, [R1+0x28] ;  /* 0x0000280001027983 */ /* 0x001ee80000300800 */
[----:B------:R0:W-:Y:S04]  /*5a70*/  STL [R1+0x78], R10 ;  /* 0x0000780a01007387 */ /* 0x0001e80000100800 */
[----:B------:R1:W-:Y:S04]  /*5a80*/  STL [R1+0x74], R9 ;  /* 0x0000740901007387 */ /* 0x0003e80000100800 */
[----:B------:R-:W3:Y:S01]  /*5a90*/  LDL.LU R12, [R1+0x24] ;  /* 0x00002400010c7983 */ /* 0x000ee20000300800 */
[----:B0-----:R-:W-:-:S02]  /*5aa0*/  SEL R10, R16, R28, !P3 ;  /* 0x0000001c100a7207 */ /* 0x001fc40005800000 */
[----:B-1----:R-:W-:-:S03]  /*5ab0*/  SEL R9, R16, R29, !P3 ;  /* 0x0000001d10097207 */ /* 0x002fc60005800000 */
[----:B------:R0:W-:Y:S04]  /*5ac0*/  STL [R1+0x70], R10 ;  /* 0x0000700a01007387 */ /* 0x0001e80000100800 */
[----:B------:R-:W3:Y:S04]  /*5ad0*/  LDL.LU R11, [R1+0x20] ;  /* 0x00002000010b7983 */ /* 0x000ee80000300800 */
[----:B------:R1:W-:Y:S04]  /*5ae0*/  STL [R1+0x6c], R9 ;  /* 0x00006c0901007387 */ /* 0x0003e80000100800 */
[----:B0-----:R-:W3:Y:S04]  /*5af0*/  LDL.LU R10, [R1+0x1c] ;  /* 0x00001c00010a7983 */ /* 0x001ee80000300800 */
[----:B-1----:R-:W3:Y:S04]  /*5b00*/  LDL.LU R9, [R1+0x18] ;  /* 0x0000180001097983 */ /* 0x002ee80000300800 */
[----:B------:R-:W3:Y:S04]  /*5b10*/  LDL.LU R28, [R1+0x14] ;  /* 0x00001400011c7983 */ /* 0x000ee80000300800 */
[----:B------:R-:W3:Y:S01]  /*5b20*/  LDL.LU R29, [R1+0x10] ;  /* 0x00001000011d7983 */ /* 0x000ee20000300800 */
[----:B--2---:R-:W-:-:S02]  /*5b30*/  SEL R26, R16, R26, !P3 ;  /* 0x0000001a101a7207 */ /* 0x004fc40005800000 */
[C---:B----4-:R-:W-:Y:S02]  /*5b40*/  SEL R25, R16.reuse, R25, !P3 ;  /* 0x0000001910197207 */ /* 0x050fe40005800000 */
[C---:B------:R-:W-:Y:S01]  /*5b50*/  SEL R24, R16.reuse, R24, !P3 ;  /* 0x0000001810187207 */ /* 0x040fe20005800000 */
[----:B------:R0:W-:Y:S01]  /*5b60*/  STL [R1+0x68], R26 ;  /* 0x0000681a01007387 */ /* 0x0001e20000100800 */
[C---:B------:R-:W-:Y:S02]  /*5b70*/  SEL R23, R16.reuse, R23, !P3 ;  /* 0x0000001710177207 */ /* 0x040fe40005800000 */
[C---:B------:R-:W-:Y:S02]  /*5b80*/  SEL R22, R16.reuse, R22, !P3 ;  /* 0x0000001610167207 */ /* 0x040fe40005800000 */
[C---:B------:R-:W-:Y:S01]  /*5b90*/  SEL R21, R16.reuse, R21, !P3 ;  /* 0x0000001510157207 */ /* 0x040fe20005800000 */
[----:B0-----:R-:W2:Y:S04]  /*5ba0*/  LDL.LU R26, [R1+0x13b8] ;  /* 0x0013b800011a7983 */ /* 0x001ea80000300800 */
[----:B------:R0:W-:Y:S01]  /*5bb0*/  STL [R1+0x64], R25 ;  /* 0x0000641901007387 */ /* 0x0001e20000100800 */
[----:B------:R-:W-:-:S02]  /*5bc0*/  SEL R20, R16, R20, !P3 ;  /* 0x0000001410147207 */ /* 0x000fc40005800000 */
[C---:B------:R-:W-:Y:S01]  /*5bd0*/  SEL R19, R16.reuse, R19, !P3 ;  /* 0x0000001310137207 */ /* 0x040fe20005800000 */
[----:B0-----:R-:W4:Y:S04]  /*5be0*/  LDL.LU R25, [R1+0x13b4] ;  /* 0x0013b40001197983 */ /* 0x001f280000300800 */
[----:B------:R0:W-:Y:S01]  /*5bf0*/  STL [R1+0x60], R24 ;  /* 0x0000601801007387 */ /* 0x0001e20000100800 */
[----:B------:R-:W-:-:S03]  /*5c00*/  SEL R18, R16, R18, !P3 ;  /* 0x0000001210127207 */ /* 0x000fc60005800000 */
[----:B0-----:R-:W2:Y:S04]  /*5c10*/  LDL.LU R24, [R1+0x13b0] ;  /* 0x0013b00001187983 */ /* 0x001ea80000300800 */
        /* <DEDUP_REMOVED lines=15> */
[----:B------:R0:W-:Y:S04]  /*5d10*/  STL [R1+0x48], R18 ;  /* 0x0000481201007387 */ /* 0x0001e80000100800 */
[----:B0-----:R-:W2:Y:S04]  /*5d20*/  LDL.LU R18, [R1+0x1398] ;  /* 0x0013980001127983 */ /* 0x001ea80000300800 */
[----:B------:R0:W-:Y:S04]  /*5d30*/  STL [R1+0x44], R17 ;  /* 0x0000441101007387 */ /* 0x0001e80000100800 */
[----:B0-----:R-:W2:Y:S04]  /*5d40*/  LDL.LU R17, [R1+0x1394] ;  /* 0x0013940001117983 */ /* 0x001ea80000300800 */
[----:B------:R0:W-:Y:S04]  /*5d50*/  STL [R1+0x40], R15 ;  /* 0x0000400f01007387 */ /* 0x0001e80000100800 */
[----:B0-----:R-:W2:Y:S04]  /*5d60*/  LDL.LU R15, [R1+0x1390] ;  /* 0x00139000010f7983 */ /* 0x001ea80000300800 */
[----:B------:R0:W-:Y:S04]  /*5d70*/  STL [R1+0x3c], R14 ;  /* 0x00003c0e01007387 */ /* 0x0001e80000100800 */
[----:B0-----:R-:W4:Y:S04]  /*5d80*/  LDL.LU R14, [R1+0x138c] ;  /* 0x00138c00010e7983 */ /* 0x001f280000300800 */
[----:B------:R0:W-:Y:S04]  /*5d90*/  STL [R1+0x38], R13 ;  /* 0x0000380d01007387 */ /* 0x0001e80000100800 */
[----:B0-----:R-:W4:Y:S04]  /*5da0*/  LDL.LU R13, [R1+0x1388] ;  /* 0x00138800010d7983 */ /* 0x001f280000300800 */
[----:B------:R0:W-:Y:S04]  /*5db0*/  STL [R1+0x1338], R7 ;  /* 0x0013380701007387 */ /* 0x0001e80000100800 */
[----:B0-----:R-:W4:Y:S01]  /*5dc0*/  LDL.LU R7, [R1] ;  /* 0x0000000001077983 */ /* 0x001f220000300800 */
[----:B---3--:R-:W-:-:S05]  /*5dd0*/  SEL R6, R16, R6, !P3 ;  /* 0x0000000610067207 */ /* 0x008fca0005800000 */
[----:B------:R0:W-:Y:S01]  /*5de0*/  STL [R1+0x133c], R6 ;  /* 0x00133c0601007387 */ /* 0x0001e20000100800 */
[----:B------:R-:W-:-:S03]  /*5df0*/  SEL R3, R16, R3, !P3 ;  /* 0x0000000310037207 */ /* 0x000fc60005800000 */
[----:B0-----:R-:W3:Y:S04]  /*5e00*/  LDL.LU R6, [R1+0x4] ;  /* 0x0000040001067983 */ /* 0x001ee80000300800 */
        /* <DEDUP_REMOVED lines=8> */
[----:B0-----:R-:W3:Y:S01]  /*5e90*/  LDL.LU R12, [R1+0x1384] ;  /* 0x00138400010c7983 */ /* 0x001ee20000300800 */
[----:B------:R-:W-:-:S03]  /*5ea0*/  SEL R10, R16, R10, !P3 ;  /* 0x0000000a100a7207 */ /* 0x000fc60005800000 */
[----:B------:R0:W-:Y:S01]  /*5eb0*/  STL [R1+0x20], R11 ;  /* 0x0000200b01007387 */ /* 0x0001e20000100800 */
[C---:B------:R-:W-:Y:S02]  /*5ec0*/  SEL R9, R16.reuse, R9, !P3 ;  /* 0x0000000910097207 */ /* 0x040fe40005800000 */
[C---:B------:R-:W-:Y:S01]  /*5ed0*/  SEL R28, R16.reuse, R28, !P3 ;  /* 0x0000001c101c7207 */ /* 0x040fe20005800000 */
[----:B0-----:R-:W3:Y:S01]  /*5ee0*/  LDL.LU R11, [R1+0x1380] ;  /* 0x00138000010b7983 */ /* 0x001ee20000300800 */
[----:B------:R-:W-:-:S03]  /*5ef0*/  SEL R29, R16, R29, !P3 ;  /* 0x0000001d101d7207 */ /* 0x000fc60005800000 */
[----:B------:R0:W-:Y:S04]  /*5f00*/  STL [R1+0x1c], R10 ;  /* 0x00001c0a01007387 */ /* 0x0001e80000100800 */
[----:B0-----:R-:W3:Y:S04]  /*5f10*/  LDL.LU R10, [R1+0x137c] ;  /* 0x00137c00010a7983 */ /* 0x001ee80000300800 */
[----:B------:R0:W-:Y:S04]  /*5f20*/  STL [R1+0x18], R9 ;  /* 0x0000180901007387 */ /* 0x0001e80000100800 */
[----:B0-----:R-:W3:Y:S04]  /*5f30*/  LDL.LU R9, [R1+0x1378] ;  /* 0x0013780001097983 */ /* 0x001ee80000300800 */
[----:B------:R0:W-:Y:S04]  /*5f40*/  STL [R1+0x14], R28 ;  /* 0x0000141c01007387 */ /* 0x0001e80000100800 */
[----:B0-----:R-:W3:Y:S04]  /*5f50*/  LDL.LU R28, [R1+0x1374] ;  /* 0x00137400011c7983 */ /* 0x001ee80000300800 */
[----:B------:R0:W-:Y:S04]  /*5f60*/  STL [R1+0x10], R29 ;  /* 0x0000101d01007387 */ /* 0x0001e80000100800 */
[----:B0-----:R-:W3:Y:S01]  /*5f70*/  LDL.LU R29, [R1+0x1370] ;  /* 0x00137000011d7983 */ /* 0x001ee20000300800 */
[----:B--2---:R-:W-:-:S02]  /*5f80*/  SEL R15, R16, R15, !P3 ;  /* 0x0000000f100f7207 */ /* 0x004fc40005800000 */
[C---:B----4-:R-:W-:Y:S02]  /*5f90*/  SEL R14, R16.reuse, R14, !P3 ;  /* 0x0000000e100e7207 */ /* 0x050fe40005800000 */
[C---:B------:R-:W-:Y:S02]  /*5fa0*/  SEL R13, R16.reuse, R13, !P3 ;  /* 0x0000000d100d7207 */ /* 0x040fe40005800000 */
[----:B---3--:R-:W-:-:S05]  /*5fb0*/  SEL R2, R16, R2, !P3 ;  /* 0x0000000210027207 */ /* 0x008fca0005800000 */
[----:B------:R0:W-:Y:S02]  /*5fc0*/  STL [R1+0xc], R2 ;  /* 0x00000c0201007387 */ /* 0x0001e40000100800 */
[C---:B0-----:R-:W-:Y:S02]  /*5fd0*/  SEL R2, R16.reuse, R3, !P3 ;  /* 0x0000000310027207 */ /* 0x041fe40005800000 */
[C---:B------:R-:W-:Y:S02]  /*5fe0*/  SEL R3, R16.reuse, R6, !P3 ;  /* 0x0000000610037207 */ /* 0x040fe40005800000 */
[C---:B------:R-:W-:Y:S01]  /*5ff0*/  SEL R6, R16.reuse, R7, !P3 ;  /* 0x0000000710067207 */ /* 0x040fe20005800000 */
[----:B------:R0:W-:Y:S04]  /*6000*/  STL [R1+0x8], R2 ;  /* 0x0000080201007387 */ /* 0x0001e80000100800 */
[----:B0-----:R-:W2:Y:S04]  /*6010*/  LDL.LU R2, [R1+0xa8] ;  /* 0x0000a80001027983 */ /* 0x001ea80000300800 */
[----:B------:R0:W-:Y:S01]  /*6020*/  STL [R1+0x4], R3 ;  /* 0x0000040301007387 */ /* 0x0001e20000100800 */
[----:B------:R-:W-:-:S03]  /*6030*/  SEL R11, R16, R11, !P3 ;  /* 0x0000000b100b7207 */ /* 0x000fc60005800000 */
[----:B0-----:R-:W3:Y:S04]  /*6040*/  LDL.LU R3, [R1+0xa4] ;  /* 0x0000a40001037983 */ /* 0x001ee80000300800 */
[----:B------:R0:W-:Y:S01]  /*6050*/  STL [R1], R6 ;  /* 0x0000000601007387 */ /* 0x0001e20000100800 */
[C---:B------:R-:W-:Y:S02]  /*6060*/  SEL R10, R16.reuse, R10, !P3 ;  /* 0x0000000a100a7207 */ /* 0x040fe40005800000 */
[C---:B------:R-:W-:Y:S01]  /*6070*/  SEL R9, R16.reuse, R9, !P3 ;  /* 0x0000000910097207 */ /* 0x040fe20005800000 */
[----:B0-----:R-:W4:Y:S04]  /*6080*/  LDL.LU R6, [R1+0xa0] ;  /* 0x0000a00001067983 */ /* 0x001f280000300800 */
[----:B------:R-:W3:Y:S01]  /*6090*/  LDL.LU R7, [R1+0x8c] ;  /* 0x00008c0001077983 */ /* 0x000ee20000300800 */
[----:B------:R-:W-:-:S02]  /*60a0*/  SEL R28, R16, R28, !P3 ;  /* 0x0000001c101c7207 */ /* 0x000fc40005800000 */
[C---:B------:R-:W-:Y:S02]  /*60b0*/  SEL R12, R16.reuse, R12, !P3 ;  /* 0x0000000c100c7207 */ /* 0x040fe40005800000 */
[----:B------:R-:W-:-:S05]  /*60c0*/  SEL R29, R16, R29, !P3 ;  /* 0x0000001d101d7207 */ /* 0x000fca0005800000 */
[----:B------:R0:W-:Y:S04]  /*60d0*/  STL [R1+0x1310], R29 ;  /* 0x0013101d01007387 */ /* 0x0001e80000100800 */
[----:B0-----:R-:W3:Y:S04]  /*60e0*/  LDL.LU R29, [R1+0x6c] ;  /* 0x00006c00011d7983 */ /* 0x001ee80000300800 */
        /* <DEDUP_REMOVED lines=14> */
[----:B------:R-:W3:Y:S04]  /*61d0*/  LDL.LU R16, [R1+0x136c] ;  /* 0x00136c0001107983 */ /* 0x000ee80000300800 */
[----:B------:R0:W-:Y:S02]  /*61e0*/  STL [R1+0x1330], R15 ;  /* 0x0013300f01007387 */ /* 0x0001e40000100800 */
[----:B0-----:R-:W-:-:S04]  /*61f0*/  LOP3.LUT R15, RZ, c[0x0][0x17c], RZ, 0x33, !PT ;  /* 0x00005f00ff0f7a12 */ /* 0x001fc800078e33ff */
[C---:B------:R-:W-:Y:S02]  /*6200*/  SEL R17, R15.reuse, R17, !P3 ;  /* 0x000000110f117207 */ /* 0x040fe40005800000 */
[C---:B------:R-:W-:Y:S02]  /*6210*/  SEL R18, R15.reuse, R18, !P3 ;  /* 0x000000120f127207 */ /* 0x040fe40005800000 */
[C---:B------:R-:W-:Y:S02]  /*6220*/  SEL R19, R15.reuse, R19, !P3 ;  /* 0x000000130f137207 */ /* 0x040fe40005800000 */
[C---:B------:R-:W-:Y:S01]  /*6230*/  SEL R20, R15.reuse, R20, !P3 ;  /* 0x000000140f147207 */ /* 0x040fe20005800000 */
[----:B------:R-:W-:Y:S01]  /*6240*/  @!P5 IMAD.MOV R4, RZ, RZ, -R4 ;  /* 0x000000ffff04d224 */ /* 0x000fe200078e0a04 */
[C---:B------:R-:W-:Y:S01]  /*6250*/  SEL R21, R15.reuse, R21, !P3 ;  /* 0x000000150f157207 */ /* 0x040fe20005800000 */
[----:B------:R-:W-:Y:S01]  /*6260*/  @!P0 IMAD.MOV R5, RZ, RZ, -R5 ;  /* 0x000000ffff058224 */ /* 0x000fe200078e0a05 */
[C---:B------:R-:W-:Y:S01]  /*6270*/  SEL R22, R15.reuse, R22, !P3 ;  /* 0x000000160f167207 */ /* 0x040fe20005800000 */
[----:B------:R-:W-:Y:S01]  /*6280*/  @!P1 IMAD.MOV R8, RZ, RZ, -R8 ;  /* 0x000000ffff089224 */ /* 0x000fe200078e0a08 */
[----:B------:R-:W-:Y:S01]  /*6290*/  SEL R23, R15, R23, !P3 ;  /* 0x000000170f177207 */ /* 0x000fe20005800000 */
[----:B------:R-:W-:-:S02]  /*62a0*/  @!P2 IMAD.MOV R27, RZ, RZ, -R27 ;  /* 0x000000ffff1ba224 */ /* 0x000fc400078e0a1b */
[----:B------:R-:W-:Y:S01]  /*62b0*/  @!P4 IMAD.MOV R0, RZ, RZ, -R0 ;  /* 0x000000ffff00c224 */ /* 0x000fe200078e0a00 */
[C---:B------:R-:W-:Y:S02]  /*62c0*/  SEL R24, R15.reuse, R24, !P3 ;  /* 0x000000180f187207 */ /* 0x040fe40005800000 */
[C---:B------:R-:W-:Y:S02]  /*62d0*/  SEL R25, R15.reuse, R25, !P3 ;  /* 0x000000190f197207 */ /* 0x040fe40005800000 */
[C---:B------:R-:W-:Y:S02]  /*62e0*/  SEL R26, R15.reuse, R26, !P3 ;  /* 0x0000001a0f1a7207 */ /* 0x040fe40005800000 */
[C---:B------:R-:W-:Y:S02]  /*62f0*/  SEL R4, R15.reuse, R4, !P3 ;  /* 0x000000040f047207 */ /* 0x040fe40005800000 */
[C---:B------:R-:W-:Y:S02]  /*6300*/  SEL R5, R15.reuse, R5, !P3 ;  /* 0x000000050f057207 */ /* 0x040fe40005800000 */
[----:B------:R-:W-:-:S02]  /*6310*/  SEL R8, R15, R8, !P3 ;  /* 0x000000080f087207 */ /* 0x000fc40005800000 */
[C---:B------:R-:W-:Y:S02]  /*6320*/  SEL R27, R15.reuse, R27, !P3 ;  /* 0x0000001b0f1b7207 */ /* 0x040fe40005800000 */
[C---:B------:R-:W-:Y:S01]  /*6330*/  SEL R0, R15.reuse, R0, !P3 ;  /* 0x000000000f007207 */ /* 0x040fe20005800000 */
[----:B--2---:R-:W-:Y:S01]  /*6340*/  IMAD R2, R2, c[0x0][0x190], RZ ;  /* 0x0000640002027a24 */ /* 0x004fe200078e02ff */
[----:B---3--:R-:W-:-:S05]  /*6350*/  SEL R16, R15, R16, !P3 ;  /* 0x000000100f107207 */ /* 0x008fca0005800000 */
[----:B------:R-:W-:Y:S04]  /*6360*/  STL [R1+0x1334], R16 ;  /* 0x0013341001007387 */ /* 0x000fe80000100800 */
[----:B------:R-:W-:Y:S04]  /*6370*/  STL [R1+0x1348], R17 ;  /* 0x0013481101007387 */ /* 0x000fe80000100800 */
[----:B------:R-:W-:Y:S04]  /*6380*/  STL [R1+0x134c], R18 ;  /* 0x00134c1201007387 */ /* 0x000fe80000100800 */
[----:B------:R-:W-:Y:S01]  /*6390*/  STL [R1+0x1350], R19 ;  /* 0x0013501301007387 */ /* 0x000fe20000100800 */
[----:B------:R-:W-:-:S03]  /*63a0*/  IMAD R15, R3, c[0x0][0x190], RZ ;  /* 0x00006400030f7a24 */ /* 0x000fc600078e02ff */
[----:B------:R-:W-:Y:S04]  /*63b0*/  STL [R1+0x1354], R20 ;  /* 0x0013541401007387 */ /* 0x000fe80000100800 */
[----:B------:R-:W-:Y:S01]  /*63c0*/  STL [R1+0x1358], R21 ;  /* 0x0013581501007387 */ /* 0x000fe20000100800 */
[----:B----4-:R-:W-:-:S03]  /*63d0*/  IMAD R3, R6, c[0x0][0x190], RZ ;  /* 0x0000640006037a24 */ /* 0x010fc600078e02ff */
[----:B------:R-:W-:Y:S04]  /*63e0*/  STL [R1+0x135c], R22 ;  /* 0x00135c1601007387 */ /* 0x000fe80000100800 */
[----:B------:R-:W-:Y:S04]  /*63f0*/  STL [R1+0x1360], R23 ;  /* 0x0013601701007387 */ /* 0x000fe80000100800 */
[----:B------:R-:W-:Y:S04]  /*6400*/  STL [R1+0x1364], R24 ;  /* 0x0013641801007387 */ /* 0x000fe80000100800 */
[----:B------:R0:W-:Y:S04]  /*6410*/  STL [R1+0x1368], R25 ;  /* 0x0013681901007387 */ /* 0x0001e80000100800 */
[----:B------:R1:W-:Y:S04]  /*6420*/  STL [R1+0xf8], R2 ;  /* 0x0000f80201007387 */ /* 0x0003e80000100800 */
[----:B------:R-:W-:Y:S04]  /*6430*/  STL [R1+0xfc], R15 ;  /* 0x0000fc0f01007387 */ /* 0x000fe80000100800 */
[----:B0-----:R-:W2:Y:S01]  /*6440*/  LDL.LU R25, [R1+0x68] ;  /* 0x0000680001197983 */ /* 0x001ea20000300800 */
[----:B-1----:R-:W-:-:S03]  /*6450*/  IMAD R2, R7, c[0x0][0x190], RZ ;  /* 0x0000640007027a24 */ /* 0x002fc600078e02ff */
[----:B------:R-:W-:Y:S04]  /*6460*/  STL [R1+0x108], R3 ;  /* 0x0001080301007387 */ /* 0x000fe80000100800 */
[----:B------:R-:W3:Y:S04]  /*6470*/  LDL.LU R24, [R1+0x64] ;  /* 0x0000640001187983 */ /* 0x000ee80000300800 */
[----:B------:R0:W-:Y:S04]  /*6480*/  STL [R1+0x10c], R2 ;  /* 0x00010c0201007387 */ /* 0x0001e80000100800 */
[----:B------:R-:W4:Y:S04]  /*6490*/  LDL.LU R23, [R1+0x60] ;  /* 0x0000600001177983 */ /* 0x000f280000300800 */
[----:B------:R-:W4:Y:S04]  /*64a0*/  LDL.LU R22, [R1+0x5c] ;  /* 0x00005c0001167983 */ /* 0x000f280000300800 */
[----:B------:R-:W4:Y:S04]  /*64b0*/  LDL.LU R21, [R1+0x58] ;  /* 0x0000580001157983 */ /* 0x000f280000300800 */
[----:B------:R-:W4:Y:S04]  /*64c0*/  LDL.LU R20, [R1+0x54] ;  /* 0x0000540001147983 */ /* 0x000f280000300800 */
[----:B------:R-:W4:Y:S04]  /*64d0*/  LDL.LU R19, [R1+0x50] ;  /* 0x0000500001137983 */ /* 0x000f280000300800 */
[----:B------:R-:W4:Y:S04]  /*64e0*/  LDL.LU R18, [R1+0x4c] ;  /* 0x00004c0001127983 */ /* 0x000f280000300800 */
[----:B------:R-:W4:Y:S04]  /*64f0*/  LDL.LU R17, [R1+0x48] ;  /* 0x0000480001117983 */ /* 0x000f280000300800 */
[----:B0-----:R-:W4:Y:S04]  /*6500*/  LDL.LU R2, [R1+0x44] ;  /* 0x0000440001027983 */ /* 0x001f280000300800 */
[----:B------:R-:W4:Y:S04]  /*6510*/  LDL.LU R3, [R1+0x40] ;  /* 0x0000400001037983 */ /* 0x000f280000300800 */
[----:B------:R-:W4:Y:S04]  /*6520*/  LDL.LU R6, [R1+0x3c] ;  /* 0x00003c0001067983 */ /* 0x000f280000300800 */
[----:B------:R-:W4:Y:S01]  /*6530*/  LDL.LU R7, [R1+0x38] ;  /* 0x0000380001077983 */ /* 0x000f220000300800 */
[----:B------:R-:W-:-:S02]  /*6540*/  IMAD R14, R14, c[0x0][0x190], RZ ;  /* 0x000064000e0e7a24 */ /* 0x000fc400078e02ff */
[----:B------:R-:W-:Y:S02]  /*6550*/  IMAD R13, R13, c[0x0][0x190], RZ ;  /* 0x000064000d0d7a24 */ /* 0x000fe400078e02ff */
[----:B------:R-:W-:Y:S02]  /*6560*/  IMAD R12, R12, c[0x0][0x190], RZ ;  /* 0x000064000c0c7a24 */ /* 0x000fe400078e02ff */
[----:B------:R-:W-:Y:S01]  /*6570*/  IMAD R11, R11, c[0x0][0x190], RZ ;  /* 0x000064000b0b7a24 */ /* 0x000fe200078e02ff */
[----:B------:R-:W-:Y:S01]  /*6580*/  STL [R1+0x118], R14 ;  /* 0x0001180e01007387 */ /* 0x000fe20000100800 */
[----:B------:R-:W-:-:S03]  /*6590*/  IMAD R10, R10, c[0x0][0x190], RZ ;  /* 0x000064000a0a7a24 */ /* 0x000fc600078e02ff */
[----:B------:R-:W-:Y:S01]  /*65a0*/  STL [R1+0x11c], R13 ;  /* 0x00011c0d01007387 */ /* 0x000fe20000100800 */
[----:B------:R-:W-:-:S03]  /*65b0*/  IMAD R9, R9, c[0x0][0x190], RZ ;  /* 0x0000640009097a24 */ /* 0x000fc600078e02ff */
[----:B------:R-:W-:Y:S04]  /*65c0*/  STL [R1+0x128], R12 ;  /* 0x0001280c01007387 */ /* 0x000fe80000100800 */
[----:B------:R-:W-:Y:S04]  /*65d0*/  STL [R1+0x12c], R11 ;  /* 0x00012c0b01007387 */ /* 0x000fe80000100800 */
[----:B------:R-:W4:Y:S04]  /*65e0*/  LDL.LU R16, [R1+0x24] ;  /* 0x0000240001107983 */ /* 0x000f280000300800 */
[----:B------:R0:W-:Y:S04]  /*65f0*/  STL [R1+0x130], R10 ;  /* 0x0001300a01007387 */ /* 0x0001e80000100800 */
[----:B------:R-:W4:Y:S04]  /*6600*/  LDL.LU R15, [R1+0x20] ;  /* 0x00002000010f7983 */ /* 0x000f280000300800 */
[----:B------:R1:W-:Y:S01]  /*6610*/  STL [R1+0x134], R9 ;  /* 0x0001340901007387 */ /* 0x0003e20000100800 */
[----:B0-----:R-:W-:-:S03]  /*6620*/  IMAD R10, R28, c[0x0][0x190], RZ ;  /* 0x000064001c0a7a24 */ /* 0x001fc600078e02ff */
[----:B------:R-:W4:Y:S04]  /*6630*/  LDL.LU R14, [R1+0x1c] ;  /* 0x00001c00010e7983 */ /* 0x000f280000300800 */
[----:B------:R0:W-:Y:S01]  /*6640*/  STL [R1+0x140], R10 ;  /* 0x0001400a01007387 */ /* 0x0001e20000100800 */
[----:B-1----:R-:W-:-:S03]  /*6650*/  IMAD R9, R29, c[0x0][0x190], RZ ;  /* 0x000064001d097a24 */ /* 0x002fc600078e02ff */
[----:B------:R-:W4:Y:S04]  /*6660*/  LDL.LU R13, [R1+0x18] ;  /* 0x00001800010d7983 */ /* 0x000f280000300800 */
[----:B------:R-:W4:Y:S04]  /*6670*/  LDL.LU R12, [R1+0x14] ;  /* 0x00001400010c7983 */ /* 0x000f280000300800 */
[----:B------:R1:W-:Y:S04]  /*6680*/  STL [R1+0x144], R9 ;  /* 0x0001440901007387 */ /* 0x0003e80000100800 */
[----:B------:R-:W4:Y:S04]  /*6690*/  LDL.LU R11, [R1+0x10] ;  /* 0x00001000010b7983 */ /* 0x000f280000300800 */
[----:B0-----:R-:W4:Y:S04]  /*66a0*/  LDL.LU R10, [R1+0xc] ;  /* 0x00000c00010a7983 */ /* 0x001f280000300800 */
[----:B-1----:R-:W4:Y:S04]  /*66b0*/  LDL.LU R9, [R1+0x8] ;  /* 0x0000080001097983 */ /* 0x002f280000300800 */
[----:B------:R-:W4:Y:S04]  /*66c0*/  LDL.LU R28, [R1+0x4] ;  /* 0x00000400011c7983 */ /* 0x000f280000300800 */
[----:B------:R-:W4:Y:S01]  /*66d0*/  LDL.LU R29, [R1] ;  /* 0x00000000011d7983 */ /* 0x000f220000300800 */
[----:B--2---:R-:W-:-:S05]  /*66e0*/  IMAD R25, R25, c[0x0][0x190], RZ ;  /* 0x0000640019197a24 */ /* 0x004fca00078e02ff */
[----:B------:R0:W-:Y:S01]  /*66f0*/  STL [R1+0x150], R25 ;  /* 0x0001501901007387 */ /* 0x0001e20000100800 */
[----:B---3--:R-:W-:-:S03]  /*6700*/  IMAD R24, R24, c[0x0][0x190], RZ ;  /* 0x0000640018187a24 */ /* 0x008fc600078e02ff */
[----:B0-----:R-:W2:Y:S01]  /*6710*/  LDL.LU R25, [R1+0x1368] ;  /* 0x0013680001197983 */ /* 0x001ea20000300800 */
[----:B----4-:R-:W-:-:S03]  /*6720*/  IMAD R23, R23, c[0x0][0x190], RZ ;  /* 0x0000640017177a24 */ /* 0x010fc600078e02ff */
[----:B------:R0:W-:Y:S01]  /*6730*/  STL [R1+0x154], R24 ;  /* 0x0001541801007387 */ /* 0x0001e20000100800 */
[----:B------:R-:W-:Y:S02]  /*6740*/  IMAD R22, R22, c[0x0][0x190], RZ ;  /* 0x0000640016167a24 */ /* 0x000fe400078e02ff */
[----:B------:R-:W-:Y:S01]  /*6750*/  IMAD R21, R21, c[0x0][0x190], RZ ;  /* 0x0000640015157a24 */ /* 0x000fe200078e02ff */
[----:B0-----:R-:W3:Y:S01]  /*6760*/  LDL.LU R24, [R1+0x1364] ;  /* 0x0013640001187983 */ /* 0x001ee20000300800 */
[----:B------:R-:W-:-:S03]  /*6770*/  IMAD R20, R20, c[0x0][0x190], RZ ;  /* 0x0000640014147a24 */ /* 0x000fc600078e02ff */
[----:B------:R0:W-:Y:S01]  /*6780*/  STL [R1+0x158], R23 ;  /* 0x0001581701007387 */ /* 0x0001e20000100800 */
[----:B------:R-:W-:Y:S02]  /*6790*/  IMAD R19, R19, c[0x0][0x190], RZ ;  /* 0x0000640013137a24 */ /* 0x000fe400078e02ff */
[----:B------:R-:W-:Y:S01]  /*67a0*/  IMAD R18, R18, c[0x0][0x190], RZ ;  /* 0x0000640012127a24 */ /* 0x000fe200078e02ff */
[----:B0-----:R-:W4:Y:S04]  /*67b0*/  LDL.LU R23, [R1+0x1360] ;  /* 0x0013600001177983 */ /* 0x001f280000300800 */
[----:B------:R0:W-:Y:S01]  /*67c0*/  STL [R1+0x15c], R22 ;  /* 0x00015c1601007387 */ /* 0x0001e20000100800 */
[----:B------:R-:W-:Y:S02]  /*67d0*/  IMAD R17, R17, c[0x0][0x190], RZ ;  /* 0x0000640011117a24 */ /* 0x000fe400078e02ff */
[----:B------:R-:W-:Y:S01]  /*67e0*/  IMAD R2, R2, c[0x0][0x190], RZ ;  /* 0x0000640002027a24 */ /* 0x000fe200078e02ff */
[----:B0-----:R-:W2:Y:S04]  /*67f0*/  LDL.LU R22, [R1+0x135c] ;  /* 0x00135c0001167983 */ /* 0x001ea80000300800 */
[----:B------:R0:W-:Y:S01]  /*6800*/  STL [R1+0x168], R21 ;  /* 0x0001681501007387 */ /* 0x0001e20000100800 */
[----:B------:R-:W-:-:S03]  /*6810*/  IMAD R3, R3, c[0x0][0x190], RZ ;  /* 0x0000640003037a24 */ /* 0x000fc600078e02ff */
[----:B0-----:R-:W2:Y:S04]  /*6820*/  LDL.LU R21, [R1+0x1358] ;  /* 0x0013580001157983 */ /* 0x001ea80000300800 */
[----:B------:R0:W-:Y:S01]  /*6830*/  STL [R1+0x16c], R20 ;  /* 0x00016c1401007387 */ /* 0x0001e20000100800 */
[----:B------:R-:W-:-:S03]  /*6840*/  IMAD R6, R6, c[0x0][0x190], RZ ;  /* 0x0000640006067a24 */ /* 0x000fc600078e02ff */
[----:B0-----:R-:W2:Y:S04]  /*6850*/  LDL.LU R20, [R1+0x1354] ;  /* 0x0013540001147983 */ /* 0x001ea80000300800 */
[----:B------:R0:W-:Y:S01]  /*6860*/  STL [R1+0x170], R19 ;  /* 0x0001701301007387 */ /* 0x0001e20000100800 */
[----:B------:R-:W-:-:S03]  /*6870*/  IMAD R7, R7, c[0x0][0x190], RZ ;  /* 0x0000640007077a24 */ /* 0x000fc600078e02ff */
        /* <DEDUP_REMOVED lines=12> */
[----:B0-----:R-:W4:Y:S01]  /*6940*/  LDL.LU R7, [R1+0x1338] ;  /* 0x0013380001077983 */ /* 0x001f220000300800 */
[----:B------:R-:W-:-:S02]  /*6950*/  IMAD R16, R16, c[0x0][0x190], RZ ;  /* 0x0000640010107a24 */ /* 0x000fc400078e02ff */
[----:B------:R-:W-:Y:S02]  /*6960*/  IMAD R15, R15, c[0x0][0x190], RZ ;  /* 0x000064000f0f7a24 */ /* 0x000fe400078e02ff */
[----:B------:R-:W-:Y:S02]  /*6970*/  IMAD R14, R14, c[0x0][0x190], RZ ;  /* 0x000064000e0e7a24 */ /* 0x000fe400078e02ff */
[----:B------:R-:W-:Y:S02]  /*6980*/  IMAD R13, R13, c[0x0][0x190], RZ ;  /* 0x000064000d0d7a24 */ /* 0x000fe400078e02ff */
[----:B------:R-:W-:Y:S02]  /*6990*/  IMAD R12, R12, c[0x0][0x190], RZ ;  /* 0x000064000c0c7a24 */ /* 0x000fe400078e02ff */
[----:B------:R-:W-:Y:S02]  /*69a0*/  IMAD R11, R11, c[0x0][0x190], RZ ;  /* 0x000064000b0b7a24 */ /* 0x000fe400078e02ff */
[----:B------:R-:W-:-:S02]  /*69b0*/  IMAD R10, R10, c[0x0][0x190], RZ ;  /* 0x000064000a0a7a24 */ /* 0x000fc400078e02ff */
[----:B------:R-:W-:Y:S02]  /*69c0*/  IMAD R9, R9, c[0x0][0x190], RZ ;  /* 0x0000640009097a24 */ /* 0x000fe400078e02ff */
[----:B------:R-:W-:Y:S02]  /*69d0*/  IMAD R28, R28, c[0x0][0x190], RZ ;  /* 0x000064001c1c7a24 */ /* 0x000fe400078e02ff */
[----:B------:R-:W-:Y:S02]  /*69e0*/  IMAD R29, R29, c[0x0][0x190], RZ ;  /* 0x000064001d1d7a24 */ /* 0x000fe400078e02ff */
[----:B--2---:R-:W-:Y:S02]  /*69f0*/  IMAD R2, R2, c[0x0][0x190], RZ ;  /* 0x0000640002027a24 */ /* 0x004fe400078e02ff */
[----:B---3--:R-:W-:Y:S02]  /*6a00*/  IMAD R3, R3, c[0x0][0x190], RZ ;  /* 0x0000640003037a24 */ /* 0x008fe400078e02ff */
[----:B----4-:R-:W-:-:S02]  /*6a10*/  IMAD R6, R6, c[0x0][0x190], RZ ;  /* 0x0000640006067a24 */ /* 0x010fc400078e02ff */
[----:B------:R-:W-:-:S05]  /*6a20*/  IMAD R7, R7, c[0x0][0x190], RZ ;  /* 0x0000640007077a24 */ /* 0x000fca00078e02ff */
[----:B------:R-:W-:Y:S04]  /*6a30*/  STL [R1+0x19c], R7 ;  /* 0x00019c0701007387 */ /* 0x000fe80000100800 */
[----:B------:R-:W-:Y:S04]  /*6a40*/  STL [R1+0x1a0], R6 ;  /* 0x0001a00601007387 */ /* 0x000fe80000100800 */
[----:B------:R0:W-:Y:S04]  /*6a50*/  STL [R1+0x1b4], R16 ;  /* 0x0001b41001007387 */ /* 0x0001e80000100800 */
[----:B0-----:R-:W2:Y:S04]  /*6a60*/  LDL.LU R16, [R1+0x1334] ;  /* 0x0013340001107983 */ /* 0x001ea80000300800 */
[----:B------:R0:W-:Y:S04]  /*6a70*/  STL [R1+0x1b8], R15 ;  /* 0x0001b80f01007387 */ /* 0x0001e80000100800 */
[----:B0-----:R-:W3:Y:S04]  /*6a80*/  LDL.LU R15, [R1+0x1330] ;  /* 0x00133000010f7983 */ /* 0x001ee80000300800 */
[----:B------:R-:W-:Y:S04]  /*6a90*/  STL [R1+0x1a4], R3 ;  /* 0x0001a40301007387 */ /* 0x000fe80000100800 */
[----:B------:R0:W-:Y:S04]  /*6aa0*/  STL [R1+0x1bc], R14 ;  /* 0x0001bc0e01007387 */ /* 0x0001e80000100800 */
[----:B0-----:R-:W4:Y:S04]  /*6ab0*/  LDL.LU R14, [R1+0x132c] ;  /* 0x00132c00010e7983 */ /* 0x001f280000300800 */
[----:B------:R-:W-:Y:S04]  /*6ac0*/  STL [R1+0x1b0], R2 ;  /* 0x0001b00201007387 */ /* 0x000fe80000100800 */
[----:B------:R0:W-:Y:S04]  /*6ad0*/  STL [R1+0x1c8], R13 ;  /* 0x0001c80d01007387 */ /* 0x0001e80000100800 */
        /* <DEDUP_REMOVED lines=12> */
[----:B0-----:R-:W3:Y:S01]  /*6ba0*/  LDL.LU R29, [R1+0x1310] ;  /* 0x00131000011d7983 */ /* 0x001ee20000300800 */
[----:B--2---:R-:W-:-:S02]  /*6bb0*/  IMAD R28, R28, c[0x0][0x190], RZ ;  /* 0x000064001c1c7a24 */ /* 0x004fc400078e02ff */
[----:B---3--:R-:W-:-:S05]  /*6bc0*/  IMAD R29, R29, c[0x0][0x190], RZ ;  /* 0x000064001d1d7a24 */ /* 0x008fca00078e02ff */
[----:B------:R0:W-:Y:S04]  /*6bd0*/  STL [R1+0x218], R29 ;  /* 0x0002181d01007387 */ /* 0x0001e80000100800 */
[----:B0-----:R-:W2:Y:S04]  /*6be0*/  LDL.LU R29, [R1+0x128] ;  /* 0x00012800011d7983 */ /* 0x001ea80000300800 */
[----:B------:R0:W-:Y:S04]  /*6bf0*/  STL [R1+0x220], R28 ;  /* 0x0002201c01007387 */ /* 0x0001e80000100800 */
[----:B0-----:R-:W2:Y:S01]  /*6c00*/  LDL.LU R28, [R1+0x11c] ;  /* 0x00011c00011c7983 */ /* 0x001ea20000300800 */
[----:B------:R-:W-:-:S02]  /*6c10*/  IMAD R9, R9, c[0x0][0x190], RZ ;  /* 0x0000640009097a24 */ /* 0x000fc400078e02ff */
[----:B------:R-:W-:Y:S02]  /*6c20*/  IMAD R10, R10, c[0x0][0x190], RZ ;  /* 0x000064000a0a7a24 */ /* 0x000fe400078e02ff */
[----:B------:R-:W-:Y:S02]  /*6c30*/  IMAD R11, R11, c[0x0][0x190], RZ ;  /* 0x000064000b0b7a24 */ /* 0x000fe400078e02ff */
[----:B------:R-:W-:Y:S02]  /*6c40*/  IMAD R12, R12, c[0x0][0x190], RZ ;  /* 0x000064000c0c7a24 */ /* 0x000fe400078e02ff */
[----:B------:R-:W-:Y:S02]  /*6c50*/  IMAD R13, R13, c[0x0][0x190], RZ ;  /* 0x000064000d0d7a24 */ /* 0x000fe400078e02ff */
[----:B----4-:R-:W-:Y:S02]  /*6c60*/  IMAD R14, R14, c[0x0][0x190], RZ ;  /* 0x000064000e0e7a24 */ /* 0x010fe400078e02ff */
        /* <DEDUP_REMOVED lines=9> */
[----:B------:R-:W-:Y:S01]  /*6d00*/  IMAD R24, R24, c[0x0][0x190], RZ ;  /* 0x0000640018187a24 */ /* 0x000fe200078e02ff */
[----:B--2---:R0:W-:Y:S02]  /*6d10*/  STL.64 [R1+0x1300], R28 ;  /* 0x0013001c01007387 */ /* 0x0041e40000100a00 */
[----:B0-----:R-:W-:Y:S02]  /*6d20*/  IMAD.MOV.U32 R28, RZ, RZ, R6 ;  /* 0x000000ffff1c7224 */ /* 0x001fe400078e0006 */
[----:B------:R-:W2:Y:S01]  /*6d30*/  LDL.LU R6, [R1+0x130c] ;  /* 0x00130c0001067983 */ /* 0x000ea20000300800 */
[----:B------:R-:W-:-:S03]  /*6d40*/  IMAD.MOV.U32 R29, RZ, RZ, R7 ;  /* 0x000000ffff1d7224 */ /* 0x000fc600078e0007 */
[----:B------:R-:W2:Y:S04]  /*6d50*/  LDL.LU R7, [R1+0x1308] ;  /* 0x0013080001077983 */ /* 0x000ea80000300800 */
[----:B------:R0:W-:Y:S04]  /*6d60*/  STL [R1+0x230], R9 ;  /* 0x0002300901007387 */ /* 0x0001e80000100800 */
[----:B0-----:R-:W3:Y:S04]  /*6d70*/  LDL.LU R9, [R1+0x134] ;  /* 0x0001340001097983 */ /* 0x001ee80000300800 */
        /* <DEDUP_REMOVED lines=29> */
[----:B0-----:R-:W2:Y:S01]  /*6f50*/  LDL.LU R24, [R1+0x16c] ;  /* 0x00016c0001187983 */ /* 0x001ea20000300800 */
[----:B------:R-:W-:-:S02]  /*6f60*/  IMAD R25, R25, c[0x0][0x190], RZ ;  /* 0x0000640019197a24 */ /* 0x000fc400078e02ff */
[----:B------:R-:W-:-:S03]  /*6f70*/  IMAD R26, R26, c[0x0][0x190], RZ ;  /* 0x000064001a1a7a24 */ /* 0x000fc600078e02ff */
[----:B------:R0:W-:Y:S04]  /*6f80*/  STL [R1+0xcc], R25 ;  /* 0x0000cc1901007387 */ /* 0x0001e80000100800 */
[----:B------:R-:W-:Y:S01]  /*6f90*/  STL [R1+0xc8], R26 ;  /* 0x0000c81a01007387 */ /* 0x000fe20000100800 */
[----:B0-----:R-:W-:Y:S02]  /*6fa0*/  IMAD R25, R4, c[0x0][0x190], RZ ;  /* 0x0000640004197a24 */ /* 0x001fe400078e02ff */
[----:B------:R-:W-:Y:S02]  /*6fb0*/  IMAD.MOV.U32 R4, RZ, RZ, R3 ;  /* 0x000000ffff047224 */ /* 0x000fe400078e0003 */
[----:B------:R-:W-:Y:S01]  /*6fc0*/  IMAD R3, R5, c[0x0][0x190], RZ ;  /* 0x0000640005037a24 */ /* 0x000fe200078e02ff */
[----:B------:R-:W-:Y:S01]  /*6fd0*/  STL [R1+0xc4], R25 ;  /* 0x0000c41901007387 */ /* 0x000fe20000100800 */
[----:B------:R-:W-:-:S02]  /*6fe0*/  IMAD.MOV.U32 R5, RZ, RZ, R2 ;  /* 0x000000ffff057224 */ /* 0x000fc400078e0002 */
[----:B------:R-:W-:Y:S02]  /*6ff0*/  IMAD R2, R8, c[0x0][0x190], RZ ;  /* 0x0000640008027a24 */ /* 0x000fe400078e02ff */
[----:B------:R-:W-:Y:S01]  /*7000*/  IMAD.MOV.U32 R8, RZ, RZ, R28 ;  /* 0x000000ffff087224 */ /* 0x000fe200078e001c */
[----:B--2---:R0:W-:Y:S04]  /*7010*/  STL.64 [R1+0x12f8], R24 ;  /* 0x0012f81801007387 */ /* 0x0041e80000100a00 */
[----:B------:R-:W-:Y:S01]  /*7020*/  STL [R1+0xc0], R3 ;  /* 0x0000c00301007387 */ /* 0x000fe20000100800 */
[----:B0-----:R-:W-:Y:S02]  /*7030*/  IMAD.MOV.U32 R25, RZ, RZ, R29 ;  /* 0x000000ffff197224 */ /* 0x001fe400078e001d */
[----:B------:R-:W-:-:S05]  /*7040*/  IMAD.WIDE R28, R23, 0x2, R6 ;  /* 0x00000002171c7825 */ /* 0x000fca00078e0206 */
[----:B------:R0:W-:Y:S04]  /*7050*/  STL.64 [R1+0xb0], R28 ;  /* 0x0000b01c01007387 */ /* 0x0001e80000100a00 */
[----:B0-----:R-:W2:Y:S04]  /*7060*/  LDL.LU.64 R28, [R1+0x1300] ;  /* 0x00130000011c7983 */ /* 0x001ea80000300a00 */
[----:B------:R-:W-:Y:S01]  /*7070*/  STL [R1+0xbc], R2 ;  /* 0x0000bc0201007387 */ /* 0x000fe20000100800 */
[----:B------:R-:W-:-:S03]  /*7080*/  IMAD R27, R27, c[0x0][0x190], RZ ;  /* 0x000064001b1b7a24 */ /* 0x000fc600078e02ff */
[----:B------:R-:W-:Y:S04]  /*7090*/  STL [R1+0x1278], R2 ;  /* 0x0012780201007387 */ /* 0x000fe80000100800 */
[----:B------:R0:W-:Y:S02]  /*70a0*/  STL [R1+0x127c], R3 ;  /* 0x00127c0301007387 */ /* 0x0001e40000100800 */
[----:B0-----:R-:W-:-:S05]  /*70b0*/  IMAD.WIDE R2, R21, 0x2, R6 ;  /* 0x0000000215027825 */ /* 0x001fca00078e0206 */
[----:B------:R0:W-:Y:S04]  /*70c0*/  STL.64 [R1+0xa8], R2 ;  /* 0x0000a80201007387 */ /* 0x0001e80000100a00 */
[----:B------:R-:W-:Y:S04]  /*70d0*/  STL [R1+0xb8], R27 ;  /* 0x0000b81b01007387 */ /* 0x000fe80000100800 */
[----:B------:R1:W-:Y:S01]  /*70e0*/  STL.64 [R1+0x1280], R26 ;  /* 0x0012801a01007387 */ /* 0x0003e20000100a00 */
[----:B0-----:R-:W-:-:S04]  /*70f0*/  IMAD.WIDE R2, R17, 0x2, R6 ;  /* 0x0000000211027825 */ /* 0x001fc800078e0206 */
[----:B-1----:R-:W-:-:S05]  /*7100*/  IMAD.WIDE R26, R19, 0x2, R6 ;  /* 0x00000002131a7825 */ /* 0x002fca00078e0206 */
[----:B------:R0:W-:Y:S04]  /*7110*/  STL.64 [R1+0xa0], R26 ;  /* 0x0000a01a01007387 */ /* 0x0001e80000100a00 */
[----:B------:R2:W-:Y:S01]  /*7120*/  STL.64 [R1+0x98], R2 ;  /* 0x0000980201007387 */ /* 0x0005e20000100a00 */
[----:B0-----:R-:W-:-:S05]  /*7130*/  IMAD.WIDE R26, R15, 0x2, R6 ;  /* 0x000000020f1a7825 */ /* 0x001fca00078e0206 */
[----:B------:R0:W-:Y:S01]  /*7140*/  STL.64 [R1+0x90], R26 ;  /* 0x0000901a01007387 */ /* 0x0001e20000100a00 */
[----:B--2---:R-:W-:-:S03]  /*7150*/  IMAD.WIDE R2, R28, 0x2, R6 ;  /* 0x000000021c027825 */ /* 0x004fc600078e0206 */
[----:B------:R1:W-:Y:S01]  /*7160*/  STL.64 [R1+0x1288], R28 ;  /* 0x0012881c01007387 */ /* 0x0003e20000100a00 */
[----:B0-----:R-:W-:-:S03]  /*7170*/  IMAD.WIDE R26, R29, 0x2, R6 ;  /* 0x000000021d1a7825 */ /* 0x001fc600078e0206 */
[----:B------:R0:W-:Y:S04]  /*7180*/  STL.64 [R1+0x88], R2 ;  /* 0x0000880201007387 */ /* 0x0001e80000100a00 */
[----:B------:R2:W-:Y:S04]  /*7190*/  STL.64 [R1+0x80], R26 ;  /* 0x0000801a01007387 */ /* 0x0005e80000100a00 */
[----:B-1----:R-:W4:Y:S01]  /*71a0*/  LDL R28, [R1+0x188] ;  /* 0x00018800011c7983 */ /* 0x002f220000100800 */
[----:B0-----:R-:W-:-:S03]  /*71b0*/  IMAD.WIDE R2, R13, 0x2, R6 ;  /* 0x000000020d027825 */ /* 0x001fc600078e0206 */
[----:B------:R-:W4:Y:S04]  /*71c0*/  LDL R29, [R1+0x18c] ;  /* 0x00018c00011d7983 */ /* 0x000f280000100800 */
[----:B------:R0:W-:Y:S04]  /*71d0*/  STL.64 [R1+0x78], R2 ;  /* 0x0000780201007387 */ /* 0x0001e80000100a00 */
[----:B--2---:R-:W2:Y:S01]  /*71e0*/  LDL R26, [R1+0x198] ;  /* 0x00019800011a7983 */ /* 0x004ea20000100800 */
[----:B0-----:R-:W-:Y:S02]  /*71f0*/  IMAD.MOV.U32 R2, RZ, RZ, R25 ;  /* 0x000000ffff027224 */ /* 0x001fe400078e0019 */
[----:B------:R-:W-:-:S05]  /*7200*/  IMAD.WIDE R24, R11, 0x2, R6 ;  /* 0x000000020b187825 */ /* 0x000fca00078e0206 */
[----:B------:R0:W-:Y:S04]  /*7210*/  STL.64 [R1+0x70], R24 ;  /* 0x0000701801007387 */ /* 0x0001e80000100a00 */
[----:B---3--:R1:W-:Y:S01]  /*7220*/  STL [R1+0x12ec], R9 ;  /* 0x0012ec0901007387 */ /* 0x0083e20000100800 */
[----:B0-----:R-:W-:-:S03]  /*7230*/  IMAD.WIDE R24, R9, 0x2, R6 ;  /* 0x0000000209187825 */ /* 0x001fc600078e0206 */
[----:B-1----:R-:W3:Y:S04]  /*7240*/  LDL R9, [R1+0x184] ;  /* 0x0001840001097983 */ /* 0x002ee80000100800 */
[----:B------:R0:W-:Y:S04]  /*7250*/  STL.64 [R1+0x68], R24 ;  /* 0x0000681801007387 */ /* 0x0001e80000100a00 */
[----:B------:R1:W-:Y:S01]  /*7260*/  STL.64 [R1+0x1290], R10 ;  /* 0x0012900a01007387 */ /* 0x0003e20000100a00 */
[----:B0-----:R-:W-:-:S03]  /*7270*/  IMAD.WIDE R24, R10, 0x2, R6 ;  /* 0x000000020a187825 */ /* 0x001fc600078e0206 */
[----:B-1----:R-:W2:Y:S04]  /*7280*/  LDL R10, [R1+0x174] ;  /* 0x00017400010a7983 */ /* 0x002ea80000100800 */
[----:B------:R0:W-:Y:S04]  /*7290*/  STL.64 [R1+0x60], R24 ;  /* 0x0000601801007387 */ /* 0x0001e80000100a00 */
[----:B------:R-:W2:Y:S04]  /*72a0*/  LDL R11, [R1+0x180] ;  /* 0x00018000010b7983 */ /* 0x000ea80000100800 */
[----:B------:R1:W-:Y:S01]  /*72b0*/  STL.64 [R1+0x1298], R12 ;  /* 0x0012980c01007387 */ /* 0x0003e20000100a00 */
[----:B0-----:R-:W-:-:S03]  /*72c0*/  IMAD.WIDE R24, R12, 0x2, R6 ;  /* 0x000000020c187825 */ /* 0x001fc600078e0206 */
[----:B-1----:R-:W2:Y:S04]  /*72d0*/  LDL R13, [R1+0x170] ;  /* 0x00017000010d7983 */ /* 0x002ea80000100800 */
[----:B------:R0:W-:Y:S02]  /*72e0*/  STL.64 [R1+0x58], R24 ;  /* 0x0000581801007387 */ /* 0x0001e40000100a00 */
[----:B0-----:R-:W-:-:S05]  /*72f0*/  IMAD.WIDE R24, R14, 0x2, R6 ;  /* 0x000000020e187825 */ /* 0x001fca00078e0206 */
[----:B------:R0:W-:Y:S04]  /*7300*/  STL.64 [R1+0x50], R24 ;  /* 0x0000501801007387 */ /* 0x0001e80000100a00 */
[----:B0-----:R-:W2:Y:S04]  /*7310*/  LDL.LU.64 R24, [R1+0x12f8] ;  /* 0x0012f80001187983 */ /* 0x001ea80000300a00 */
[----:B------:R0:W-:Y:S04]  /*7320*/  STL.64 [R1+0x12a0], R14 ;  /* 0x0012a00e01007387 */ /* 0x0001e80000100a00 */
[----:B------:R-:W-:Y:S01]  /*7330*/  STL.64 [R1+0x12a8], R16 ;  /* 0x0012a81001007387 */ /* 0x000fe20000100a00 */
[----:B0-----:R-:W-:-:S05]  /*7340*/  IMAD.WIDE R14, R16, 0x2, R6 ;  /* 0x00000002100e7825 */ /* 0x001fca00078e0206 */
[----:B------:R0:W-:Y:S01]  /*7350*/  STL.64 [R1+0x48], R14 ;  /* 0x0000480e01007387 */ /* 0x0001e20000100a00 */
[----:B------:R-:W-:Y:S02]  /*7360*/  IMAD.MOV.U32 R27, RZ, RZ, R5 ;  /* 0x000000ffff1b7224 */ /* 0x000fe400078e0005 */
[----:B------:R-:W-:Y:S02]  /*7370*/  IMAD.MOV.U32 R3, RZ, RZ, R4 ;  /* 0x000000ffff037224 */ /* 0x000fe400078e0004 */
[----:B------:R-:W-:-:S04]  /*7380*/  IMAD.WIDE R4, R20, 0x2, R6 ;  /* 0x0000000214047825 */ /* 0x000fc800078e0206 */
[----:B0-----:R-:W-:-:S05]  /*7390*/  IMAD.WIDE R14, R18, 0x2, R6 ;  /* 0x00000002120e7825 */ /* 0x001fca00078e0206 */
[----:B------:R0:W-:Y:S04]  /*73a0*/  STL.64 [R1+0x40], R14 ;  /* 0x0000400e01007387 */ /* 0x0001e80000100a00 */
[----:B------:R-:W-:Y:S04]  /*73b0*/  STL.64 [R1+0x12b0], R18 ;  /* 0x0012b01201007387 */ /* 0x000fe80000100a00 */
[----:B------:R-:W-:Y:S01]  /*73c0*/  STL.64 [R1+0x12b8], R20 ;  /* 0x0012b81401007387 */ /* 0x000fe20000100a00 */
[----:B0-----:R-:W-:-:S03]  /*73d0*/  IMAD.WIDE R14, R22, 0x2, R6 ;  /* 0x00000002160e7825 */ /* 0x001fc600078e0206 */
[----:B------:R2:W-:Y:S04]  /*73e0*/  STL.64 [R1+0x38], R4 ;  /* 0x0000380401007387 */ /* 0x0005e80000100a00 */
[----:B------:R-:W-:Y:S04]  /*73f0*/  STL.64 [R1+0x12c0], R22 ;  /* 0x0012c01601007387 */ /* 0x000fe80000100a00 */
[----:B------:R-:W-:Y:S01]  /*7400*/  STL.64 [R1+0x30], R14 ;  /* 0x0000300e01007387 */ /* 0x000fe20000100a00 */
[----:B--2---:R-:W-:-:S03]  /*7410*/  IMAD.WIDE R4, R24, 0x2, R6 ;  /* 0x0000000218047825 */ /* 0x004fc600078e0206 */
[----:B------:R-:W-:Y:S04]  /*7420*/  STL.64 [R1+0x12c8], R24 ;  /* 0x0012c81801007387 */ /* 0x000fe80000100a00 */
[----:B------:R0:W-:Y:S02]  /*7430*/  STL.64 [R1+0x1208], R4 ;  /* 0x0012080401007387 */ /* 0x0001e40000100a00 */
[----:B0-----:R-:W-:-:S04]  /*7440*/  IMAD.WIDE R4, R13, 0x2, R6 ;  /* 0x000000020d047825 */ /* 0x001fc800078e0206 */
[--C-:B------:R-:W-:Y:S01]  /*7450*/  IMAD.WIDE R12, R10, 0x2, R6.reuse ;  /* 0x000000020a0c7825 */ /* 0x100fe200078e0206 */
[----:B------:R3:W-:Y:S03]  /*7460*/  STL.64 [R1+0xf0], R4 ;  /* 0x0000f00401007387 */ /* 0x0007e60000100a00 */
[--C-:B------:R-:W-:Y:S01]  /*7470*/  IMAD.WIDE R10, R11, 0x2, R6.reuse ;  /* 0x000000020b0a7825 */ /* 0x100fe200078e0206 */
[----:B------:R4:W-:Y:S04]  /*7480*/  STL.64 [R1+0x100], R12 ;  /* 0x0001000c01007387 */ /* 0x0009e80000100a00 */
[----:B------:R0:W-:Y:S01]  /*7490*/  STL.64 [R1+0x110], R10 ;  /* 0x0001100a01007387 */ /* 0x0001e20000100a00 */
[----:B---3--:R-:W-:-:S04]  /*74a0*/  IMAD.WIDE R4, R9, 0x2, R6 ;  /* 0x0000000209047825 */ /* 0x008fc800078e0206 */
[--C-:B----4-:R-:W-:Y:S01]  /*74b0*/  IMAD.WIDE R12, R28, 0x2, R6.reuse ;  /* 0x000000021c0c7825 */ /* 0x110fe200078e0206 */
[----:B------:R1:W-:Y:S03]  /*74c0*/  STL.64 [R1+0x120], R4 ;  /* 0x0001200401007387 */ /* 0x0003e60000100a00 */
[--C-:B0-----:R-:W-:Y:S01]  /*74d0*/  IMAD.WIDE R10, R29, 0x2, R6.reuse ;  /* 0x000000021d0a7825 */ /* 0x101fe200078e0206 */
[----:B------:R-:W-:Y:S04]  /*74e0*/  STL.64 [R1+0x138], R12 ;  /* 0x0001380c01007387 */ /* 0x000fe80000100a00 */
[----:B------:R-:W-:Y:S01]  /*74f0*/  STL.64 [R1+0x148], R10 ;  /* 0x0001480a01007387 */ /* 0x000fe20000100a00 */
[----:B-1----:R-:W-:-:S05]  /*7500*/  IMAD.WIDE R4, R26, 0x2, R6 ;  /* 0x000000021a047825 */ /* 0x002fca00078e0206 */
[----:B------:R-:W-:Y:S04]  /*7510*/  STL.64 [R1+0x160], R4 ;  /* 0x0001600401007387 */ /* 0x000fe80000100a00 */
[----:B------:R-:W-:Y:S04]  /*7520*/  STL [R1+0x12f0], R8 ;  /* 0x0012f00801007387 */ /* 0x000fe80000100800 */
[----:B------:R-:W2:Y:S04]  /*7530*/  LDL R25, [R1+0x1d0] ;  /* 0x0001d00001197983 */ /* 0x000ea80000100800 */
[----:B------:R-:W3:Y:S04]  /*7540*/  LDL R24, [R1+0x1cc] ;  /* 0x0001cc0001187983 */ /* 0x000ee80000100800 */
[----:B--2---:R0:W-:Y:S04]  /*7550*/  STL [R1+0x12d0], R25 ;  /* 0x0012d01901007387 */ /* 0x0041e80000100800 */
[----:B0-----:R-:W2:Y:S04]  /*7560*/  LDL R25, [R1+0x1c8] ;  /* 0x0001c80001197983 */ /* 0x001ea80000100800 */
[----:B---3--:R0:W-:Y:S04]  /*7570*/  STL [R1+0x12d4], R24 ;  /* 0x0012d41801007387 */ /* 0x0081e80000100800 */
[----:B0-----:R-:W3:Y:S04]  /*7580*/  LDL R24, [R1+0x1bc] ;  /* 0x0001bc0001187983 */ /* 0x001ee80000100800 */
[----:B--2---:R0:W-:Y:S04]  /*7590*/  STL [R1+0x12d8], R25 ;  /* 0x0012d81901007387 */ /* 0x0041e80000100800 */
[----:B0-----:R-:W2:Y:S04]  /*75a0*/  LDL R25, [R1+0x1b8] ;  /* 0x0001b80001197983 */ /* 0x001ea80000100800 */
[----:B---3--:R0:W-:Y:S04]  /*75b0*/  STL [R1+0x12dc], R24 ;  /* 0x0012dc1801007387 */ /* 0x0081e80000100800 */
[----:B0-----:R-:W3:Y:S01]  /*75c0*/  LDL R24, [R1+0x1b4] ;  /* 0x0001b40001187983 */ /* 0x001ee20000100800 */
[----:B------:R-:W-:-:S03]  /*75d0*/  IMAD.WIDE R8, R2, 0x2, R6 ;  /* 0x0000000202087825 */ /* 0x000fc600078e0206 */
[----:B--2---:R0:W-:Y:S02]  /*75e0*/  STL [R1+0x12e0], R25 ;  /* 0x0012e01901007387 */ /* 0x0041e40000100800 */
[----:B0-----:R-:W-:Y:S02]  /*75f0*/  IMAD.MOV.U32 R25, RZ, RZ, R27 ;  /* 0x000000ffff197224 */ /* 0x001fe400078e001b */
[----:B---3--:R0:W-:Y:S04]  /*7600*/  STL [R1+0x12e4], R24 ;  /* 0x0012e41801007387 */ /* 0x0081e80000100800 */
[----:B------:R-:W-:Y:S04]  /*7610*/  STL [R1+0x12e8], R25 ;  /* 0x0012e81901007387 */ /* 0x000fe80000100800 */
[----:B------:R-:W2:Y:S01]  /*7620*/  LDL R22, [R1+0x1d4] ;  /* 0x0001d40001167983 */ /* 0x000ea20000100800 */
[----:B0-----:R-:W-:-:S03]  /*7630*/  IMAD.MOV.U32 R24, RZ, RZ, R3 ;  /* 0x000000ffff187224 */ /* 0x001fc600078e0003 */
[----:B------:R-:W3:Y:S04]  /*7640*/  LDL R23, [R1+0x1e0] ;  /* 0x0001e00001177983 */ /* 0x000ee80000100800 */
[----:B------:R-:W4:Y:S04]  /*7650*/  LDL R20, [R1+0x1f0] ;  /* 0x0001f00001147983 */ /* 0x000f280000100800 */
[----:B------:R-:W2:Y:S04]  /*7660*/  LDL R21, [R1+0x1f8] ;  /* 0x0001f80001157983 */ /* 0x000ea80000100800 */
        /* <DEDUP_REMOVED lines=15> */
[----:B------:R-:W2:Y:S04]  /*7760*/  LDL.LU R4, [R1+0xd8] ;  /* 0x0000d80001047983 */ /* 0x000ea80000300800 */
[----:B------:R-:W2:Y:S04]  /*7770*/  LDL.LU R5, [R1+0xd4] ;  /* 0x0000d40001057983 */ /* 0x000ea80000300800 */
[----:B------:R0:W-:Y:S04]  /*7780*/  STL.64 [R1+0x178], R8 ;  /* 0x0001780801007387 */ /* 0x0001e80000100a00 */
[----:B0-----:R-:W2:Y:S01]  /*7790*/  LDL.LU R8, [R1+0x12f0] ;  /* 0x0012f00001087983 */ /* 0x001ea20000300800 */
[----:B------:R-:W-:-:S04]  /*77a0*/  IMAD.WIDE R24, R24, 0x2, R6 ;  /* 0x0000000218187825 */ /* 0x000fc800078e0206 */
[----:B--2---:R-:W-:-:S05]  /*77b0*/  IMAD.WIDE R8, R8, 0x2, R6 ;  /* 0x0000000208087825 */ /* 0x004fca00078e0206 */
[----:B------:R0:W-:Y:S04]  /*77c0*/  STL.64 [R1+0x190], R8 ;  /* 0x0001900801007387 */ /* 0x0001e80000100a00 */
[----:B0-----:R-:W2:Y:S04]  /*77d0*/  LDL.LU R9, [R1+0x12ec] ;  /* 0x0012ec0001097983 */ /* 0x001ea80000300800 */
[----:B------:R-:W2:Y:S04]  /*77e0*/  LDL R2, [R1+0xd0] ;  /* 0x0000d00001027983 */ /* 0x000ea80000100800 */
[----:B------:R-:W2:Y:S04]  /*77f0*/  LDL R8, [R1+0xcc] ;  /* 0x0000cc0001087983 */ /* 0x000ea80000100800 */
[----:B------:R0:W-:Y:S04]  /*7800*/  STL.64 [R1+0x1a8], R24 ;  /* 0x0001a81801007387 */ /* 0x0001e80000100a00 */
[----:B0-----:R-:W2:Y:S02]  /*7810*/  LDL.LU R25, [R1+0x12e8] ;  /* 0x0012e80001197983 */ /* 0x001ea40000300800 */
[----:B--2---:R-:W-:-:S05]  /*7820*/  IMAD.WIDE R24, R25, 0x2, R6 ;  /* 0x0000000219187825 */ /* 0x004fca00078e0206 */
        /* <DEDUP_REMOVED lines=18> */
[----:B------:R0:W-:Y:S02]  /*7950*/  STL.64 [R1+0x258], R24 ;  /* 0x0002581801007387 */ /* 0x0001e40000100a00 */
[----:B0-----:R-:W-:-:S04]  /*7960*/  IMAD.WIDE R24, R22, 0x2, R6 ;  /* 0x0000000216187825 */ /* 0x001fc800078e0206 */
[--C-:B---3--:R-:W-:Y:S01]  /*7970*/  IMAD.WIDE R22, R23, 0x2, R6.reuse ;  /* 0x0000000217167825 */ /* 0x108fe200078e0206 */
[----:B------:R0:W-:Y:S04]  /*7980*/  STL.64 [R1+0x268], R24 ;  /* 0x0002681801007387 */ /* 0x0001e80000100a00 */
[----:B0-----:R-:W2:Y:S04]  /*7990*/  LDL.LU.64 R24, [R1+0x12c8] ;  /* 0x0012c80001187983 */ /* 0x001ea80000300a00 */
[----:B------:R4:W-:Y:S02]  /*79a0*/  STL.64 [R1+0x280], R22 ;  /* 0x0002801601007387 */ /* 0x0009e40000100a00 */
[----:B----4-:R-:W-:-:S04]  /*79b0*/  IMAD.WIDE R22, R20, 0x2, R6 ;  /* 0x0000000214167825 */ /* 0x010fc800078e0206 */
[--C-:B------:R-:W-:Y:S01]  /*79c0*/  IMAD.WIDE R20, R21, 0x2, R6.reuse ;  /* 0x0000000215147825 */ /* 0x100fe200078e0206 */
[----:B------:R0:W-:Y:S04]  /*79d0*/  STL.64 [R1+0x298], R22 ;  /* 0x0002981601007387 */ /* 0x0001e80000100a00 */
[----:B0-----:R-:W3:Y:S04]  /*79e0*/  LDL.LU.64 R22, [R1+0x12c0] ;  /* 0x0012c00001167983 */ /* 0x001ee80000300a00 */
[----:B------:R0:W-:Y:S02]  /*79f0*/  STL.64 [R1+0x2a8], R20 ;  /* 0x0002a81401007387 */ /* 0x0001e40000100a00 */
[----:B0-----:R-:W-:-:S04]  /*7a00*/  IMAD.WIDE R20, R18, 0x2, R6 ;  /* 0x0000000212147825 */ /* 0x001fc800078e0206 */
[--C-:B------:R-:W-:Y:S01]  /*7a10*/  IMAD.WIDE R18, R19, 0x2, R6.reuse ;  /* 0x0000000213127825 */ /* 0x100fe200078e0206 */
[----:B------:R0:W-:Y:S04]  /*7a20*/  STL.64 [R1+0x2b8], R20 ;  /* 0x0002b81401007387 */ /* 0x0001e80000100a00 */
[----:B0-----:R-:W4:Y:S04]  /*7a30*/  LDL.LU.64 R20, [R1+0x12b8] ;  /* 0x0012b80001147983 */ /* 0x001f280000300a00 */
[----:B------:R0:W-:Y:S02]  /*7a40*/  STL.64 [R1+0x2c8], R18 ;  /* 0x0002c81201007387 */ /* 0x0001e40000100a00 */
[----:B0-----:R-:W-:-:S04]  /*7a50*/  IMAD.WIDE R18, R16, 0x2, R6 ;  /* 0x0000000210127825 */ /* 0x001fc800078e0206 */
[--C-:B------:R-:W-:Y:S01]  /*7a60*/  IMAD.WIDE R16, R17, 0x2, R6.reuse ;  /* 0x0000000211107825 */ /* 0x100fe200078e0206 */
[----:B------:R0:W-:Y:S04]  /*7a70*/  STL.64 [R1+0x2d0], R18 ;  /* 0x0002d01201007387 */ /* 0x0001e80000100a00 */
[----:B0-----:R-:W2:Y:S04]  /*7a80*/  LDL.LU.64 R18, [R1+0x12b0] ;  /* 0x0012b00001127983 */ /* 0x001ea80000300a00 */
        /* <DEDUP_REMOVED lines=26> */
[----:B0-----:R-:W-:-:S05]  /*7c30*/  IMAD.WIDE R26, R3, 0x2, R6 ;  /* 0x00000002031a7825 */ /* 0x001fca00078e0206 */
[----:B------:R0:W-:Y:S02]  /*7c40*/  STL.64 [R1+0x350], R26 ;  /* 0x0003501a01007387 */ /* 0x0001e40000100a00 */
[----:B0-----:R-:W-:-:S05]  /*7c50*/  IMAD.WIDE R26, R4, 0x2, R6 ;  /* 0x00000002041a7825 */ /* 0x001fca00078e0206 */
[----:B------:R0:W-:Y:S02]  /*7c60*/  STL.64 [R1+0x358], R26 ;  /* 0x0003581a01007387 */ /* 0x0001e40000100a00 */
[----:B0-----:R-:W-:-:S05]  /*7c70*/  IMAD.WIDE R26, R5, 0x2, R6 ;  /* 0x00000002051a7825 */ /* 0x001fca00078e0206 */
[----:B------:R0:W-:Y:S04]  /*7c80*/  STL.64 [R1+0x360], R26 ;  /* 0x0003601a01007387 */ /* 0x0001e80000100a00 */
[----:B0-----:R-:W2:Y:S01]  /*7c90*/  LDL.LU.64 R26, [R1+0x1280] ;  /* 0x00128000011a7983 */ /* 0x001ea20000300a00 */
[----:B------:R-:W-:-:S05]  /*7ca0*/  IMAD.WIDE R2, R2, 0x2, R6 ;  /* 0x0000000202027825 */ /* 0x000fca00078e0206 */
[----:B------:R0:W-:Y:S02]  /*7cb0*/  STL.64 [R1+0x368], R2 ;  /* 0x0003680201007387 */ /* 0x0001e40000100a00 */
[----:B0-----:R-:W-:-:S05]  /*7cc0*/  IMAD.WIDE R2, R8, 0x2, R6 ;  /* 0x0000000208027825 */ /* 0x001fca00078e0206 */
[----:B------:R2:W-:Y:S02]  /*7cd0*/  STL.64 [R1+0x370], R2 ;  /* 0x0003700201007387 */ /* 0x0005e40000100a00 */
[----:B--2---:R-:W-:-:S05]  /*7ce0*/  IMAD.WIDE R2, R26, 0x2, R6 ;  /* 0x000000021a027825 */ /* 0x004fca00078e0206 */
[----:B------:R0:W-:Y:S02]  /*7cf0*/  STL.64 [R1+0x378], R2 ;  /* 0x0003780201007387 */ /* 0x0001e40000100a00 */
[----:B0-----:R-:W-:-:S05]  /*7d00*/  IMAD.WIDE R2, R25, 0x2, R6 ;  /* 0x0000000219027825 */ /* 0x001fca00078e0206 */
[----:B------:R0:W-:Y:S04]  /*7d10*/  STL.64 [R1+0x380], R2 ;  /* 0x0003800201007387 */ /* 0x0001e80000100a00 */
[----:B0-----:R-:W2:Y:S02]  /*7d20*/  LDL.LU R3, [R1+0x127c] ;  /* 0x00127c0001037983 */ /* 0x001ea40000300800 */
[----:B--2---:R-:W-:-:S05]  /*7d30*/  IMAD.WIDE R2, R3, 0x2, R6 ;  /* 0x0000000203027825 */ /* 0x004fca00078e0206 */
[----:B------:R0:W-:Y:S04]  /*7d40*/  STL.64 [R1+0x388], R2 ;  /* 0x0003880201007387 */ /* 0x0001e80000100a00 */
[----:B0-----:R-:W2:Y:S01]  /*7d50*/  LDL.LU R2, [R1+0x1278] ;  /* 0x0012780001027983 */ /* 0x001ea20000300800 */
[----:B------:R-:W-:Y:S02]  /*7d60*/  IMAD R0, R0, c[0x0][0x190], RZ ;  /* 0x0000640000007a24 */ /* 0x000fe400078e02ff */
[----:B--2---:R-:W-:-:S05]  /*7d70*/  IMAD.WIDE R2, R2, 0x2, R6 ;  /* 0x0000000202027825 */ /* 0x004fca00078e0206 */
[----:B------:R0:W-:Y:S04]  /*7d80*/  STL.64 [R1+0x390], R2 ;  /* 0x0003900201007387 */ /* 0x0001e80000100a00 */
[----:B0-----:R-:W3:Y:S01]  /*7d90*/  LDL.LU.64 R2, [R1+0x1270] ;  /* 0x0012700001027983 */ /* 0x001ee20000300a00 */
[----:B------:R-:W-:-:S04]  /*7da0*/  IMAD.WIDE R26, R27, 0x2, R6 ;  /* 0x000000021b1a7825 */ /* 0x000fc800078e0206 */
[----:B------:R-:W-:Y:S01]  /*7db0*/  IMAD.WIDE R6, R0, 0x2, R6 ;  /* 0x0000000200067825 */ /* 0x000fe200078e0206 */
[----:B------:R3:W-:Y:S04]  /*7dc0*/  STL.64 [R1+0x398], R26 ;  /* 0x0003981a01007387 */ /* 0x0007e80000100a00 */
[----:B------:R4:W-:Y:S01]  /*7dd0*/  STL.64 [R1+0x3a0], R6 ;  /* 0x0003a00601007387 */ /* 0x0009e20000100a00 */
[----:B---3--:R-:W-:-:S04]  /*7de0*/  IMAD.WIDE R26, R23, 0x2, R2 ;  /* 0x00000002171a7825 */ /* 0x008fc800078e0202 */
[--C-:B----4-:R-:W-:Y:S01]  /*7df0*/  IMAD.WIDE R6, R21, 0x2, R2.reuse ;  /* 0x0000000215067825 */ /* 0x110fe200078e0202 */
[----:B------:R0:W-:Y:S04]  /*7e00*/  STL.64 [R1+0x28], R26 ;  /* 0x0000281a01007387 */ /* 0x0001e80000100a00 */
[----:B------:R1:W-:Y:S01]  /*7e10*/  STL.64 [R1+0x20], R6 ;  /* 0x0000200601007387 */ /* 0x0003e20000100a00 */
[----:B0-----:R-:W-:-:S04]  /*7e20*/  IMAD.WIDE R26, R19, 0x2, R2 ;  /* 0x00000002131a7825 */ /* 0x001fc800078e0202 */
[--C-:B-1----:R-:W-:Y:S01]  /*7e30*/  IMAD.WIDE R6, R17, 0x2, R2.reuse ;  /* 0x0000000211067825 */ /* 0x102fe200078e0202 */
[----:B------:R0:W-:Y:S04]  /*7e40*/  STL.64 [R1+0x18], R26 ;  /* 0x0000181a01007387 */ /* 0x0001e80000100a00 */
[----:B------:R1:W-:Y:S01]  /*7e50*/  STL.64 [R1+0x10], R6 ;  /* 0x0000100601007387 */ /* 0x0003e20000100a00 */
[----:B0-----:R-:W-:-:S04]  /*7e60*/  IMAD.WIDE R26, R15, 0x2, R2 ;  /* 0x000000020f1a7825 */ /* 0x001fc800078e0202 */
[----:B-1----:R-:W-:-:S04]  /*7e70*/  IMAD.WIDE R6, R28, 0x2, R2 ;  /* 0x000000021c067825 */ /* 0x002fc800078e0202 */
[--C-:B------:R-:W-:Y:S01]  /*7e80*/  IMAD.WIDE R28, R29, 0x2, R2.reuse ;  /* 0x000000021d1c7825 */ /* 0x100fe200078e0202 */
[----:B------:R0:W-:Y:S04]  /*7e90*/  STL.64 [R1+0x8], R26 ;  /* 0x0000081a01007387 */ /* 0x0001e80000100a00 */
[----:B------:R-:W-:Y:S01]  /*7ea0*/  STL.64 [R1+0x1218], R28 ;  /* 0x0012181c01007387 */ /* 0x000fe20000100a00 */
[----:B------:R-:W-:-:S03]  /*7eb0*/  IMAD.WIDE R8, R9, 0x2, R2 ;  /* 0x0000000209087825 */ /* 0x000fc600078e0202 */
[----:B------:R1:W-:Y:S01]  /*7ec0*/  STL.64 [R1], R6 ;  /* 0x0000000601007387 */ /* 0x0003e20000100a00 */
[----:B0-----:R-:W-:-:S04]  /*7ed0*/  IMAD.WIDE R26, R13, 0x2, R2 ;  /* 0x000000020d1a7825 */ /* 0x001fc800078e0202 */
[--C-:B-1----:R-:W-:Y:S01]  /*7ee0*/  IMAD.WIDE R6, R11, 0x2, R2.reuse ;  /* 0x000000020b067825 */ /* 0x102fe200078e0202 */
[----:B------:R-:W-:Y:S03]  /*7ef0*/  STL.64 [R1+0x1210], R26 ;  /* 0x0012101a01007387 */ /* 0x000fe60000100a00 */
[--C-:B------:R-:W-:Y:S01]  /*7f00*/  IMAD.WIDE R10, R10, 0x2, R2.reuse ;  /* 0x000000020a0a7825 */ /* 0x100fe200078e0202 */
[----:B------:R-:W-:Y:S04]  /*7f10*/  STL.64 [R1+0x1220], R6 ;  /* 0x0012200601007387 */ /* 0x000fe80000100a00 */
[----:B------:R0:W-:Y:S04]  /*7f20*/  STL.64 [R1+0x1228], R8 ;  /* 0x0012280801007387 */ /* 0x0001e80000100a00 */
[----:B0-----:R-:W2:Y:S04]  /*7f30*/  LDL.LU R8, [R1+0x180] ;  /* 0x0001800001087983 */ /* 0x001ea80000300800 */
[----:B------:R-:W3:Y:S04]  /*7f40*/  LDL.LU R9, [R1+0x184] ;  /* 0x0001840001097983 */ /* 0x000ee80000300800 */
[----:B------:R-:W4:Y:S04]  /*7f50*/  LDL.LU R6, [R1+0x188] ;  /* 0x0001880001067983 */ /* 0x000f280000300800 */
[----:B------:R0:W-:Y:S04]  /*7f60*/  STL.64 [R1+0x1230], R10 ;  /* 0x0012300a01007387 */ /* 0x0001e80000100a00 */
[----:B0-----:R-:W2:Y:S04]  /*7f70*/  LDL.LU R10, [R1+0x170] ;  /* 0x00017000010a7983 */ /* 0x001ea80000300800 */
[----:B------:R-:W3:Y:S01]  /*7f80*/  LDL.LU R11, [R1+0x174] ;  /* 0x00017400010b7983 */ /* 0x000ee20000300800 */
[----:B------:R-:W-:-:S04]  /*7f90*/  IMAD.WIDE R12, R12, 0x2, R2 ;  /* 0x000000020c0c7825 */ /* 0x000fc800078e0202 */
[--C-:B------:R-:W-:Y:S01]  /*7fa0*/  IMAD.WIDE R14, R14, 0x2, R2.reuse ;  /* 0x000000020e0e7825 */ /* 0x100fe200078e0202 */
[----:B------:R-:W-:Y:S04]  /*7fb0*/  STL.64 [R1+0x1238], R12 ;  /* 0x0012380c01007387 */ /* 0x000fe80000100a00 */
[----:B------:R-:W4:Y:S04]  /*7fc0*/  LDL.LU R7, [R1+0x198] ;  /* 0x0001980001077983 */ /* 0x000f280000300800 */
[----:B------:R-:W4:Y:S04]  /*7fd0*/  LDL.LU R26, [R1+0x19c] ;  /* 0x00019c00011a7983 */ /* 0x000f280000300800 */
[----:B------:R0:W-:Y:S04]  /*7fe0*/  STL.64 [R1+0x1240], R14 ;  /* 0x0012400e01007387 */ /* 0x0001e80000100a00 */
[----:B0-----:R-:W4:Y:S04]  /*7ff0*/  LDL.LU R15, [R1+0x18c] ;  /* 0x00018c00010f7983 */ /* 0x001f280000300800 */
[----:B------:R-:W4:Y:S01]  /*8000*/  LDL.LU R27, [R1+0x1a0] ;  /* 0x0001a000011b7983 */ /* 0x000f220000300800 */
[----:B------:R-:W-:-:S03]  /*8010*/  IMAD.WIDE R16, R16, 0x2, R2 ;  /* 0x0000000210107825 */ /* 0x000fc600078e0202 */
[----:B------:R-:W4:Y:S04]  /*8020*/  LDL.LU R28, [R1+0x1a4] ;  /* 0x0001a400011c7983 */ /* 0x000f280000300800 */
[----:B------:R2:W-:Y:S04]  /*8030*/  STL.64 [R1+0x1248], R16 ;  /* 0x0012481001007387 */ /* 0x0005e80000100a00 */
[----:B------:R-:W4:Y:S01]  /*8040*/  LDL.LU R29, [R1+0x1b0] ;  /* 0x0001b000011d7983 */ /* 0x000f220000300800 */
[----:B------:R-:W-:-:S03]  /*8050*/  IMAD.WIDE R18, R18, 0x2, R2 ;  /* 0x0000000212127825 */ /* 0x000fc600078e0202 */
[----:B------:R-:W4:Y:S01]  /*8060*/  LDL.LU R12, [R1+0x1b4] ;  /* 0x0001b400010c7983 */ /* 0x000f220000300800 */
[----:B------:R-:W-:-:S04]  /*8070*/  IMAD.WIDE R20, R20, 0x2, R2 ;  /* 0x0000000214147825 */ /* 0x000fc800078e0202 */
[--C-:B------:R-:W-:Y:S01]  /*8080*/  IMAD.WIDE R22, R22, 0x2, R2.reuse ;  /* 0x0000000216167825 */ /* 0x100fe200078e0202 */
[----:B------:R3:W-:Y:S04]  /*8090*/  STL.64 [R1+0x1250], R18 ;  /* 0x0012501201007387 */ /* 0x0007e80000100a00 */
[----:B------:R-:W-:Y:S01]  /*80a0*/  STL.64 [R1+0x1258], R20 ;  /* 0x0012581401007387 */ /* 0x000fe20000100a00 */
[----:B------:R-:W-:-:S03]  /*80b0*/  IMAD.WIDE R24, R24, 0x2, R2 ;  /* 0x0000000218187825 */ /* 0x000fc600078e0202 */
[----:B------:R-:W-:Y:S04]  /*80c0*/  STL.64 [R1+0x1260], R22 ;  /* 0x0012601601007387 */ /* 0x000fe80000100a00 */
[----:B------:R-:W4:Y:S04]  /*80d0*/  LDL.LU R13, [R1+0x1b8] ;  /* 0x0001b800010d7983 */ /* 0x000f280000300800 */
[----:B------:R-:W-:Y:S01]  /*80e0*/  STL.64 [R1+0x1268], R24 ;  /* 0x0012681801007387 */ /* 0x000fe20000100a00 */
[----:B--2---:R-:W-:-:S03]  /*80f0*/  IMAD.WIDE R16, R10, 0x2, R2 ;  /* 0x000000020a107825 */ /* 0x004fc600078e0202 */
[----:B------:R-:W2:Y:S01]  /*8100*/  LDL.LU R10, [R1+0x1bc] ;  /* 0x0001bc00010a7983 */ /* 0x000ea20000300800 */
[----:B---3--:R-:W-:-:S03]  /*8110*/  IMAD.WIDE R18, R11, 0x2, R2 ;  /* 0x000000020b127825 */ /* 0x008fc600078e0202 */
[----:B------:R0:W-:Y:S04]  /*8120*/  STL.64 [R1+0xf8], R16 ;  /* 0x0000f81001007387 */ /* 0x0001e80000100a00 */
[----:B------:R-:W3:Y:S04]  /*8130*/  LDL.LU R11, [R1+0x1c8] ;  /* 0x0001c800010b7983 */ /* 0x000ee80000300800 */
[----:B------:R1:W-:Y:S01]  /*8140*/  STL.64 [R1+0x108], R18 ;  /* 0x0001081201007387 */ /* 0x0003e20000100a00 */
[----:B0-----:R-:W-:-:S03]  /*8150*/  IMAD.WIDE R16, R8, 0x2, R2 ;  /* 0x0000000208107825 */ /* 0x001fc600078e0202 */
[----:B------:R-:W3:Y:S04]  /*8160*/  LDL.LU R8, [R1+0x1cc] ;  /* 0x0001cc0001087983 */ /* 0x000ee80000300800 */
[----:B------:R4:W-:Y:S01]  /*8170*/  STL.64 [R1+0x118], R16 ;  /* 0x0001181001007387 */ /* 0x0009e20000100a00 */
[----:B-1----:R-:W-:-:S03]  /*8180*/  IMAD.WIDE R18, R9, 0x2, R2 ;  /* 0x0000000209127825 */ /* 0x002fc600078e0202 */
[----:B------:R-:W3:Y:S04]  /*8190*/  LDL.LU R20, [R1+0x1d0] ;  /* 0x0001d00001147983 */ /* 0x000ee80000300800 */
[----:B------:R-:W-:Y:S01]  /*81a0*/  STL.64 [R1+0x128], R18 ;  /* 0x0001281201007387 */ /* 0x000fe20000100a00 */
[----:B----4-:R-:W-:-:S03]  /*81b0*/  IMAD.WIDE R16, R6, 0x2, R2 ;  /* 0x0000000206107825 */ /* 0x010fc600078e0202 */
[----:B------:R-:W4:Y:S04]  /*81c0*/  LDL.LU R21, [R1+0x1d4] ;  /* 0x0001d40001157983 */ /* 0x000f280000300800 */
[----:B------:R0:W-:Y:S01]  /*81d0*/  STL.64 [R1+0x130], R16 ;  /* 0x0001301001007387 */ /* 0x0001e20000100a00 */
[----:B------:R-:W-:-:S03]  /*81e0*/  IMAD.WIDE R14, R15, 0x2, R2 ;  /* 0x000000020f0e7825 */ /* 0x000fc600078e0202 */
[----:B------:R-:W4:Y:S04]  /*81f0*/  LDL.LU R9, [R1+0x1e0] ;  /* 0x0001e00001097983 */ /* 0x000f280000300800 */
[----:B------:R-:W4:Y:S01]  /*8200*/  LDL.LU R6, [R1+0x1f0] ;  /* 0x0001f00001067983 */ /* 0x000f220000300800 */
[----:B0-----:R-:W-:-:S03]  /*8210*/  IMAD.WIDE R16, R7, 0x2, R2 ;  /* 0x0000000207107825 */ /* 0x001fc600078e0202 */
[----:B------:R-:W4:Y:S04]  /*8220*/  LDL.LU R7, [R1+0x1f8] ;  /* 0x0001f80001077983 */ /* 0x000f280000300800 */
[----:B------:R0:W-:Y:S04]  /*8230*/  STL.64 [R1+0x140], R14 ;  /* 0x0001400e01007387 */ /* 0x0001e80000100a00 */
[----:B------:R1:W-:Y:S01]  /*8240*/  STL.64 [R1+0x150], R16 ;  /* 0x0001501001007387 */ /* 0x0003e20000100a00 */
[----:B0-----:R-:W-:-:S03]  /*8250*/  IMAD.WIDE R14, R26, 0x2, R2 ;  /* 0x000000021a0e7825 */ /* 0x001fc600078e0202 */
[----:B------:R-:W4:Y:S01]  /*8260*/  LDL.LU R26, [R1+0x218] ;  /* 0x00021800011a7983 */ /* 0x000f220000300800 */
[----:B-1----:R-:W-:-:S03]  /*8270*/  IMAD.WIDE R16, R27, 0x2, R2 ;  /* 0x000000021b107825 */ /* 0x002fc600078e0202 */
[----:B------:R0:W-:Y:S04]  /*8280*/  STL.64 [R1+0x158], R14 ;  /* 0x0001580e01007387 */ /* 0x0001e80000100a00 */
[----:B------:R-:W4:Y:S04]  /*8290*/  LDL.LU R27, [R1+0x220] ;  /* 0x00022000011b7983 */ /* 0x000f280000300800 */
[----:B------:R1:W-:Y:S01]  /*82a0*/  STL.64 [R1+0x168], R16 ;  /* 0x0001681001007387 */ /* 0x0003e20000100a00 */
[----:B0-----:R-:W-:-:S03]  /*82b0*/  IMAD.WIDE R14, R28, 0x2, R2 ;  /* 0x000000021c0e7825 */ /* 0x001fc600078e0202 */
[----:B------:R-:W4:Y:S04]  /*82c0*/  LDL.LU R28, [R1+0x230] ;  /* 0x00023000011c7983 */ /* 0x000f280000300800 */
[----:B------:R0:W-:Y:S01]  /*82d0*/  STL.64 [R1+0x170], R14 ;  /* 0x0001700e01007387 */ /* 0x0001e20000100a00 */
[----:B-1----:R-:W-:-:S03]  /*82e0*/  IMAD.WIDE R16, R29, 0x2, R2 ;  /* 0x000000021d107825 */ /* 0x002fc600078e0202 */
[----:B------:R-:W4:Y:S04]  /*82f0*/  LDL.LU R29, [R1+0x238] ;  /* 0x00023800011d7983 */ /* 0x000f280000300800 */
[----:B------:R1:W-:Y:S01]  /*8300*/  STL.64 [R1+0x180], R16 ;  /* 0x0001801001007387 */ /* 0x0003e20000100a00 */
[----:B0-----:R-:W-:-:S03]  /*8310*/  IMAD.WIDE R14, R12, 0x2, R2 ;  /* 0x000000020c0e7825 */ /* 0x001fc600078e0202 */
[----:B------:R-:W4:Y:S04]  /*8320*/  LDL.LU R18, [R1+0x248] ;  /* 0x0002480001127983 */ /* 0x000f280000300800 */
[----:B------:R-:W4:Y:S01]  /*8330*/  LDL.LU R19, [R1+0x250] ;  /* 0x0002500001137983 */ /* 0x000f220000300800 */
[----:B------:R-:W-:-:S03]  /*8340*/  IMAD.WIDE R22, R13, 0x2, R2 ;  /* 0x000000020d167825 */ /* 0x000fc600078e0202 */
[----:B------:R0:W-:Y:S04]  /*8350*/  STL.64 [R1+0x188], R14 ;  /* 0x0001880e01007387 */ /* 0x0001e80000100a00 */
[----:B-1----:R-:W4:Y:S04]  /*8360*/  LDL.LU R16, [R1+0x260] ;  /* 0x0002600001107983 */ /* 0x002f280000300800 */
[----:B------:R-:W4:Y:S04]  /*8370*/  LDL.LU R17, [R1+0x270] ;  /* 0x0002700001117983 */ /* 0x000f280000300800 */
[----:B0-----:R-:W4:Y:S04]  /*8380*/  LDL.LU R14, [R1+0x278] ;  /* 0x00027800010e7983 */ /* 0x001f280000300800 */
[----:B------:R-:W4:Y:S04]  /*8390*/  LDL.LU R15, [R1+0x288] ;  /* 0x00028800010f7983 */ /* 0x000f280000300800 */
[----:B------:R-:W4:Y:S04]  /*83a0*/  LDL.LU R12, [R1+0x290] ;  /* 0x00029000010c7983 */ /* 0x000f280000300800 */
[----:B------:R2:W-:Y:S04]  /*83b0*/  STL.64 [R1+0x198], R22 ;  /* 0x0001981601007387 */ /* 0x0005e80000100a00 */
[----:B------:R-:W4:Y:S01]  /*83c0*/  LDL.LU R13, [R1+0xe8] ;  /* 0x0000e800010d7983 */ /* 0x000f220000300800 */
[----:B--2---:R-:W-:-:S05]  /*83d0*/  IMAD.WIDE R22, R10, 0x2, R2 ;  /* 0x000000020a167825 */ /* 0x004fca00078e0202 */
[----:B------:R0:W-:Y:S01]  /*83e0*/  STL.64 [R1+0x1a0], R22 ;  /* 0x0001a01601007387 */ /* 0x0001e20000100a00 */
[----:B---3--:R-:W-:-:S03]  /*83f0*/  IMAD.WIDE R24, R11, 0x2, R2 ;  /* 0x000000020b187825 */ /* 0x008fc600078e0202 */
[----:B------:R-:W2:Y:S04]  /*8400*/  LDL.LU R10, [R1+0xe4] ;  /* 0x0000e400010a7983 */ /* 0x000ea80000300800 */
[----:B------:R-:W-:Y:S04]  /*8410*/  STL.64 [R1+0x1b0], R24 ;  /* 0x0001b01801007387 */ /* 0x000fe80000100a00 */
[----:B------:R-:W3:Y:S01]  /*8420*/  LDL.LU R11, [R1+0xe0] ;  /* 0x0000e000010b7983 */ /* 0x000ee20000300800 */
[----:B0-----:R-:W-:-:S03]  /*8430*/  IMAD.WIDE R22, R8, 0x2, R2 ;  /* 0x0000000208167825 */ /* 0x001fc600078e0202 */
[----:B------:R-:W3:Y:S04]  /*8440*/  LDL.LU R8, [R1+0xdc] ;  /* 0x0000dc0001087983 */ /* 0x000ee80000300800 */
[----:B------:R0:W-:Y:S02]  /*8450*/  STL.64 [R1+0x1b8], R22 ;  /* 0x0001b81601007387 */ /* 0x0001e40000100a00 */
[----:B0-----:R-:W-:-:S04]  /*8460*/  IMAD.WIDE R22, R20, 0x2, R2 ;  /* 0x0000000214167825 */ /* 0x001fc800078e0202 */
[--C-:B----4-:R-:W-:Y:S01]  /*8470*/  IMAD.WIDE R24, R21, 0x2, R2.reuse ;  /* 0x0000000215187825 */ /* 0x110fe200078e0202 */
[----:B------:R0:W-:Y:S04]  /*8480*/  STL.64 [R1+0x1c8], R22 ;  /* 0x0001c81601007387 */ /* 0x0001e80000100a00 */
[----:B------:R-:W-:Y:S01]  /*8490*/  STL.64 [R1+0x1d0], R24 ;  /* 0x0001d01801007387 */ /* 0x000fe20000100a00 */
[----:B------:R-:W-:-:S04]  /*84a0*/  IMAD.WIDE R20, R6, 0x2, R2 ;  /* 0x0000000206147825 */ /* 0x000fc800078e0202 */
[--C-:B0-----:R-:W-:Y:S02]  /*84b0*/  IMAD.WIDE R22, R9, 0x2, R2.reuse ;  /* 0x0000000209167825 */ /* 0x101fe400078e0202 */
[----:B------:R-:W4:Y:S04]  /*84c0*/  LDL.LU R9, [R1+0xd0] ;  /* 0x0000d00001097983 */ /* 0x000f280000300800 */
[----:B------:R0:W-:Y:S04]  /*84d0*/  STL.64 [R1+0x1e0], R22 ;  /* 0x0001e01601007387 */ /* 0x0001e80000100a00 */
[----:B------:R-:W4:Y:S04]  /*84e0*/  LDL.LU R6, [R1+0xcc] ;  /* 0x0000cc0001067983 */ /* 0x000f280000300800 */
[----:B------:R1:W-:Y:S01]  /*84f0*/  STL.64 [R1+0x200], R20 ;  /* 0x0002001401007387 */ /* 0x0003e20000100a00 */
[----:B0-----:R-:W-:-:S04]  /*8500*/  IMAD.WIDE R22, R26, 0x2, R2 ;  /* 0x000000021a167825 */ /* 0x001fc800078e0202 */
[--C-:B-1----:R-:W-:Y:S02]  /*8510*/  IMAD.WIDE R20, R7, 0x2, R2.reuse ;  /* 0x0000000207147825 */ /* 0x102fe400078e0202 */
[----:B------:R-:W4:Y:S04]  /*8520*/  LDL.LU R7, [R1+0xc8] ;  /* 0x0000c80001077983 */ /* 0x000f280000300800 */
        /* <DEDUP_REMOVED lines=10> */
[----:B------:R-:W4:Y:S01]  /*85d0*/  LDL.LU R29, [R1+0xb8] ;  /* 0x0000b800011d7983 */ /* 0x000f220000300800 */
[----:B------:R-:W-:-:S03]  /*85e0*/  IMAD.WIDE R24, R18, 0x2, R2 ;  /* 0x0000000212187825 */ /* 0x000fc600078e0202 */
[----:B------:R0:W-:Y:S01]  /*85f0*/  STL.64 [R1+0x238], R20 ;  /* 0x0002381401007387 */ /* 0x0001e20000100a00 */
[----:B-1----:R-:W-:-:S03]  /*8600*/  IMAD.WIDE R22, R19, 0x2, R2 ;  /* 0x0000000213167825 */ /* 0x002fc600078e0202 */
[----:B------:R1:W-:Y:S01]  /*8610*/  STL.64 [R1+0x248], R24 ;  /* 0x0002481801007387 */ /* 0x0003e20000100a00 */
[----:B------:R-:W-:-:S03]  /*8620*/  IMAD.WIDE R18, R17, 0x2, R2 ;  /* 0x0000000211127825 */ /* 0x000fc600078e0202 */
[----:B------:R1:W-:Y:S01]  /*8630*/  STL.64 [R1+0x250], R22 ;  /* 0x0002501601007387 */ /* 0x0003e20000100a00 */
[----:B0-----:R-:W-:-:S04]  /*8640*/  IMAD.WIDE R20, R16, 0x2, R2 ;  /* 0x0000000210147825 */ /* 0x001fc800078e0202 */
[--C-:B------:R-:W-:Y:S01]  /*8650*/  IMAD.WIDE R16, R14, 0x2, R2.reuse ;  /* 0x000000020e107825 */ /* 0x100fe200078e0202 */
[----:B------:R-:W-:Y:S03]  /*8660*/  STL.64 [R1+0x260], R20 ;  /* 0x0002601401007387 */ /* 0x000fe60000100a00 */
[--C-:B------:R-:W-:Y:S01]  /*8670*/  IMAD.WIDE R14, R15, 0x2, R2.reuse ;  /* 0x000000020f0e7825 */ /* 0x100fe200078e0202 */
[----:B-1----:R-:W4:Y:S04]  /*8680*/  LDL.LU.64 R24, [R1+0xb0] ;  /* 0x0000b00001187983 */ /* 0x002f280000300a00 */
[----:B------:R-:W-:Y:S04]  /*8690*/  STL.64 [R1+0x270], R18 ;  /* 0x0002701201007387 */ /* 0x000fe80000100a00 */
[----:B------:R0:W-:Y:S04]  /*86a0*/  STL.64 [R1+0x278], R16 ;  /* 0x0002781001007387 */ /* 0x0001e80000100a00 */
[----:B------:R-:W4:Y:S04]  /*86b0*/  LDL.LU.64 R22, [R1+0x28] ;  /* 0x0000280001167983 */ /* 0x000f280000300a00 */
[----:B------:R1:W-:Y:S01]  /*86c0*/  STL.64 [R1+0x288], R14 ;  /* 0x0002880e01007387 */ /* 0x0003e20000100a00 */
[----:B0-----:R-:W-:-:S05]  /*86d0*/  IMAD.WIDE R16, R12, 0x2, R2 ;  /* 0x000000020c107825 */ /* 0x001fca00078e0202 */
[----:B------:R-:W-:Y:S01]  /*86e0*/  STL.64 [R1+0x290], R16 ;  /* 0x0002901001007387 */ /* 0x000fe20000100a00 */
[----:B-1----:R-:W-:-:S03]  /*86f0*/  IMAD.WIDE R14, R13, 0x2, R2 ;  /* 0x000000020d0e7825 */ /* 0x002fc600078e0202 */
[----:B------:R-:W4:Y:S04]  /*8700*/  LDL.LU.64 R20, [R1+0xa8] ;  /* 0x0000a80001147983 */ /* 0x000f280000300a00 */
[----:B------:R3:W-:Y:S04]  /*8710*/  STL.64 [R1+0x2a0], R14 ;  /* 0x0002a00e01007387 */ /* 0x0007e80000100a00 */
[----:B------:R-:W4:Y:S01]  /*8720*/  LDL.LU.64 R18, [R1+0x20] ;  /* 0x0000200001127983 */ /* 0x000f220000300a00 */
[----:B--2---:R-:W-:-:S05]  /*8730*/  IMAD.WIDE R12, R10, 0x2, R2 ;  /* 0x000000020a0c7825 */ /* 0x004fca00078e0202 */
[----:B------:R0:W-:Y:S01]  /*8740*/  STL.64 [R1+0x2b0], R12 ;  /* 0x0002b00c01007387 */ /* 0x0001e20000100a00 */
[----:B---3--:R-:W-:-:S04]  /*8750*/  IMAD.WIDE R14, R11, 0x2, R2 ;  /* 0x000000020b0e7825 */ /* 0x008fc800078e0202 */
[--C-:B------:R-:W-:Y:S01]  /*8760*/  IMAD.WIDE R10, R4, 0x2, R2.reuse ;  /* 0x00000002040a7825 */ /* 0x100fe200078e0202 */
[----:B------:R-:W-:Y:S03]  /*8770*/  STL.64 [R1+0xe0], R14 ;  /* 0x0000e00e01007387 */ /* 0x000fe60000100a00 */
[--C-:B0-----:R-:W-:Y:S01]  /*8780*/  IMAD.WIDE R12, R8, 0x2, R2.reuse ;  /* 0x00000002080c7825 */ /* 0x101fe200078e0202 */
[----:B------:R-:W2:Y:S04]  /*8790*/  LDL.LU.64 R16, [R1+0x18] ;  /* 0x0000180001107983 */ /* 0x000ea80000300a00 */
[----:B------:R0:W-:Y:S04]  /*87a0*/  STL.64 [R1+0x2c0], R12 ;  /* 0x0002c00c01007387 */ /* 0x0001e80000100a00 */
[----:B------:R4:W-:Y:S01]  /*87b0*/  STL.64 [R1+0xd8], R10 ;  /* 0x0000d80a01007387 */ /* 0x0009e20000100a00 */
[----:B0-----:R-:W-:-:S03]  /*87c0*/  IMAD.WIDE R12, R5, 0x2, R2 ;  /* 0x00000002050c7825 */ /* 0x001fc600078e0202 */
[----:B------:R-:W3:Y:S04]  /*87d0*/  LDL.LU.64 R4, [R1+0x98] ;  /* 0x0000980001047983 */ /* 0x000ee80000300a00 */
[----:B------:R0:W-:Y:S04]  /*87e0*/  STL.64 [R1+0x2d8], R12 ;  /* 0x0002d80c01007387 */ /* 0x0001e80000100a00 */
[----:B------:R-:W2:Y:S01]  /*87f0*/  LDL.LU.64 R14, [R1+0x10] ;  /* 0x00001000010e7983 */ /* 0x000ea20000300a00 */
[----:B----4-:R-:W-:-:S04]  /*8800*/  IMAD.WIDE R10, R9, 0x2, R2 ;  /* 0x00000002090a7825 */ /* 0x010fc800078e0202 */
[--C-:B------:R-:W-:Y:S01]  /*8810*/  IMAD.WIDE R8, R6, 0x2, R2.reuse ;  /* 0x0000000206087825 */ /* 0x100fe200078e0202 */
[----:B------:R-:W-:Y:S04]  /*8820*/  STL.64 [R1+0xd0], R10 ;  /* 0x0000d00a01007387 */ /* 0x000fe80000100a00 */
[----:B------:R1:W-:Y:S04]  /*8830*/  STL.64 [R1+0x2e8], R8 ;  /* 0x0002e80801007387 */ /* 0x0003e80000100a00 */
[----:B0-----:R-:W4:Y:S01]  /*8840*/  LDL.LU.64 R12, [R1+0x90] ;  /* 0x00009000010c7983 */ /* 0x001f220000300a00 */
[----:B------:R-:W-:-:S05]  /*8850*/  IMAD.WIDE R6, R7, 0x2, R2 ;  /* 0x0000000207067825 */ /* 0x000fca00078e0202 */
[----:B------:R0:W-:Y:S01]  /*8860*/  STL.64 [R1+0xc8], R6 ;  /* 0x0000c80601007387 */ /* 0x0001e20000100a00 */
[----:B-1----:R-:W-:-:S03]  /*8870*/  IMAD.WIDE R8, R26, 0x2, R2 ;  /* 0x000000021a087825 */ /* 0x002fc600078e0202 */
[----:B------:R-:W2:Y:S04]  /*8880*/  LDL.LU.64 R10, [R1+0x8] ;  /* 0x00000800010a7983 */ /* 0x000ea80000300a00 */
[----:B------:R1:W-:Y:S01]  /*8890*/  STL.64 [R1+0x300], R8 ;  /* 0x0003000801007387 */ /* 0x0003e20000100a00 */
[----:B0-----:R-:W-:-:S03]  /*88a0*/  IMAD.WIDE R6, R27, 0x2, R2 ;  /* 0x000000021b067825 */ /* 0x001fc600078e0202 */
[----:B-1----:R-:W2:Y:S01]  /*88b0*/  LDL.LU.64 R8, [R1+0x88] ;  /* 0x0000880001087983 */ /* 0x002ea20000300a00 */
[----:B------:R-:W-:-:S03]  /*88c0*/  IMAD.WIDE R26, R28, 0x2, R2 ;  /* 0x000000021c1a7825 */ /* 0x000fc600078e0202 */
[----:B------:R0:W-:Y:S04]  /*88d0*/  STL.64 [R1+0xc0], R6 ;  /* 0x0000c00601007387 */ /* 0x0001e80000100a00 */
[----:B0-----:R-:W2:Y:S04]  /*88e0*/  LDL.LU.64 R6, [R1] ;  /* 0x0000000001067983 */ /* 0x001ea80000300a00 */
[----:B------:R0:W-:Y:S02]  /*88f0*/  STL.64 [R1+0x310], R26 ;  /* 0x0003101a01007387 */ /* 0x0001e40000100a00 */
[----:B0-----:R-:W-:-:S02]  /*8900*/  IMAD.WIDE R26, R29, 0x2, R2 ;  /* 0x000000021d1a7825 */ /* 0x001fc400078e0202 */
[----:B------:R-:W2:Y:S02]  /*8910*/  LDL.LU.64 R28, [R1+0x80] ;  /* 0x00008000011c7983 */ /* 0x000ea40000300a00 */
[----:B------:R-:W-:Y:S02]  /*8920*/  IMAD.WIDE R2, R0, 0x2, R2 ;  /* 0x0000000200027825 */ /* 0x000fe400078e0202 */
[----:B------:R-:W-:Y:S04]  /*8930*/  STL.64 [R1+0xb8], R26 ;  /* 0x0000b81a01007387 */ /* 0x000fe80000100a00 */
[----:B------:R-:W-:Y:S04]  /*8940*/  STL [R1+0x11ec], R3 ;  /* 0x0011ec0301007387 */ /* 0x000fe80000100800 */
[----:B------:R0:W-:Y:S04]  /*8950*/  STL [R1+0x11f0], R2 ;  /* 0x0011f00201007387 */ /* 0x0001e80000100800 */
[----:B0-----:R-:W2:Y:S01]  /*8960*/  LDL.LU.64 R2, [R1+0xa0] ;  /* 0x0000a00001027983 */ /* 0x001ea20000300a00 */
[----:B------:R-:W-:-:S03]  /*8970*/  IMAD.MOV.U32 R0, RZ, RZ, R25 ;  /* 0x000000ffff007224 */ /* 0x000fc600078e0019 */
[----:B------:R0:W-:Y:S04]  /*8980*/  STL [R1+0x10b8], R24 ;  /* 0x0010b81801007387 */ /* 0x0001e80000100800 */
[----:B------:R-:W3:Y:S04]  /*8990*/  LDL.LU.64 R26, [R1+0x78] ;  /* 0x00007800011a7983 */ /* 0x000ee80000300a00 */
[----:B0-----:R-:W3:Y:S04]  /*89a0*/  LDL.LU.64 R24, [R1+0x1268] ;  /* 0x0012680001187983 */ /* 0x001ee80000300a00 */
[----:B------:R-:W-:Y:S04]  /*89b0*/  STL [R1+0x10b4], R22 ;  /* 0x0010b41601007387 */ /* 0x000fe80000100800 */
[----:B------:R0:W-:Y:S02]  /*89c0*/  STL [R1+0x10b0], R0 ;  /* 0x0010b00001007387 */ /* 0x0001e40000100800 */
[----:B0-----:R-:W-:-:S02]  /*89d0*/  IMAD.MOV.U32 R0, RZ, RZ, R23 ;  /* 0x000000ffff007224 */ /* 0x001fc400078e0017 */
[----:B------:R-:W3:Y:S04]  /*89e0*/  LDL.LU.64 R22, [R1+0x1260] ;  /* 0x0012600001167983 */ /* 0x000ee80000300a00 */
[----:B------:R-:W-:Y:S04]  /*89f0*/  STL [R1+0x10ac], R20 ;  /* 0x0010ac1401007387 */ /* 0x000fe80000100800 */
[----:B------:R0:W-:Y:S02]  /*8a00*/  STL [R1+0x10a8], R0 ;  /* 0x0010a80001007387 */ /* 0x0001e40000100800 */
[----:B0-----:R-:W-:-:S02]  /*8a10*/  IMAD.MOV.U32 R0, RZ, RZ, R21 ;  /* 0x000000ffff007224 */ /* 0x001fc400078e0015 */
[----:B------:R-:W4:Y:S04]  /*8a20*/  LDL.LU.64 R20, [R1+0x1258] ;  /* 0x0012580001147983 */ /* 0x000f280000300a00 */
[----:B------:R-:W-:Y:S04]  /*8a30*/  STL [R1+0x10a4], R18 ;  /* 0x0010a41201007387 */ /* 0x000fe80000100800 */
[----:B------:R0:W-:Y:S02]  /*8a40*/  STL [R1+0x10a0], R0 ;  /* 0x0010a00001007387 */ /* 0x0001e40000100800 */
[----:B0-----:R-:W-:-:S02]  /*8a50*/  IMAD.MOV.U32 R0, RZ, RZ, R19 ;  /* 0x000000ffff007224 */ /* 0x001fc400078e0013 */
[----:B------:R-:W4:Y:S04]  /*8a60*/  LDL.LU.64 R18, [R1+0x1250] ;  /* 0x0012500001127983 */ /* 0x000f280000300a00 */
[----:B--2---:R-:W-:Y:S04]  /*8a70*/  STL [R1+0x109c], R2 ;  /* 0x00109c0201007387 */ /* 0x004fe80000100800 */
[----:B------:R0:W-:Y:S02]  /*8a80*/  STL [R1+0x1098], R0 ;  /* 0x0010980001007387 */ /* 0x0001e40000100800 */
[----:B0-----:R-:W-:-:S02]  /*8a90*/  IMAD.MOV.U32 R0, RZ, RZ, R3 ;  /* 0x000000ffff007224 */ /* 0x001fc400078e0003 */
[----:B------:R-:W2:Y:S04]  /*8aa0*/  LDL.LU.64 R2, [R1+0x68] ;  /* 0x0000680001027983 */ /* 0x000ea80000300a00 */
[----:B------:R0:W-:Y:S04]  /*8ab0*/  STL [R1+0x1090], R0 ;  /* 0x0010900001007387 */ /* 0x0001e80000100800 */
[----:B------:R1:W-:Y:S01]  /*8ac0*/  STL [R1+0x1094], R16 ;  /* 0x0010941001007387 */ /* 0x0003e20000100800 */
[----:B0-----:R-:W-:-:S03]  /*8ad0*/  IMAD.MOV.U32 R0, RZ, RZ, R17 ;  /* 0x000000ffff007224 */ /* 0x001fc600078e0011 */
[----:B-1----:R-:W2:Y:S04]  /*8ae0*/  LDL.LU.64 R16, [R1+0x1248] ;  /* 0x0012480001107983 */ /* 0x002ea80000300a00 */
[----:B---3--:R-:W-:Y:S04]  /*8af0*/  STL [R1+0x108c], R4 ;  /* 0x00108c0401007387 */ /* 0x008fe80000100800 */
[----:B------:R0:W-:Y:S02]  /*8b00*/  STL [R1+0x1088], R0 ;  /* 0x0010880001007387 */ /* 0x0001e40000100800 */
[----:B0-----:R-:W-:-:S02]  /*8b10*/  IMAD.MOV.U32 R0, RZ, RZ, R5 ;  /* 0x000000ffff007224 */ /* 0x001fc400078e0005 */
[----:B------:R-:W3:Y:S04]  /*8b20*/  LDL.LU.64 R4, [R1+0x60] ;  /* 0x0000600001047983 */ /* 0x000ee80000300a00 */
[----:B------:R0:W-:Y:S04]  /*8b30*/  STL [R1+0x1080], R0 ;  /* 0x0010800001007387 */ /* 0x0001e80000100800 */
[----:B------:R1:W-:Y:S01]  /*8b40*/  STL [R1+0x1084], R14 ;  /* 0x0010840e01007387 */ /* 0x0003e20000100800 */
[----:B0-----:R-:W-:-:S03]  /*8b50*/  IMAD.MOV.U32 R0, RZ, RZ, R15 ;  /* 0x000000ffff007224 */ /* 0x001fc600078e000f */
[----:B-1----:R-:W2:Y:S04]  /*8b60*/  LDL.LU.64 R14, [R1+0x1240] ;  /* 0x00124000010e7983 */ /* 0x002ea80000300a00 */
[----:B----4-:R-:W-:Y:S04]  /*8b70*/  STL [R1+0x107c], R12 ;  /* 0x00107c0c01007387 */ /* 0x010fe80000100800 */
[----:B------:R0:W-:Y:S02]  /*8b80*/  STL [R1+0x1078], R0 ;  /* 0x0010780001007387 */ /* 0x0001e40000100800 */
[----:B0-----:R-:W-:-:S02]  /*8b90*/  IMAD.MOV.U32 R0, RZ, RZ, R13 ;  /* 0x000000ffff007224 */ /* 0x001fc400078e000d */
[----:B------:R-:W4:Y:S04]  /*8ba0*/  LDL.LU.64 R12, [R1+0x1238] ;  /* 0x00123800010c7983 */ /* 0x000f280000300a00 */
[----:B------:R-:W-:Y:S04]  /*8bb0*/  STL [R1+0x1074], R10 ;  /* 0x0010740a01007387 */ /* 0x000fe80000100800 */
[----:B------:R0:W-:Y:S02]  /*8bc0*/  STL [R1+0x1070], R0 ;  /* 0x0010700001007387 */ /* 0x0001e40000100800 */
[----:B0-----:R-:W-:-:S02]  /*8bd0*/  IMAD.MOV.U32 R0, RZ, RZ, R11 ;  /* 0x000000ffff007224 */ /* 0x001fc400078e000b */
[----:B------:R-:W2:Y:S04]  /*8be0*/  LDL.LU.64 R10, [R1+0x1230] ;  /* 0x00123000010a7983 */ /* 0x000ea80000300a00 */
        /* <DEDUP_REMOVED lines=12> */
[----:B--2---:R-:W-:Y:S04]  /*8cb0*/  STL [R1+0x1054], R28 ;  /* 0x0010541c01007387 */ /* 0x004fe80000100800 */
[----:B------:R0:W-:Y:S04]  /*8cc0*/  STL [R1+0x1050], R0 ;  /* 0x0010500001007387 */ /* 0x0001e80000100800 */
[----:B------:R1:W-:Y:S01]  /*8cd0*/  STL [R1+0x1048], R29 ;  /* 0x0010481d01007387 */ /* 0x0003e20000100800 */
[----:B0-----:R-:W-:-:S03]  /*8ce0*/  IMAD.MOV.U32 R0, RZ, RZ, R27 ;  /* 0x000000ffff007224 */ /* 0x001fc600078e001b */
[----:B-1----:R-:W2:Y:S04]  /*8cf0*/  LDL.LU.64 R28, [R1+0x70] ;  /* 0x00007000011c7983 */ /* 0x002ea80000300a00 */
[----:B------:R0:W-:Y:S04]  /*8d00*/  STL [R1+0x104c], R26 ;  /* 0x00104c1a01007387 */ /* 0x0001e80000100800 */
[----:B0-----:R-:W2:Y:S04]  /*8d10*/  LDL.LU.64 R26, [R1+0x1210] ;  /* 0x00121000011a7983 */ /* 0x001ea80000300a00 */
[----:B--2---:R-:W-:Y:S04]  /*8d20*/  STL [R1+0x1044], R26 ;  /* 0x0010441a01007387 */ /* 0x004fe80000100800 */
[----:B------:R0:W-:Y:S04]  /*8d30*/  STL [R1+0x1040], R0 ;  /* 0x0010400001007387 */ /* 0x0001e80000100800 */
[----:B------:R1:W-:Y:S01]  /*8d40*/  STL [R1+0x1038], R27 ;  /* 0x0010381b01007387 */ /* 0x0003e20000100800 */
[----:B0-----:R-:W-:-:S03]  /*8d50*/  IMAD.MOV.U32 R0, RZ, RZ, R29 ;  /* 0x000000ffff007224 */ /* 0x001fc600078e001d */
[----:B-1----:R-:W2:Y:S04]  /*8d60*/  LDL.LU.64 R26, [R1+0x40] ;  /* 0x00004000011a7983 */ /* 0x002ea80000300a00 */
[----:B------:R0:W-:Y:S04]  /*8d70*/  STL [R1+0x103c], R28 ;  /* 0x00103c1c01007387 */ /* 0x0001e80000100800 */
[----:B------:R-:W-:Y:S04]  /*8d80*/  STL [R1+0x1034], R6 ;  /* 0x0010340601007387 */ /* 0x000fe80000100800 */
[----:B------:R1:W-:Y:S04]  /*8d90*/  STL [R1+0x1030], R0 ;  /* 0x0010300001007387 */ /* 0x0003e80000100800 */
[----:B0-----:R-:W2:Y:S04]  /*8da0*/  LDL.LU.64 R28, [R1+0x38] ;  /* 0x00003800011c7983 */ /* 0x001ea80000300a00 */
[----:B------:R0:W-:Y:S01]  /*8db0*/  STL [R1+0x1028], R7 ;  /* 0x0010280701007387 */ /* 0x0001e20000100800 */
[----:B-1----:R-:W-:-:S03]  /*8dc0*/  IMAD.MOV.U32 R0, RZ, RZ, R3 ;  /* 0x000000ffff007224 */ /* 0x002fc600078e0003 */
[----:B0-----:R-:W2:Y:S04]  /*8dd0*/  LDL.LU.64 R6, [R1+0x48] ;  /* 0x0000480001067983 */ /* 0x001ea80000300a00 */
[----:B------:R-:W-:Y:S04]  /*8de0*/  STL [R1+0x102c], R2 ;  /* 0x00102c0201007387 */ /* 0x000fe80000100800 */
[----:B------:R-:W-:Y:S04]  /*8df0*/  STL [R1+0x1024], R8 ;  /* 0x0010240801007387 */ /* 0x000fe80000100800 */
[----:B------:R3:W-:Y:S04]  /*8e00*/  STL [R1+0x1020], R0 ;  /* 0x0010200001007387 */ /* 0x0007e80000100800 */
[----:B------:R0:W-:Y:S01]  /*8e10*/  STL [R1+0x1018], R9 ;  /* 0x0010180901007387 */ /* 0x0001e20000100800 */
[----:B---3--:R-:W-:-:S03]  /*8e20*/  IMAD.MOV.U32 R0, RZ, RZ, R5 ;  /* 0x000000ffff007224 */ /* 0x008fc600078e0005 */
[----:B0-----:R-:W3:Y:S04]  /*8e30*/  LDL.LU.64 R8, [R1+0x50] ;  /* 0x0000500001087983 */ /* 0x001ee80000300a00 */
[----:B------:R0:W-:Y:S04]  /*8e40*/  STL [R1+0x101c], R4 ;  /* 0x00101c0401007387 */ /* 0x0001e80000100800 */
[----:B------:R-:W2:Y:S04]  /*8e50*/  LDL.LU.64 R2, [R1+0x30] ;  /* 0x0000300001027983 */ /* 0x000ea80000300a00 */
[----:B0-----:R-:W2:Y:S04]  /*8e60*/  LDL.LU.64 R4, [R1+0x1208] ;  /* 0x0012080001047983 */ /* 0x001ea80000300a00 */
[----:B------:R-:W-:Y:S04]  /*8e70*/  STL [R1+0x1014], R10 ;  /* 0x0010140a01007387 */ /* 0x000fe80000100800 */
[----:B------:R-:W-:Y:S04]  /*8e80*/  STL [R1+0x1010], R0 ;  /* 0x0010100001007387 */ /* 0x000fe80000100800 */
[----:B------:R0:W-:Y:S04]  /*8e90*/  STL [R1+0x1008], R11 ;  /* 0x0010080b01007387 */ /* 0x0001e80000100800 */
[----:B0-----:R-:W2:Y:S02]  /*8ea0*/  LDL.LU.64 R10, [R1+0x58] ;  /* 0x00005800010a7983 */ /* 0x001ea40000300a00 */
[----:B--2---:R-:W-:-:S02]  /*8eb0*/  IMAD.MOV.U32 R0, RZ, RZ, R11 ;  /* 0x000000ffff007224 */ /* 0x004fc400078e000b */
[----:B------:R-:W-:Y:S04]  /*8ec0*/  STL [R1+0x100c], R10 ;  /* 0x00100c0a01007387 */ /* 0x000fe80000100800 */
[----:B----4-:R-:W-:Y:S04]  /*8ed0*/  STL [R1+0x1004], R12 ;  /* 0x0010040c01007387 */ /* 0x010fe80000100800 */
[----:B------:R3:W-:Y:S04]  /*8ee0*/  STL [R1+0x1000], R0 ;  /* 0x0010000001007387 */ /* 0x0007e80000100800 */
[----:B------:R-:W-:Y:S01]  /*8ef0*/  STL [R1+0xff8], R13 ;  /* 0x000ff80d01007387 */ /* 0x000fe20000100800 */
[----:B---3--:R-:W-:-:S03]  /*8f00*/  IMAD.MOV.U32 R0, RZ, RZ, R9 ;  /* 0x000000ffff007224 */ /* 0x008fc600078e0009 */
[----:B------:R-:W-:Y:S04]  /*8f10*/  STL [R1+0xffc], R8 ;  /* 0x000ffc0801007387 */ /* 0x000fe80000100800 */
[----:B------:R-:W-:Y:S04]  /*8f20*/  STL [R1+0xff4], R14 ;  /* 0x000ff40e01007387 */ /* 0x000fe80000100800 */
[----:B------:R0:W-:Y:S04]  /*8f30*/  STL [R1+0xff0], R0 ;  /* 0x000ff00001007387 */ /* 0x0001e80000100800 */
[----:B------:R-:W-:Y:S01]  /*8f40*/  STL [R1+0xfe8], R15 ;  /* 0x000fe80f01007387 */ /* 0x000fe20000100800 */
[----:B0-----:R-:W-:-:S03]  /*8f50*/  IMAD.MOV.U32 R0, RZ, RZ, R7 ;  /* 0x000000ffff007224 */ /* 0x001fc600078e0007 */
[----:B------:R-:W-:Y:S04]  /*8f60*/  STL [R1+0xfec], R6 ;  /* 0x000fec0601007387 */ /* 0x000fe80000100800 */
[----:B------:R-:W-:Y:S04]  /*8f70*/  STL [R1+0xfe4], R16 ;  /* 0x000fe41001007387 */ /* 0x000fe80000100800 */
[----:B------:R0:W-:Y:S04]  /*8f80*/  STL [R1+0xfe0], R0 ;  /* 0x000fe00001007387 */ /* 0x0001e80000100800 */
[----:B------:R1:W-:Y:S04]  /*8f90*/  STL [R1+0xfd8], R17 ;  /* 0x000fd81101007387 */ /* 0x0003e80000100800 */
[----:B------:R-:W2:Y:S01]  /*8fa0*/  LDL.LU.64 R12, [R1+0x100] ;  /* 0x00010000010c7983 */ /* 0x000ea20000300a00 */
[----:B0-----:R-:W-:-:S03]  /*8fb0*/  IMAD.MOV.U32 R0, RZ, RZ, R27 ;  /* 0x000000ffff007224 */ /* 0x001fc600078e001b */
[----:B------:R-:W-:Y:S04]  /*8fc0*/  STL [R1+0xfdc], R26 ;  /* 0x000fdc1a01007387 */ /* 0x000fe80000100800 */
[----:B-1----:R-:W3:Y:S04]  /*8fd0*/  LDL.LU.64 R16, [R1+0x108] ;  /* 0x0001080001107983 */ /* 0x002ee80000300a00 */
[----:B------:R0:W-:Y:S04]  /*8fe0*/  STL [R1+0xfd0], R0 ;  /* 0x000fd00001007387 */ /* 0x0001e80000100800 */
[----:B------:R-:W-:Y:S04]  /*8ff0*/  STL [R1+0xfd4], R18 ;  /* 0x000fd41201007387 */ /* 0x000fe80000100800 */
[----:B------:R1:W-:Y:S01]  /*9000*/  STL [R1+0xfc8], R19 ;  /* 0x000fc81301007387 */ /* 0x0003e20000100800 */
[----:B0-----:R-:W-:-:S03]  /*9010*/  IMAD.MOV.U32 R0, RZ, RZ, R29 ;  /* 0x000000ffff007224 */ /* 0x001fc600078e001d */
[----:B-1----:R-:W4:Y:S04]  /*9020*/  LDL.LU.64 R18, [R1+0xf8] ;  /* 0x0000f80001127983 */ /* 0x002f280000300a00 */
[----:B------:R-:W2:Y:S04]  /*9030*/  LDL.LU.64 R10, [R1+0x110] ;  /* 0x00011000010a7983 */ /* 0x000ea80000300a00 */
[----:B------:R-:W-:Y:S04]  /*9040*/  STL [R1+0xfcc], R28 ;  /* 0x000fcc1c01007387 */ /* 0x000fe80000100800 */
[----:B------:R-:W2:Y:S04]  /*9050*/  LDL.LU.64 R8, [R1+0x118] ;  /* 0x0001180001087983 */ /* 0x000ea80000300a00 */
[----:B------:R-:W-:Y:S04]  /*9060*/  STL [R1+0xfc0], R0 ;  /* 0x000fc00001007387 */ /* 0x000fe80000100800 */
[----:B------:R-:W-:Y:S04]  /*9070*/  STL [R1+0xfc4], R20 ;  /* 0x000fc41401007387 */ /* 0x000fe80000100800 */
[----:B------:R0:W-:Y:S04]  /*9080*/  STL [R1+0xfb8], R21 ;  /* 0x000fb81501007387 */ /* 0x0001e80000100800 */
[----:B0-----:R-:W2:Y:S04]  /*9090*/  LDL.LU.64 R20, [R1+0xf0] ;  /* 0x0000f00001147983 */ /* 0x001ea80000300a00 */
[----:B------:R-:W3:Y:S01]  /*90a0*/  LDL.LU.64 R6, [R1+0x120] ;  /* 0x0001200001067983 */ /* 0x000ee20000300a00 */
[----:B------:R-:W-:-:S03]  /*90b0*/  IMAD.MOV.U32 R0, RZ, RZ, R3 ;  /* 0x000000ffff007224 */ /* 0x000fc600078e0003 */
[----:B------:R0:W-:Y:S04]  /*90c0*/  STL [R1+0xfbc], R2 ;  /* 0x000fbc0201007387 */ /* 0x0001e80000100800 */
[----:B------:R-:W3:Y:S04]  /*90d0*/  LDL.LU.64 R26, [R1+0x128] ;  /* 0x00012800011a7983 */ /* 0x000ee80000300a00 */
[----:B------:R1:W-:Y:S04]  /*90e0*/  STL [R1+0xfb0], R0 ;  /* 0x000fb00001007387 */ /* 0x0003e80000100800 */
[----:B------:R-:W-:Y:S04]  /*90f0*/  STL [R1+0xfb4], R22 ;  /* 0x000fb41601007387 */ /* 0x000fe80000100800 */
[----:B------:R-:W-:Y:S04]  /*9100*/  STL [R1+0xfa8], R23 ;  /* 0x000fa81701007387 */ /* 0x000fe80000100800 */
[----:B------:R-:W3:Y:S04]  /*9110*/  LDL.LU.64 R28, [R1+0x138] ;  /* 0x00013800011c7983 */ /* 0x000ee80000300a00 */
[----:B------:R-:W-:Y:S04]  /*9120*/  STL [R1+0xfac], R4 ;  /* 0x000fac0401007387 */ /* 0x000fe80000100800 */
[----:B------:R-:W-:Y:S04]  /*9130*/  STL [R1+0xfa0], R5 ;  /* 0x000fa00501007387 */ /* 0x000fe80000100800 */
[----:B------:R-:W3:Y:S04]  /*9140*/  LDL.LU.64 R14, [R1+0x130] ;  /* 0x00013000010e7983 */ /* 0x000ee80000300a00 */
[----:B------:R-:W-:Y:S04]  /*9150*/  STL [R1+0xfa4], R24 ;  /* 0x000fa41801007387 */ /* 0x000fe80000100800 */
[----:B------:R-:W-:Y:S04]  /*9160*/  STL [R1+0x4cc], R25 ;  /* 0x0004cc1901007387 */ /* 0x000fe80000100800 */
[----:B0-----:R-:W3:Y:S04]  /*9170*/  LDL.LU.64 R2, [R1+0x148] ;  /* 0x0001480001027983 */ /* 0x001ee80000300a00 */
[----:B--2---:R0:W-:Y:S01]  /*9180*/  STL [R1+0xcc4], R20 ;  /* 0x000cc41401007387 */ /* 0x0041e20000100800 */
[----:B-1----:R-:W-:-:S03]  /*9190*/  IMAD.MOV.U32 R0, RZ, RZ, R21 ;  /* 0x000000ffff007224 */ /* 0x002fc600078e0015 */
[----:B0-----:R-:W2:Y:S04]  /*91a0*/  LDL.LU.64 R20, [R1+0x140] ;  /* 0x0001400001147983 */ /* 0x001ea80000300a00 */
[----:B------:R0:W-:Y:S04]  /*91b0*/  STL [R1+0xcc0], R0 ;  /* 0x000cc00001007387 */ /* 0x0001e80000100800 */
[----:B----4-:R1:W-:Y:S01]  /*91c0*/  STL [R1+0xccc], R18 ;  /* 0x000ccc1201007387 */ /* 0x0103e20000100800 */
[----:B0-----:R-:W-:-:S03]  /*91d0*/  IMAD.MOV.U32 R0, RZ, RZ, R19 ;  /* 0x000000ffff007224 */ /* 0x001fc600078e0013 */
[----:B-1----:R-:W4:Y:S04]  /*91e0*/  LDL.LU.64 R18, [R1+0x160] ;  /* 0x0001600001127983 */ /* 0x002f280000300a00 */
[----:B------:R0:W-:Y:S04]  /*91f0*/  STL [R1+0xcc8], R0 ;  /* 0x000cc80001007387 */ /* 0x0001e80000100800 */
[----:B------:R1:W-:Y:S01]  /*9200*/  STL [R1+0xcd4], R12 ;  /* 0x000cd40c01007387 */ /* 0x0003e20000100800 */
[----:B0-----:R-:W-:-:S03]  /*9210*/  IMAD.MOV.U32 R0, RZ, RZ, R13 ;  /* 0x000000ffff007224 */ /* 0x001fc600078e000d */
[----:B-1----:R-:W4:Y:S04]  /*9220*/  LDL.LU.64 R12, [R1+0x150] ;  /* 0x00015000010c7983 */ /* 0x002f280000300a00 */
[----:B------:R0:W-:Y:S04]  /*9230*/  STL [R1+0xcd0], R0 ;  /* 0x000cd00001007387 */ /* 0x0001e80000100800 */
[----:B---3--:R1:W-:Y:S01]  /*9240*/  STL [R1+0xcdc], R16 ;  /* 0x000cdc1001007387 */ /* 0x0083e20000100800 */
[----:B0-----:R-:W-:-:S03]  /*9250*/  IMAD.MOV.U32 R0, RZ, RZ, R17 ;  /* 0x000000ffff007224 */ /* 0x001fc600078e0011 */
[----:B-1----:R-:W3:Y:S04]  /*9260*/  LDL.LU.64 R16, [R1+0x178] ;  /* 0x0001780001107983 */ /* 0x002ee80000300a00 */
[----:B------:R0:W-:Y:S04]  /*9270*/  STL [R1+0xcd8], R0 ;  /* 0x000cd80001007387 */ /* 0x0001e80000100800 */
[----:B------:R1:W-:Y:S01]  /*9280*/  STL [R1+0xce4], R10 ;  /* 0x000ce40a01007387 */ /* 0x0003e20000100800 */
        /* <DEDUP_REMOVED lines=27> */
[----:B--2---:R1:W-:Y:S01]  /*9440*/  STL [R1+0xd1c], R20 ;  /* 0x000d1c1401007387 */ /* 0x0043e20000100800 */
[----:B0-----:R-:W-:-:S03]  /*9450*/  IMAD.MOV.U32 R0, RZ, RZ, R21 ;  /* 0x000000ffff007224 */ /* 0x001fc600078e0015 */
[----:B-1----:R-:W2:Y:S04]  /*9460*/  LDL.LU.64 R20, [R1+0x1d8] ;  /* 0x0001d80001147983 */ /* 0x002ea80000300a00 */
        /* <DEDUP_REMOVED lines=53> */
[----:B---3--:R-:W-:Y:S04]  /*97c0*/  STL [R1+0xd8c], R16 ;  /* 0x000d8c1001007387 */ /* 0x008fe80000100800 */
[----:B------:R-:W3:Y:S01]  /*97d0*/  LDL.LU.64 R22, [R1+0x280] ;  /* 0x0002800001167983 */ /* 0x000ee20000300a00 */
[----:B0-----:R-:W-:-:S05]  /*97e0*/  IMAD.MOV.U32 R0, RZ, RZ, R17 ;  /* 0x000000ffff007224 */ /* 0x001fca00078e0011 */
        /* <DEDUP_REMOVED lines=13> */
[----:B------:R-:W-:Y:S04]  /*98c0*/  STL [R1+0xdac], R26 ;  /* 0x000dac1a01007387 */ /* 0x000fe80000100800 */
[----:B------:R-:W3:Y:S01]  /*98d0*/  LDL.LU.64 R16, [R1+0x2a8] ;  /* 0x0002a80001107983 */ /* 0x000ee20000300a00 */
[----:B0-----:R-:W-:-:S05]  /*98e0*/  IMAD.MOV.U32 R0, RZ, RZ, R27 ;  /* 0x000000ffff007224 */ /* 0x001fca00078e001b */
[----:B------:R0:W-:Y:S02]  /*98f0*/  STL [R1+0xda8], R0 ;  /* 0x000da80001007387 */ /* 0x0001e40000100800 */
[----:B0-----:R-:W-:Y:S02]  /*9900*/  IMAD.MOV.U32 R0, RZ, RZ, R29 ;  /* 0x000000ffff007224 */ /* 0x001fe400078e001d */
[----:B------:R-:W-:Y:S04]  /*9910*/  STL [R1+0xdb4], R28 ;  /* 0x000db41c01007387 */ /* 0x000fe80000100800 */
[----:B------:R-:W3:Y:S04]  /*9920*/  LDL.LU.64 R26, [R1+0x208] ;  /* 0x00020800011a7983 */ /* 0x000ee80000300a00 */
[----:B------:R0:W-:Y:S04]  /*9930*/  STL [R1+0xdb0], R0 ;  /* 0x000db00001007387 */ /* 0x0001e80000100800 */
[----:B------:R1:W-:Y:S01]  /*9940*/  STL [R1+0xdbc], R14 ;  /* 0x000dbc0e01007387 */ /* 0x0003e20000100800 */
[----:B0-----:R-:W-:-:S03]  /*9950*/  IMAD.MOV.U32 R0, RZ, RZ, R15 ;  /* 0x000000ffff007224 */ /* 0x001fc600078e000f */
[----:B------:R-:W3:Y:S04]  /*9960*/  LDL.LU.64 R28, [R1+0x2b8] ;  /* 0x0002b800011c7983 */ /* 0x000ee80000300a00 */
[----:B------:R-:W-:Y:S04]  /*9970*/  STL [R1+0xdc4], R2 ;  /* 0x000dc40201007387 */ /* 0x000fe80000100800 */
[----:B------:R0:W-:Y:S04]  /*9980*/  STL [R1+0xdb8], R0 ;  /* 0x000db80001007387 */ /* 0x0001e80000100800 */
[----:B-1----:R-:W3:Y:S01]  /*9990*/  LDL.LU.64 R14, [R1+0x218] ;  /* 0x00021800010e7983 */ /* 0x002ee20000300a00 */
[----:B0-----:R-:W-:-:S03]  /*99a0*/  IMAD.MOV.U32 R0, RZ, RZ, R3 ;  /* 0x000000ffff007224 */ /* 0x001fc600078e0003 */
[----:B--2---:R-:W-:Y:S04]  /*99b0*/  STL [R1+0xdcc], R20 ;  /* 0x000dcc1401007387 */ /* 0x004fe80000100800 */
[----:B------:R0:W-:Y:S04]  /*99c0*/  STL [R1+0xdc0], R0 ;  /* 0x000dc00001007387 */ /* 0x0001e80000100800 */
[----:B------:R-:W2:Y:S01]  /*99d0*/  LDL.LU.64 R2, [R1+0x2c8] ;  /* 0x0002c80001027983 */ /* 0x000ea20000300a00 */
[----:B0-----:R-:W-:-:S03]  /*99e0*/  IMAD.MOV.U32 R0, RZ, RZ, R21 ;  /* 0x000000ffff007224 */ /* 0x001fc600078e0015 */
[----:B----4-:R-:W-:Y:S04]  /*99f0*/  STL [R1+0xdd4], R18 ;  /* 0x000dd41201007387 */ /* 0x010fe80000100800 */
[----:B------:R0:W-:Y:S04]  /*9a00*/  STL [R1+0xdc8], R0 ;  /* 0x000dc80001007387 */ /* 0x0001e80000100800 */
[----:B------:R-:W4:Y:S01]  /*9a10*/  LDL.LU.64 R20, [R1+0x220] ;  /* 0x0002200001147983 */ /* 0x000f220000300a00 */
[----:B0-----:R-:W-:-:S03]  /*9a20*/  IMAD.MOV.U32 R0, RZ, RZ, R19 ;  /* 0x000000ffff007224 */ /* 0x001fc600078e0013 */
[----:B------:R-:W-:Y:S04]  /*9a30*/  STL [R1+0xddc], R12 ;  /* 0x000ddc0c01007387 */ /* 0x000fe80000100800 */
[----:B------:R0:W-:Y:S04]  /*9a40*/  STL [R1+0xdd0], R0 ;  /* 0x000dd00001007387 */ /* 0x0001e80000100800 */
[----:B------:R-:W4:Y:S01]  /*9a50*/  LDL.LU.64 R18, [R1+0x2d0] ;  /* 0x0002d00001127983 */ /* 0x000f220000300a00 */
[----:B0-----:R-:W-:-:S03]  /*9a60*/  IMAD.MOV.U32 R0, RZ, RZ, R13 ;  /* 0x000000ffff007224 */ /* 0x001fc600078e000d */
[----:B---3--:R-:W-:Y:S04]  /*9a70*/  STL [R1+0xde4], R22 ;  /* 0x000de41601007387 */ /* 0x008fe80000100800 */
[----:B------:R0:W-:Y:S04]  /*9a80*/  STL [R1+0xdd8], R0 ;  /* 0x000dd80001007387 */ /* 0x0001e80000100800 */
[----:B------:R-:W3:Y:S01]  /*9a90*/  LDL.LU.64 R12, [R1+0x230] ;  /* 0x00023000010c7983 */ /* 0x000ee20000300a00 */
[----:B0-----:R-:W-:-:S03]  /*9aa0*/  IMAD.MOV.U32 R0, RZ, RZ, R23 ;  /* 0x000000ffff007224 */ /* 0x001fc600078e0017 */
[----:B------:R-:W-:Y:S04]  /*9ab0*/  STL [R1+0xdec], R10 ;  /* 0x000dec0a01007387 */ /* 0x000fe80000100800 */
[----:B------:R0:W-:Y:S02]  /*9ac0*/  STL [R1+0xde0], R0 ;  /* 0x000de00001007387 */ /* 0x0001e40000100800 */
[----:B0-----:R-:W-:Y:S02]  /*9ad0*/  IMAD.MOV.U32 R0, RZ, RZ, R11 ;  /* 0x000000ffff007224 */ /* 0x001fe400078e000b */
[----:B------:R-:W3:Y:S04]  /*9ae0*/  LDL.LU.64 R10, [R1+0x2e0] ;  /* 0x0002e000010a7983 */ /* 0x000ee80000300a00 */
        /* <DEDUP_REMOVED lines=15> */
[----:B------:R-:W-:Y:S04]  /*9be0*/  STL [R1+0xe14], R28 ;  /* 0x000e141c01007387 */ /* 0x000fe80000100800 */
[----:B------:R0:W-:Y:S04]  /*9bf0*/  STL [R1+0xe08], R0 ;  /* 0x000e080001007387 */ /* 0x0001e80000100800 */
[----:B-1----:R-:W3:Y:S01]  /*9c00*/  LDL.LU.64 R26, [R1+0x2f8] ;  /* 0x0002f800011a7983 */ /* 0x002ee20000300a00 */
[----:B0-----:R-:W-:-:S03]  /*9c10*/  IMAD.MOV.U32 R0, RZ, RZ, R29 ;  /* 0x000000ffff007224 */ /* 0x001fc600078e001d */
[----:B------:R-:W-:Y:S04]  /*9c20*/  STL [R1+0xe1c], R14 ;  /* 0x000e1c0e01007387 */ /* 0x000fe80000100800 */
[----:B------:R0:W-:Y:S04]  /*9c30*/  STL [R1+0xe10], R0 ;  /* 0x000e100001007387 */ /* 0x0001e80000100800 */
[----:B------:R-:W3:Y:S01]  /*9c40*/  LDL.LU.64 R28, [R1+0x250] ;  /* 0x00025000011c7983 */ /* 0x000ee20000300a00 */
        /* <DEDUP_REMOVED lines=12> */
[----:B0-----:R-:W-:-:S05]  /*9d10*/  IMAD.MOV.U32 R0, RZ, RZ, R19 ;  /* 0x000000ffff007224 */ /* 0x001fca00078e0013 */
[----:B------:R0:W-:Y:S04]  /*9d20*/  STL [R1+0xe30], R0 ;  /* 0x000e300001007387 */ /* 0x0001e80000100800 */
[----:B---3--:R1:W-:Y:S04]  /*9d30*/  STL [R1+0xe3c], R12 ;  /* 0x000e3c0c01007387 */ /* 0x0083e80000100800 */
[----:B------:R-:W3:Y:S01]  /*9d40*/  LDL.LU.64 R22, [R1+0x270] ;  /* 0x0002700001167983 */ /* 0x000ee20000300a00 */
[----:B0-----:R-:W-:-:S03]  /*9d50*/  IMAD.MOV.U32 R0, RZ, RZ, R13 ;  /* 0x000000ffff007224 */ /* 0x001fc600078e000d */
[----:B-1----:R-:W3:Y:S04]  /*9d60*/  LDL.LU.64 R12, [R1+0x320] ;  /* 0x00032000010c7983 */ /* 0x002ee80000300a00 */
[----:B------:R0:W-:Y:S02]  /*9d70*/  STL [R1+0xe38], R0 ;  /* 0x000e380001007387 */ /* 0x0001e40000100800 */
[----:B0-----:R-:W-:Y:S02]  /*9d80*/  IMAD.MOV.U32 R0, RZ, RZ, R11 ;  /* 0x000000ffff007224 */ /* 0x001fe400078e000b */
[----:B------:R0:W-:Y:S04]  /*9d90*/  STL [R1+0xe44], R10 ;  /* 0x000e440a01007387 */ /* 0x0001e80000100800 */
[----:B0-----:R-:W3:Y:S04]  /*9da0*/  LDL.LU.64 R10, [R1+0x278] ;  /* 0x00027800010a7983 */ /* 0x001ee80000300a00 */
[----:B------:R0:W-:Y:S04]  /*9db0*/  STL [R1+0xe40], R0 ;  /* 0x000e400001007387 */ /* 0x0001e80000100800 */
[----:B------:R1:W-:Y:S04]  /*9dc0*/  STL [R1+0xe4c], R8 ;  /* 0x000e4c0801007387 */ /* 0x0003e80000100800 */
[----:B------:R-:W3:Y:S01]  /*9dd0*/  LDL.LU.64 R20, [R1+0x328] ;  /* 0x0003280001147983 */ /* 0x000ee20000300a00 */
[----:B0-----:R-:W-:-:S03]  /*9de0*/  IMAD.MOV.U32 R0, RZ, RZ, R9 ;  /* 0x000000ffff007224 */ /* 0x001fc600078e0009 */
[----:B------:R-:W-:Y:S04]  /*9df0*/  STL [R1+0xe54], R6 ;  /* 0x000e540601007387 */ /* 0x000fe80000100800 */
[----:B------:R0:W-:Y:S04]  /*9e00*/  STL [R1+0xe48], R0 ;  /* 0x000e480001007387 */ /* 0x0001e80000100800 */
[----:B-1----:R-:W3:Y:S01]  /*9e10*/  LDL.LU.64 R8, [R1+0x288] ;  /* 0x0002880001087983 */ /* 0x002ee20000300a00 */
[----:B0-----:R-:W-:-:S03]  /*9e20*/  IMAD.MOV.U32 R0, RZ, RZ, R7 ;  /* 0x000000ffff007224 */ /* 0x001fc600078e0007 */
[----:B------:R-:W-:Y:S04]  /*9e30*/  STL [R1+0xe5c], R16 ;  /* 0x000e5c1001007387 */ /* 0x000fe80000100800 */
[----:B------:R0:W-:Y:S04]  /*9e40*/  STL [R1+0xe50], R0 ;  /* 0x000e500001007387 */ /* 0x0001e80000100800 */
[----:B------:R-:W3:Y:S04]  /*9e50*/  LDL.LU.64 R6, [R1+0x330] ;  /* 0x0003300001067983 */ /* 0x000ee80000300a00 */
        /* <DEDUP_REMOVED lines=13> */
[----:B------:R-:W2:Y:S04]  /*9f30*/  LDL.LU.64 R16, [R1+0x340] ;  /* 0x0003400001107983 */ /* 0x000ea80000300a00 */
[----:B----4-:R-:W-:Y:S04]  /*9f40*/  STL [R1+0xe7c], R2 ;  /* 0x000e7c0201007387 */ /* 0x010fe80000100800 */
[----:B------:R0:W-:Y:S04]  /*9f50*/  STL [R1+0xe70], R0 ;  /* 0x000e700001007387 */ /* 0x0001e80000100800 */
[----:B-1----:R-:W4:Y:S01]  /*9f60*/  LDL.LU.64 R14, [R1+0x2b0] ;  /* 0x0002b000010e7983 */ /* 0x002f220000300a00 */
[----:B0-----:R-:W-:-:S03]  /*9f70*/  IMAD.MOV.U32 R0, RZ, RZ, R3 ;  /* 0x000000ffff007224 */ /* 0x001fc600078e0003 */
[----:B------:R-:W4:Y:S04]  /*9f80*/  LDL.LU.64 R2, [R1+0x348] ;  /* 0x0003480001027983 */ /* 0x000f280000300a00 */
[----:B------:R0:W-:Y:S04]  /*9f90*/  STL [R1+0xe78], R0 ;  /* 0x000e780001007387 */ /* 0x0001e80000100800 */
[----:B------:R-:W-:Y:S01]  /*9fa0*/  STL [R1+0xe84], R4 ;  /* 0x000e840401007387 */ /* 0x000fe20000100800 */
[----:B0-----:R-:W-:-:S03]  /*9fb0*/  IMAD.MOV.U32 R0, RZ, RZ, R5 ;  /* 0x000000ffff007224 */ /* 0x001fc600078e0005 */
[----:B---3--:R-:W-:Y:S04]  /*9fc0*/  STL [R1+0xe8c], R22 ;  /* 0x000e8c1601007387 */ /* 0x008fe80000100800 */
[----:B------:R0:W-:Y:S04]  /*9fd0*/  STL [R1+0xe80], R0 ;  /* 0x000e800001007387 */ /* 0x0001e80000100800 */
[----:B------:R-:W-:Y:S01]  /*9fe0*/  STL [R1+0xe94], R12 ;  /* 0x000e940c01007387 */ /* 0x000fe20000100800 */
[----:B0-----:R-:W-:-:S05]  /*9ff0*/  IMAD.MOV.U32 R0, RZ, RZ, R23 ;  /* 0x000000ffff007224 */ /* 0x001fca00078e0017 */
[----:B------:R0:W-:Y:S02]  /*a000*/  STL [R1+0xe88], R0 ;  /* 0x000e880001007387 */ /* 0x0001e40000100800 */
[----:B0-----:R-:W-:Y:S02]  /*a010*/  IMAD.MOV.U32 R0, RZ, RZ, R13 ;  /* 0x000000ffff007224 */ /* 0x001fe400078e000d */
[----:B------:R-:W3:Y:S04]  /*a020*/  LDL.LU.64 R12, [R1+0xe0] ;  /* 0x0000e000010c7983 */ /* 0x000ee80000300a00 */
        /* <DEDUP_REMOVED lines=25> */
[----:B--2---:R-:W-:Y:S04]  /*a1c0*/  STL [R1+0xed4], R16 ;  /* 0x000ed41001007387 */ /* 0x004fe80000100800 */
[----:B------:R0:W-:Y:S04]  /*a1d0*/  STL [R1+0xec8], R0 ;  /* 0x000ec80001007387 */ /* 0x0001e80000100800 */
[----:B-1----:R-:W2:Y:S01]  /*a1e0*/  LDL.LU.64 R28, [R1+0x360] ;  /* 0x00036000011c7983 */ /* 0x002ea20000300a00 */
[----:B0-----:R-:W-:-:S03]  /*a1f0*/  IMAD.MOV.U32 R0, RZ, RZ, R17 ;  /* 0x000000ffff007224 */ /* 0x001fc600078e0011 */
[----:B----4-:R-:W-:Y:S04]  /*a200*/  STL [R1+0xedc], R14 ;  /* 0x000edc0e01007387 */ /* 0x010fe80000100800 */
[----:B------:R0:W-:Y:S04]  /*a210*/  STL [R1+0xed0], R0 ;  /* 0x000ed00001007387 */ /* 0x0001e80000100800 */
[----:B------:R-:W-:Y:S01]  /*a220*/  STL [R1+0xee4], R2 ;  /* 0x000ee40201007387 */ /* 0x000fe20000100800 */
[----:B0-----:R-:W-:-:S05]  /*a230*/  IMAD.MOV.U32 R0, RZ, RZ, R15 ;  /* 0x000000ffff007224 */ /* 0x001fca00078e000f */
[----:B------:R0:W-:Y:S02]  /*a240*/  STL [R1+0xed8], R0 ;  /* 0x000ed80001007387 */ /* 0x0001e40000100800 */
[----:B0-----:R-:W-:Y:S02]  /*a250*/  IMAD.MOV.U32 R0, RZ, RZ, R3 ;  /* 0x000000ffff007224 */ /* 0x001fe400078e0003 */
[----:B------:R-:W4:Y:S04]  /*a260*/  LDL.LU.64 R2, [R1+0xd0] ;  /* 0x0000d00001027983 */ /* 0x000f280000300a00 */
[----:B----4-:R0:W-:Y:S04]  /*a270*/  STL.64 [R1+0x11f8], R2 ;  /* 0x0011f80201007387 */ /* 0x0101e80000100a00 */
[----:B------:R3:W-:Y:S04]  /*a280*/  STL [R1+0xee0], R0 ;  /* 0x000ee00001007387 */ /* 0x0007e80000100800 */
[----:B0-----:R-:W4:Y:S01]  /*a290*/  LDL.LU.64 R2, [R1+0x368] ;  /* 0x0003680001027983 */ /* 0x001f220000300a00 */
[----:B---3--:R-:W-:-:S03]  /*a2a0*/  IMAD.MOV.U32 R0, RZ, RZ, R13 ;  /* 0x000000ffff007224 */ /* 0x008fc600078e000d */
[----:B----4-:R0:W-:Y:S04]  /*a2b0*/  STL.64 [R1+0x1200], R2 ;  /* 0x0012000201007387 */ /* 0x0101e80000100a00 */
[----:B0-----:R-:W3:Y:S04]  /*a2c0*/  LDL.LU.64 R2, [R1+0x2d8] ;  /* 0x0002d80001027983 */ /* 0x001ee80000300a00 */
[----:B------:R-:W-:Y:S04]  /*a2d0*/  STL [R1+0xeec], R12 ;  /* 0x000eec0c01007387 */ /* 0x000fe80000100800 */
[----:B------:R-:W4:Y:S04]  /*a2e0*/  LDL.LU.64 R24, [R1+0x370] ;  /* 0x0003700001187983 */ /* 0x000f280000300a00 */
[----:B------:R-:W4:Y:S04]  /*a2f0*/  LDL.LU.64 R4, [R1+0x2e8] ;  /* 0x0002e80001047983 */ /* 0x000f280000300a00 */
[----:B------:R0:W-:Y:S04]  /*a300*/  STL [R1+0xee8], R0 ;  /* 0x000ee80001007387 */ /* 0x0001e80000100800 */
[----:B------:R-:W-:Y:S04]  /*a310*/  STL [R1+0xef4], R10 ;  /* 0x000ef40a01007387 */ /* 0x000fe80000100800 */
[----:B------:R-:W4:Y:S01]  /*a320*/  LDL.LU.64 R22, [R1+0x378] ;  /* 0x0003780001167983 */ /* 0x000f220000300a00 */
[----:B0-----:R-:W-:-:S03]  /*a330*/  IMAD.MOV.U32 R0, RZ, RZ, R11 ;  /* 0x000000ffff007224 */ /* 0x001fc600078e000b */
        /* <DEDUP_REMOVED lines=17> */
[----:B--2---:R-:W-:Y:S04]  /*a450*/  STL [R1+0xf14], R28 ;  /* 0x000f141c01007387 */ /* 0x004fe80000100800 */
[----:B------:R-:W2:Y:S01]  /*a460*/  LDL.LU.64 R6, [R1+0x398] ;  /* 0x0003980001067983 */ /* 0x000ea20000300a00 */
[----:B0-----:R-:W-:-:S03]  /*a470*/  IMAD.MOV.U32 R0, RZ, RZ, R29 ;  /* 0x000000ffff007224 */ /* 0x001fc600078e001d */
[----:B------:R-:W2:Y:S04]  /*a480*/  LDL.LU.64 R26, [R1+0xb8] ;  /* 0x0000b800011a7983 */ /* 0x000ea80000300a00 */
[----:B------:R0:W-:Y:S04]  /*a490*/  STL [R1+0xf10], R0 ;  /* 0x000f100001007387 */ /* 0x0001e80000100800 */
[----:B---3--:R1:W-:Y:S01]  /*a4a0*/  STL [R1+0xf1c], R2 ;  /* 0x000f1c0201007387 */ /* 0x0083e20000100800 */
[----:B0-----:R-:W-:-:S03]  /*a4b0*/  IMAD.MOV.U32 R0, RZ, RZ, R3 ;  /* 0x000000ffff007224 */ /* 0x001fc600078e0003 */
[----:B------:R-:W3:Y:S04]  /*a4c0*/  LDL.LU.64 R28, [R1+0x3a0] ;  /* 0x0003a000011c7983 */ /* 0x000ee80000300a00 */
[----:B-1----:R-:W2:Y:S04]  /*a4d0*/  LDL.LU.64 R2, [R1+0x1200] ;  /* 0x0012000001027983 */ /* 0x002ea80000300a00 */
[----:B--2---:R-:W-:Y:S04]  /*a4e0*/  STL [R1+0xf24], R2 ;  /* 0x000f240201007387 */ /* 0x004fe80000100800 */
[----:B------:R0:W-:Y:S02]  /*a4f0*/  STL [R1+0xf18], R0 ;  /* 0x000f180001007387 */ /* 0x0001e40000100800 */
[----:B0-----:R-:W-:-:S02]  /*a500*/  IMAD.MOV.U32 R0, RZ, RZ, R3 ;  /* 0x000000ffff007224 */ /* 0x001fc400078e0003 */
[----:B------:R-:W2:Y:S04]  /*a510*/  LDL.LU.64 R2, [R1+0x11f8] ;  /* 0x0011f80001027983 */ /* 0x000ea80000300a00 */
[----:B------:R0:W-:Y:S04]  /*a520*/  STL [R1+0xf20], R0 ;  /* 0x000f200001007387 */ /* 0x0001e80000100800 */
[----:B0-----:R-:W3:Y:S04]  /*a530*/  LDL R0, [R1+0x10e4] ;  /* 0x0010e40001007983 */ /* 0x001ee80000100800 */
[----:B--2---:R0:W-:Y:S04]  /*a540*/  STL [R1+0xf2c], R2 ;  /* 0x000f2c0201007387 */ /* 0x0041e80000100800 */
[----:B0-----:R-:W2:Y:S04]  /*a550*/  LDL.LU R2, [R1+0x11f0] ;  /* 0x0011f00001027983 */ /* 0x001ea80000300800 */
[----:B------:R0:W-:Y:S04]  /*a560*/  STL [R1+0xf28], R3 ;  /* 0x000f280301007387 */ /* 0x0001e80000100800 */
[----:B0-----:R-:W2:Y:S04]  /*a570*/  LDL.LU R3, [R1+0x11ec] ;  /* 0x0011ec0001037983 */ /* 0x001ea80000300800 */
[----:B----4-:R0:W-:Y:S04]  /*a580*/  STL [R1+0xf34], R24 ;  /* 0x000f341801007387 */ /* 0x0101e80000100800 */
[----:B------:R1:W-:Y:S01]  /*a590*/  STL [R1+0xf3c], R4 ;  /* 0x000f3c0401007387 */ /* 0x0003e20000100800 */
[----:B0-----:R-:W-:-:S02]  /*a5a0*/  IMAD.MOV.U32 R24, RZ, RZ, R25 ;  /* 0x000000ffff187224 */ /* 0x001fc400078e0019 */
[----:B-1----:R-:W-:-:S03]  /*a5b0*/  IMAD.MOV.U32 R4, RZ, RZ, R5 ;  /* 0x000000ffff047224 */ /* 0x002fc600078e0005 */
[----:B------:R-:W-:Y:S04]  /*a5c0*/  STL [R1+0xf30], R24 ;  /* 0x000f301801007387 */ /* 0x000fe80000100800 */
[----:B------:R-:W-:Y:S04]  /*a5d0*/  STL [R1+0xf44], R22 ;  /* 0x000f441601007387 */ /* 0x000fe80000100800 */
[----:B------:R0:W-:Y:S04]  /*a5e0*/  STL [R1+0xf38], R4 ;  /* 0x000f380401007387 */ /* 0x0001e80000100800 */
[----:B------:R-:W-:Y:S01]  /*a5f0*/  STL [R1+0xf4c], R20 ;  /* 0x000f4c1401007387 */ /* 0x000fe20000100800 */
[----:B0-----:R-:W-:-:S05]  /*a600*/  IMAD.MOV.U32 R4, RZ, RZ, R23 ;  /* 0x000000ffff047224 */ /* 0x001fca00078e0017 */
        /* <DEDUP_REMOVED lines=25> */
[----:B---3--:R-:W-:Y:S01]  /*a7a0*/  STL [R1+0xf94], R28 ;  /* 0x000f941c01007387 */ /* 0x008fe20000100800 */
[----:B0-----:R-:W-:-:S05]  /*a7b0*/  IMAD.MOV.U32 R4, RZ, RZ, R27 ;  /* 0x000000ffff047224 */ /* 0x001fca00078e001b */
[----:B------:R0:W-:Y:S02]  /*a7c0*/  STL [R1+0xf88], R4 ;  /* 0x000f880401007387 */ /* 0x0001e40000100800 */
[----:B0-----:R-:W-:Y:S01]  /*a7d0*/  IMAD.MOV.U32 R4, RZ, RZ, R29 ;  /* 0x000000ffff047224 */ /* 0x001fe200078e001d */
[----:B------:R-:W-:Y:S01]  /*a7e0*/  ISETP.GE.AND P1, PT, R0, RZ, PT ;  /* 0x000000ff0000720c */ /* 0x000fe20003f26270 */
[----:B------:R-:W-:-:S04]  /*a7f0*/  IMAD.MOV.U32 R0, RZ, RZ, c[0x0][0x18c] ;  /* 0x00006300ff007624 */ /* 0x000fc800078e00ff */
[----:B------:R-:W-:Y:S01]  /*a800*/  IMAD.SHL.U32 R5, R0, 0x100, RZ ;  /* 0x0000010000057824 */ /* 0x000fe200078e00ff */
[----:B--2---:R-:W-:Y:S04]  /*a810*/  STL [R1+0xf9c], R2 ;  /* 0x000f9c0201007387 */ /* 0x004fe80000100800 */
[----:B------:R-:W-:Y:S04]  /*a820*/  STL [R1+0xf90], R4 ;  /* 0x000f900401007387 */ /* 0x000fe80000100800 */
[----:B------:R0:W-:Y:S04]  /*a830*/  STL [R1+0xf98], R3 ;  /* 0x000f980301007387 */ /* 0x0001e80000100800 */
[----:B------:R-:W-:Y:S04]  /*a840*/  STL [R1+0x4bc], RZ ;  /* 0x0004bcff01007387 */ /* 0x000fe80000100800 */
        /* <DEDUP_REMOVED lines=8> */
[----:B------:R-:W-:Y:S01]  /*a8d0*/  STL [R1+0x2b0], RZ ;  /* 0x0002b0ff01007387 */ /* 0x000fe20000100800 */
[----:B0-----:R-:W-:-:S03]  /*a8e0*/  IMAD.MOV.U32 R3, RZ, RZ, c[0x0][0x188] ;  /* 0x00006200ff037624 */ /* 0x001fc600078e00ff */
[----:B------:R-:W-:Y:S04]  /*a8f0*/  STL [R1+0x2b4], RZ ;  /* 0x0002b4ff01007387 */ /* 0x000fe80000100800 */
[----:B------:R-:W-:Y:S04]  /*a900*/  STL [R1+0x2b8], RZ ;  /* 0x0002b8ff01007387 */ /* 0x000fe80000100800 */
[----:B------:R-:W-:Y:S04]  /*a910*/  STL [R1+0x2bc], RZ ;  /* 0x0002bcff01007387 */ /* 0x000fe80000100800 */
[----:B------:R-:W-:Y:S01]  /*a920*/  STL [R1+0x280], RZ ;  /* 0x000280ff01007387 */ /* 0x000fe20000100800 */
[----:B------:R-:W-:-:S03]  /*a930*/  IMAD R28, R3, 0xab, RZ ;  /* 0x000000ab031c7824 */ /* 0x000fc600078e02ff */
[----:B------:R-:W-:Y:S01]  /*a940*/  STL [R1+0x284], RZ ;  /* 0x000284ff01007387 */ /* 0x000fe20000100800 */
[----:B------:R-:W-:-:S03]  /*a950*/  IMAD R26, R3, 0xa7, RZ ;  /* 0x000000a7031a7824 */ /* 0x000fc600078e02ff */
[----:B------:R-:W-:Y:S04]  /*a960*/  STL [R1+0x288], RZ ;  /* 0x000288ff01007387 */ /* 0x000fe80000100800 */
[----:B------:R-:W-:Y:S04]  /*a970*/  STL [R1+0x28c], RZ ;  /* 0x00028cff01007387 */ /* 0x000fe80000100800 */
[----:B------:R-:W-:Y:S04]  /*a980*/  STL [R1+0x2a0], RZ ;  /* 0x0002a0ff01007387 */ /* 0x000fe80000100800 */
[----:B------:R-:W-:Y:S04]  /*a990*/  STL [R1+0x2a4], RZ ;  /* 0x0002a4ff01007387 */ /* 0x000fe80000100800 */
[----:B------:R-:W-:Y:S04]  /*a9a0*/  STL [R1+0x2a8], RZ ;  /* 0x0002a8ff01007387 */ /* 0x000fe80000100800 */
[----:B------:R-:W-:Y:S04]  /*a9b0*/  STL [R1+0x2ac], RZ ;  /* 0x0002acff01007387 */ /* 0x000fe80000100800 */
[----:B------:R-:W-:Y:S04]  /*a9c0*/  STL [R1+0x270], RZ ;  /* 0x000270ff01007387 */ /* 0x000fe80000100800 */
[----:B------:R-:W-:Y:S04]  /*a9d0*/  STL [R1+0x11e4], R28 ;  /* 0x0011e41c01007387 */ /* 0x000fe80000100800 */
[----:B------:R0:W-:Y:S04]  /*a9e0*/  STL [R1+0x11e8], R26 ;  /* 0x0011e81a01007387 */ /* 0x0001e80000100800 */
[----:B------:R-:W2:Y:S01]  /*a9f0*/  LDL.LU R0, [R1+0xec] ;  /* 0x0000ec0001007983 */ /* 0x000ea20000300800 */
[----:B------:R-:W-:Y:S01]  /*aa00*/  ISETP.NE.AND P0, PT, RZ, c[0x0][0x178], PT ;  /* 0x00005e00ff007a0c */ /* 0x000fe20003f05270 */
[----:B------:R-:W-:-:S05]  /*aa10*/  IMAD.MOV.U32 R6, RZ, RZ, c[0x0][0x180] ;  /* 0x00006000ff067624 */ /* 0x000fca00078e00ff */
[----:B------:R-:W-:Y:S01]  /*aa20*/  IADD3 R6, R6, 0xff, RZ ;  /* 0x000000ff06067810 */ /* 0x000fe20007ffe0ff */
[----:B------:R-:W-:-:S03]  /*aa30*/  IMAD.SHL.U32 R2, R3, 0x100, RZ ;  /* 0x0000010003027824 */ /* 0x000fc600078e00ff */
[----:B------:R-:W-:-:S04]  /*aa40*/  SHF.R.S32.HI R7, RZ, 0x1f, R6 ;  /* 0x0000001fff077819 */ /* 0x000fc80000011406 */
[----:B------:R-:W-:Y:S02]  /*aa50*/  LEA.HI R7, R7, R6, RZ, 0x8 ;  /* 0x0000000607077211 */ /* 0x000fe400078f40ff */
[----:B------:R-:W-:Y:S02]  /*aa60*/  SHF.R.S32.HI R6, RZ, 0x1f, R2 ;  /* 0x0000001fff067819 */ /* 0x000fe40000011402 */
[----:B0-----:R-:W-:Y:S02]  /*aa70*/  SHF.R.S32.HI R26, RZ, 0x8, R7 ;  /* 0x00000008ff1a7819 */ /* 0x001fe40000011407 */
[----:B------:R-:W-:Y:S01]  /*aa80*/  SHF.R.S32.HI R7, RZ, 0x1f, R5 ;  /* 0x0000001fff077819 */ /* 0x000fe20000011405 */
[----:B--2---:R-:W-:Y:S01]  /*aa90*/  @!P1 IMAD.MOV R0, RZ, RZ, -R0 ;  /* 0x000000ffff009224 */ /* 0x004fe200078e0a00 */
[----:B------:R-:W-:-:S05]  /*aaa0*/  @!P0 LOP3.LUT R0, RZ, c[0x0][0x178], RZ, 0x33, !PT ;  /* 0x00005e00ff008a12 */ /* 0x000fca00078e33ff */
[----:B------:R-:W-:Y:S01]  /*aab0*/  IMAD R4, R0, c[0x0][0x184], RZ ;  /* 0x0000610000047a24 */ /* 0x000fe200078e02ff */
[----:B------:R-:W-:-:S04]  /*aac0*/  SHF.L.U64.HI R0, R2, 0x1, R6 ;  /* 0x0000000102007819 */ /* 0x000fc80000010206 */
[----:B------:R-:W-:Y:S02]  /*aad0*/  LEA R6, P0, R4, c[0x0][0x160], 0x1 ;  /* 0x0000580004067a11 */ /* 0x000fe400078008ff */
[----:B------:R-:W-:-:S03]  /*aae0*/  SHF.L.U64.HI R2, R5, 0x1, R7 ;  /* 0x0000000105027819 */ /* 0x000fc60000010207 */
[----:B------:R0:W-:Y:S04]  /*aaf0*/  STL [R1+0x204], R6 ;  /* 0x0002040601007387 */ /* 0x0001e80000100800 */
[----:B------:R-:W2:Y:S01]  /*ab00*/  LDL R5, [R1+0x204] ;  /* 0x0002040001057983 */ /* 0x000ea20000100800 */
[C---:B------:R-:W-:Y:S02]  /*ab10*/  IMAD R7, R3.reuse, 0x1fe, RZ ;  /* 0x000001fe03077824 */ /* 0x040fe400078e02ff */
[C---:B------:R-:W-:Y:S02]  /*ab20*/  IMAD R26, R3.reuse, 0x1f6, RZ ;  /* 0x000001f6031a7824 */ /* 0x040fe400078e02ff */
[C---:B0-----:R-:W-:Y:S01]  /*ab30*/  IMAD R6, R3.reuse, 0x1fa, RZ ;  /* 0x000001fa03067824 */ /* 0x041fe200078e02ff */
[----:B------:R-:W-:Y:S01]  /*ab40*/  LEA.HI.X.SX32 R4, R4, c[0x0][0x164], 0x1, P0 ;  /* 0x0000590004047a11 */ /* 0x000fe200000f0eff */
[----:B------:R-:W-:-:S02]  /*ab50*/  IMAD R28, R3, 0x14e, RZ ;  /* 0x0000014e031c7824 */ /* 0x000fc400078e02ff */
[C---:B------:R-:W-:Y:S02]  /*ab60*/  IMAD R24, R3.reuse, 0xa3, RZ ;  /* 0x000000a303187824 */ /* 0x040fe400078e02ff */
[C---:B------:R-:W-:Y:S02]  /*ab70*/  IMAD R29, R3.reuse, 0x142, RZ ;  /* 0x00000142031d7824 */ /* 0x040fe400078e02ff */
[C---:B------:R-:W-:Y:S02]  /*ab80*/  IMAD R22, R3.reuse, 0x9f, RZ ;  /* 0x0000009f03167824 */ /* 0x040fe400078e02ff */
[C---:B------:R-:W-:Y:S02]  /*ab90*/  IMAD R27, R3.reuse, 0x13a, RZ ;  /* 0x0000013a031b7824 */ /* 0x040fe400078e02ff */
[C---:B------:R-:W-:Y:S02]  /*aba0*/  IMAD R20, R3.reuse, 0x9b, RZ ;  /* 0x0000009b03147824 */ /* 0x040fe400078e02ff */
        /* <DEDUP_REMOVED lines=14> */
[----:B------:R-:W-:Y:S01]  /*ac90*/  IMAD R8, R3, 0x1e4, RZ ;  /* 0x000001e403087824 */ /* 0x000fe200078e02ff */
[-C--:B--2---:R-:W-:Y:S02]  /*aca0*/  IADD3 R7, P0, R7, R5.reuse, RZ ;  /* 0x0000000507077210 */ /* 0x084fe40007f1e0ff */
[-C--:B------:R-:W-:Y:S02]  /*acb0*/  IADD3 R6, P6, R6, R5.reuse, RZ ;  /* 0x0000000506067210 */ /* 0x080fe40007fde0ff */
[----:B------:R-:W-:Y:S01]  /*acc0*/  IADD3 R26, P5, R26, R5, RZ ;  /* 0x000000051a1a7210 */ /* 0x000fe20007fbe0ff */
[----:B------:R0:W-:Y:S04]  /*acd0*/  STL [R1+0x4d4], R7 ;  /* 0x0004d40701007387 */ /* 0x0001e80000100800 */
[----:B------:R1:W-:Y:S04]  /*ace0*/  STL [R1+0x4e4], R6 ;  /* 0x0004e40601007387 */ /* 0x0003e80000100800 */
[----:B------:R2:W-:Y:S01]  /*acf0*/  STL [R1+0x4f4], R26 ;  /* 0x0004f41a01007387 */ /* 0x0005e20000100800 */
[----:B0-----:R-:W-:-:S02]  /*ad00*/  IMAD R7, R3, 0x1f2, RZ ;  /* 0x000001f203077824 */ /* 0x001fc400078e02ff */
[----:B-1----:R-:W-:-:S03]  /*ad10*/  IMAD R6, R3, 0x1ee, RZ ;  /* 0x000001ee03067824 */ /* 0x002fc600078e02ff */
[-C--:B------:R-:W-:Y:S01]  /*ad20*/  IADD3 R7, P1, R7, R5.reuse, RZ ;  /* 0x0000000507077210 */ /* 0x080fe20007f3e0ff */
[C---:B--2---:R-:W-:Y:S01]  /*ad30*/  IMAD R26, R3.reuse, 0x1ea, RZ ;  /* 0x000001ea031a7824 */ /* 0x044fe200078e02ff */
[-C--:B------:R-:W-:Y:S01]  /*ad40*/  IADD3 R6, P2, R6, R5.reuse, RZ ;  /* 0x0000000506067210 */ /* 0x080fe20007f5e0ff */
[----:B------:R-:W-:Y:S03]  /*ad50*/  STL [R1+0x200], R4 ;  /* 0x0002000401007387 */ /* 0x000fe60000100800 */
[----:B------:R-:W-:Y:S01]  /*ad60*/  IADD3 R26, P3, R26, R5, RZ ;  /* 0x000000051a1a7210 */ /* 0x000fe20007f7e0ff */
[----:B------:R0:W-:Y:S04]  /*ad70*/  STL [R1+0x504], R7 ;  /* 0x0005040701007387 */ /* 0x0001e80000100800 */
[----:B------:R1:W-:Y:S04]  /*ad80*/  STL [R1+0x514], R6 ;  /* 0x0005140601007387 */ /* 0x0003e80000100800 */
[----:B------:R2:W-:Y:S01]  /*ad90*/  STL [R1+0x524], R26 ;  /* 0x0005241a01007387 */ /* 0x0005e20000100800 */
[----:B0-----:R-:W-:-:S02]  /*ada0*/  IMAD R7, R3, 0xff, RZ ;  /* 0x000000ff03077824 */ /* 0x001fc400078e02ff */
[C---:B-1----:R-:W-:Y:S02]  /*adb0*/  IMAD R6, R3.reuse, 0x1e2, RZ ;  /* 0x000001e203067824 */ /* 0x042fe400078e02ff */
[C---:B--2---:R-:W-:Y:S02]  /*adc0*/  IMAD R26, R3.reuse, 0xfd, RZ ;  /* 0x000000fd031a7824 */ /* 0x044fe400078e02ff */
[----:B------:R-:W-:Y:S01]  /*add0*/  IMAD R3, R3, 0x1e6, RZ ;  /* 0x000001e603037824 */ /* 0x000fe200078e02ff */
[----:B------:R-:W-:-:S04]  /*ade0*/  LEA.HI.X.SX32 R7, R7, R4, 0x1, P0 ;  /* 0x0000000407077211 */ /* 0x000fc800000f0eff */
[-C--:B------:R-:W-:Y:S02]  /*adf0*/  IADD3 R3, P4, R3, R5.reuse, RZ ;  /* 0x0000000503037210 */ /* 0x080fe40007f9e0ff */
[----:B------:R-:W-:Y:S02]  /*ae00*/  IADD3 R6, P0, R6, R5, RZ ;  /* 0x0000000506067210 */ /* 0x000fe40007f1e0ff */
[----:B------:R-:W-:Y:S01]  /*ae10*/  LEA.HI.X.SX32 R26, R26, R4, 0x1, P6 ;  /* 0x000000041a1a7211 */ /* 0x000fe200030f0eff */
[----:B------:R0:W-:Y:S04]  /*ae20*/  STL [R1+0x534], R3 ;  /* 0x0005340301007387 */ /* 0x0001e80000100800 */
[----:B------:R1:W-:Y:S04]  /*ae30*/  STL [R1+0x4d0], R7 ;  /* 0x0004d00701007387 */ /* 0x0003e80000100800 */
[----:B------:R2:W-:Y:S01]  /*ae40*/  STL [R1+0x544], R6 ;  /* 0x0005440601007387 */ /* 0x0005e20000100800 */
[----:B0-----:R-:W-:-:S03]  /*ae50*/  IMAD.MOV.U32 R3, RZ, RZ, c[0x0][0x188] ;  /* 0x00006200ff037624 */ /* 0x001fc600078e00ff */
[----:B------:R0:W-:Y:S01]  /*ae60*/  STL [R1+0x4e0], R26 ;  /* 0x0004e01a01007387 */ /* 0x0001e20000100800 */
[C---:B-1----:R-:W-:Y:S02]  /*ae70*/  IMAD R7, R3.reuse, 0xfb, RZ ;  /* 0x000000fb03077824 */ /* 0x042fe400078e02ff */
[C---:B--2---:R-:W-:Y:S02]  /*ae80*/  IMAD R6, R3.reuse, 0x1da, RZ ;  /* 0x000001da03067824 */ /* 0x044fe400078e02ff */
[C---:B0-----:R-:W-:Y:S02]  /*ae90*/  IMAD R26, R3.reuse, 0xf9, RZ ;  /* 0x000000f9031a7824 */ /* 0x041fe400078e02ff */
        /* <DEDUP_REMOVED lines=210> */
[----:B------:R-:W-:-:S05]  /*bbc0*/  IADD3 R3, P3, R3, R5, RZ ;  /* 0x0000000503037210 */ /* 0x000fca0007f7e0ff */
[----:B------:R0:W-:Y:S04]  /*bbd0*/  STL [R1+0x754], R3 ;  /* 0x0007540301007387 */ /* 0x0001e80000100800 */
[----:B------:R1:W-:Y:S01]  /*bbe0*/  STL [R1+0x6f0], R7 ;  /* 0x0006f00701007387 */ /* 0x0003e20000100800 */
[----:B0-----:R-:W-:Y:S01]  /*bbf0*/  IMAD.MOV.U32 R3, RZ, RZ, c[0x0][0x188] ;  /* 0x00006200ff037624 */ /* 0x001fe200078e00ff */
[-C--:B-1----:R-:W-:Y:S02]  /*bc00*/  IADD3 R7, P4, R6, R5.reuse, RZ ;  /* 0x0000000506077210 */ /* 0x082fe40007f9e0ff */
[----:B------:R-:W-:Y:S01]  /*bc10*/  LEA.HI.X.SX32 R6, R26, R4, 0x1, P0 ;  /* 0x000000041a067211 */ /* 0x000fe200000f0eff */
[C---:B------:R-:W-:Y:S02]  /*bc20*/  IMAD R26, R3.reuse, 0x156, RZ ;  /* 0x00000156031a7824 */ /* 0x040fe400078e02ff */
[----:B------:R0:W-:Y:S04]  /*bc30*/  STL [R1+0x764], R7 ;  /* 0x0007640701007387 */ /* 0x0001e80000100800 */
[----:B------:R1:W-:Y:S01]  /*bc40*/  STL [R1+0x700], R6 ;  /* 0x0007000601007387 */ /* 0x0003e20000100800 */
[----:B------:R-:W-:Y:S01]  /*bc50*/  IADD3 R26, P0, R26, R5, RZ ;  /* 0x000000051a1a7210 */ /* 0x000fe20007f1e0ff */
[----:B0-----:R-:W-:-:S02]  /*bc60*/  IMAD R7, R3, 0x152, RZ ;  /* 0x0000015203077824 */ /* 0x001fc400078e02ff */
[C---:B-1----:R-:W-:Y:S02]  /*bc70*/  IMAD R6, R3.reuse, 0xb5, RZ ;  /* 0x000000b503067824 */ /* 0x042fe400078e02ff */
[----:B------:R-:W-:Y:S01]  /*bc80*/  IMAD R3, R3, 0xb7, RZ ;  /* 0x000000b703037824 */ /* 0x000fe200078e02ff */
[----:B------:R0:W-:Y:S04]  /*bc90*/  STL [R1+0x774], R26 ;  /* 0x0007741a01007387 */ /* 0x0001e80000100800 */
[-C--:B------:R-:W-:Y:S02]  /*bca0*/  LEA.HI.X.SX32 R3, R3, R4.reuse, 0x1, P6 ;  /* 0x0000000403037211 */ /* 0x080fe400030f0eff */
[----:B------:R-:W-:Y:S01]  /*bcb0*/  IADD3 R7, P6, R7, R5, RZ ;  /* 0x0000000507077210 */ /* 0x000fe20007fde0ff */
[----:B0-----:R-:W2:Y:S04]  /*bcc0*/  LDL.LU R26, [R1+0x11e8] ;  /* 0x0011e800011a7983 */ /* 0x001ea80000300800 */
[----:B------:R0:W-:Y:S04]  /*bcd0*/  STL [R1+0x710], R3 ;  /* 0x0007100301007387 */ /* 0x0001e80000100800 */
[----:B------:R1:W-:Y:S01]  /*bce0*/  STL [R1+0x784], R7 ;  /* 0x0007840701007387 */ /* 0x0003e20000100800 */
[----:B0-----:R-:W-:Y:S01]  /*bcf0*/  IMAD.MOV.U32 R3, RZ, RZ, c[0x0][0x188] ;  /* 0x00006200ff037624 */ /* 0x001fe200078e00ff */
[----:B-1----:R-:W-:-:S02]  /*bd00*/  LEA.HI.X.SX32 R7, R6, R4, 0x1, P5 ;  /* 0x0000000406077211 */ /* 0x002fc400028f0eff */
[----:B------:R-:W-:Y:S01]  /*bd10*/  IADD3 R6, P5, R28, R5, RZ ;  /* 0x000000051c067210 */ /* 0x000fe20007fbe0ff */
[C---:B------:R-:W-:Y:S02]  /*bd20*/  IMAD R28, R3.reuse, 0xb3, RZ ;  /* 0x000000b3031c7824 */ /* 0x040fe400078e02ff */
[----:B------:R-:W-:Y:S03]  /*bd30*/  STL [R1+0x720], R7 ;  /* 0x0007200701007387 */ /* 0x000fe60000100800 */
[----:B------:R-:W-:Y:S01]  /*bd40*/  LEA.HI.X.SX32 R28, R28, R4, 0x1, P1 ;  /* 0x000000041c1c7211 */ /* 0x000fe200008f0eff */
[----:B------:R-:W-:Y:S04]  /*bd50*/  STL [R1+0x794], R6 ;  /* 0x0007940601007387 */ /* 0x000fe80000100800 */
[----:B------:R0:W-:Y:S04]  /*bd60*/  STL [R1+0x730], R28 ;  /* 0x0007301c01007387 */ /* 0x0001e80000100800 */
[----:B0-----:R-:W3:Y:S01]  /*bd70*/  LDL.LU R28, [R1+0x11e4] ;  /* 0x0011e400011c7983 */ /* 0x001ee20000300800 */
[----:B------:R-:W-:-:S02]  /*bd80*/  IMAD R7, R3, 0xb1, RZ ;  /* 0x000000b103077824 */ /* 0x000fc400078e02ff */
[C---:B------:R-:W-:Y:S02]  /*bd90*/  IMAD R6, R3.reuse, 0x146, RZ ;  /* 0x0000014603067824 */ /* 0x040fe400078e02ff */
[----:B------:R-:W-:Y:S01]  /*bda0*/  IMAD R3, R3, 0x14a, RZ ;  /* 0x0000014a03037824 */ /* 0x000fe200078e02ff */
[----:B------:R-:W-:-:S04]  /*bdb0*/  LEA.HI.X.SX32 R7, R7, R4, 0x1, P2 ;  /* 0x0000000407077211 */ /* 0x000fc800010f0eff */
[-C--:B------:R-:W-:Y:S02]  /*bdc0*/  IADD3 R3, P1, R3, R5.reuse, RZ ;  /* 0x0000000503037210 */ /* 0x080fe40007f3e0ff */
[----:B------:R-:W-:-:S03]  /*bdd0*/  IADD3 R6, P2, R6, R5, RZ ;  /* 0x0000000506067210 */ /* 0x000fc60007f5e0ff */
[----:B------:R0:W-:Y:S04]  /*bde0*/  STL [R1+0x7a4], R3 ;  /* 0x0007a40301007387 */ /* 0x0001e80000100800 */
[----:B------:R1:W-:Y:S01]  /*bdf0*/  STL [R1+0x740], R7 ;  /* 0x0007400701007387 */ /* 0x0003e20000100800 */
[----:B0-----:R-:W-:-:S03]  /*be00*/  IMAD.MOV.U32 R3, RZ, RZ, c[0x0][0x188] ;  /* 0x00006200ff037624 */ /* 0x001fc600078e00ff */
[----:B------:R0:W-:Y:S01]  /*be10*/  STL [R1+0x7b4], R6 ;  /* 0x0007b40601007387 */ /* 0x0001e20000100800 */
[C---:B-1----:R-:W-:Y:S02]  /*be20*/  IMAD R7, R3.reuse, 0xad, RZ ;  /* 0x000000ad03077824 */ /* 0x042fe400078e02ff */
[C---:B0-----:R-:W-:Y:S02]  /*be30*/  IMAD R6, R3.reuse, 0x13e, RZ ;  /* 0x0000013e03067824 */ /* 0x041fe400078e02ff */
[----:B------:R-:W-:Y:S01]  /*be40*/  IMAD R3, R3, 0xaf, RZ ;  /* 0x000000af03037824 */ /* 0x000fe200078e02ff */
[----:B------:R-:W-:-:S04]  /*be50*/  LEA.HI.X.SX32 R7, R7, R4, 0x1, P4 ;  /* 0x0000000407077211 */ /* 0x000fc800020f0eff */
[----:B------:R-:W-:Y:S02]  /*be60*/  LEA.HI.X.SX32 R3, R3, R4, 0x1, P3 ;  /* 0x0000000403037211 */ /* 0x000fe400018f0eff */
[-C--:B------:R-:W-:Y:S02]  /*be70*/  IADD3 R29, P3, R29, R5.reuse, RZ ;  /* 0x000000051d1d7210 */ /* 0x080fe40007f7e0ff */
[----:B------:R-:W-:Y:S01]  /*be80*/  IADD3 R6, P4, R6, R5, RZ ;  /* 0x0000000506067210 */ /* 0x000fe20007f9e0ff */
[----:B------:R0:W-:Y:S04]  /*be90*/  STL [R1+0x750], R3 ;  /* 0x0007500301007387 */ /* 0x0001e80000100800 */
[----:B------:R-:W-:Y:S01]  /*bea0*/  STL [R1+0x7c4], R29 ;  /* 0x0007c41d01007387 */ /* 0x000fe20000100800 */
[----:B0-----:R-:W-:-:S03]  /*beb0*/  IMAD.MOV.U32 R3, RZ, RZ, c[0x0][0x188] ;  /* 0x00006200ff037624 */ /* 0x001fc600078e00ff */
[----:B------:R0:W-:Y:S04]  /*bec0*/  STL [R1+0x760], R7 ;  /* 0x0007600701007387 */ /* 0x0001e80000100800 */
[----:B------:R1:W-:Y:S01]  /*bed0*/  STL [R1+0x7d4], R6 ;  /* 0x0007d40601007387 */ /* 0x0003e20000100800 */
[C---:B0-----:R-:W-:Y:S02]  /*bee0*/  IMAD R7, R3.reuse, 0xa9, RZ ;  /* 0x000000a903077824 */ /* 0x041fe400078e02ff */
[----:B-1----:R-:W-:-:S03]  /*bef0*/  IMAD R6, R3, 0x136, RZ ;  /* 0x0000013603067824 */ /* 0x002fc600078e02ff */
[-C--:B------:R-:W-:Y:S02]  /*bf00*/  LEA.HI.X.SX32 R7, R7, R4.reuse, 0x1, P6 ;  /* 0x0000000407077211 */ /* 0x080fe400030f0eff */
[-C--:B------:R-:W-:Y:S02]  /*bf10*/  IADD3 R6, P6, R6, R5.reuse, RZ ;  /* 0x0000000506067210 */ /* 0x080fe40007fde0ff */
[-C--:B------:R-:W-:Y:S02]  /*bf20*/  LEA.HI.X.SX32 R24, R24, R4.reuse, 0x1, P2 ;  /* 0x0000000418187211 */ /* 0x080fe400010f0eff */
[-C--:B------:R-:W-:Y:S02]  /*bf30*/  IADD3 R23, P2, R23, R5.reuse, RZ ;  /* 0x0000000517177210 */ /* 0x080fe40007f5e0ff */
[----:B------:R-:W-:Y:S02]  /*bf40*/  LEA.HI.X.SX32 R22, R22, R4, 0x1, P4 ;  /* 0x0000000416167211 */ /* 0x000fe400020f0eff */
[----:B------:R-:W-:-:S02]  /*bf50*/  IADD3 R21, P4, R21, R5, RZ ;  /* 0x0000000515157210 */ /* 0x000fc40007f9e0ff */
[-C--:B------:R-:W-:Y:S02]  /*bf60*/  LEA.HI.X.SX32 R20, R20, R4.reuse, 0x1, P6 ;  /* 0x0000000414147211 */ /* 0x080fe400030f0eff */
[-C--:B------:R-:W-:Y:S02]  /*bf70*/  IADD3 R19, P6, R19, R5.reuse, RZ ;  /* 0x0000000513137210 */ /* 0x080fe40007fde0ff */
[-C--:B--2---:R-:W-:Y:S02]  /*bf80*/  LEA.HI.X.SX32 R26, R26, R4.reuse, 0x1, P5 ;  /* 0x000000041a1a7211 */ /* 0x084fe400028f0eff */
[-C--:B------:R-:W-:Y:S02]  /*bf90*/  IADD3 R25, P5, R25, R5.reuse, RZ ;  /* 0x0000000519197210 */ /* 0x080fe40007fbe0ff */
[----:B---3--:R-:W-:Y:S02]  /*bfa0*/  LEA.HI.X.SX32 R28, R28, R4, 0x1, P0 ;  /* 0x000000041c1c7211 */ /* 0x008fe400000f0eff */
[----:B------:R-:W-:-:S03]  /*bfb0*/  IADD3 R27, P0, R27, R5, RZ ;  /* 0x000000051b1b7210 */ /* 0x000fc60007f1e0ff */
[----:B------:R-:W-:Y:S04]  /*bfc0*/  STL [R1+0x770], R28 ;  /* 0x0007701c01007387 */ /* 0x000fe80000100800 */
[----:B------:R-:W-:Y:S04]  /*bfd0*/  STL [R1+0x7e4], R27 ;  /* 0x0007e41b01007387 */ /* 0x000fe80000100800 */
[----:B------:R0:W-:Y:S04]  /*bfe0*/  STL [R1+0x780], R7 ;  /* 0x0007800701007387 */ /* 0x0001e80000100800 */
[----:B------:R1:W-:Y:S01]  /*bff0*/  STL [R1+0x7f4], R6 ;  /* 0x0007f40601007387 */ /* 0x0003e20000100800 */
[----:B0-----:R-:W-:-:S02]  /*c000*/  IMAD R7, R3, 0xa5, RZ ;  /* 0x000000a503077824 */ /* 0x001fc400078e02ff */
[----:B-1----:R-:W-:-:S03]  /*c010*/  IMAD R6, R3, 0x12e, RZ ;  /* 0x0000012e03067824 */ /* 0x002fc600078e02ff */
[----:B------:R-:W-:Y:S01]  /*c020*/  LEA.HI.X.SX32 R7, R7, R4, 0x1, P1 ;  /* 0x0000000407077211 */ /* 0x000fe200008f0eff */
[----:B------:R-:W-:Y:S01]  /*c030*/  STL [R1+0x790], R26 ;  /* 0x0007901a01007387 */ /* 0x000fe20000100800 */
[----:B------:R-:W-:-:S03]  /*c040*/  IADD3 R6, P1, R6, R5, RZ ;  /* 0x0000000506067210 */ /* 0x000fc60007f3e0ff */
[----:B------:R-:W-:Y:S04]  /*c050*/  STL [R1+0x804], R25 ;  /* 0x0008041901007387 */ /* 0x000fe80000100800 */
[----:B------:R0:W-:Y:S04]  /*c060*/  STL [R1+0x7a0], R7 ;  /* 0x0007a00701007387 */ /* 0x0001e80000100800 */
[----:B------:R1:W-:Y:S01]  /*c070*/  STL [R1+0x814], R6 ;  /* 0x0008140601007387 */ /* 0x0003e20000100800 */
[C---:B0-----:R-:W-:Y:S02]  /*c080*/  IMAD R7, R3.reuse, 0xa1, RZ ;  /* 0x000000a103077824 */ /* 0x041fe400078e02ff */
        /* <DEDUP_REMOVED lines=21> */
[----:B------:R0:W-:Y:S01]  /*c1e0*/  STL [R1+0x800], R7 ;  /* 0x0008000701007387 */ /* 0x0001e20000100800 */
[----:B------:R-:W-:-:S03]  /*c1f0*/  LEA.HI.X.SX32 R18, R18, R4, 0x1, P1 ;  /* 0x0000000412127211 */ /* 0x000fc600008f0eff */
[----:B------:R1:W-:Y:S01]  /*c200*/  STL [R1+0x874], R6 ;  /* 0x0008740601007387 */ /* 0x0003e20000100800 */
[----:B------:R-:W-:Y:S01]  /*c210*/  IADD3 R17, P1, R17, R5, RZ ;  /* 0x0000000511117210 */ /* 0x000fe20007f3e0ff */
        /* <DEDUP_REMOVED lines=35> */
[----:B------:R-:W-:Y:S01]  /*c450*/  STL [R1+0x4fc], R11 ;  /* 0x0004fc0b01007387 */ /* 0x000fe20000100800 */
[----:B------:R-:W-:-:S03]  /*c460*/  LEA.HI.X.SX32 R10, R10, R4, 0x1, P2 ;  /* 0x000000040a0a7211 */ /* 0x000fc600010f0eff */
[----:B------:R0:W-:Y:S01]  /*c470*/  STL [R1+0x880], R7 ;  /* 0x0008800701007387 */ /* 0x0001e20000100800 */
[----:B------:R-:W-:-:S03]  /*c480*/  IADD3 R8, P2, R8, R5, RZ ;  /* 0x0000000508087210 */ /* 0x000fc60007f5e0ff */
[----:B------:R1:W-:Y:S01]  /*c490*/  STL [R1+0x51c], R6 ;  /* 0x00051c0601007387 */ /* 0x0003e20000100800 */
[C---:B0-----:R-:W-:Y:S02]  /*c4a0*/  IMAD R7, R3.reuse, 0x85, RZ ;  /* 0x0000008503077824 */ /* 0x041fe400078e02ff */
[----:B-1----:R-:W-:-:S03]  /*c4b0*/  IMAD R6, R3, 0x1dc, RZ ;  /* 0x000001dc03067824 */ /* 0x002fc600078e02ff */
[-C--:B------:R-:W-:Y:S01]  /*c4c0*/  LEA.HI.X.SX32 R7, R7, R4.reuse, 0x1, P3 ;  /* 0x0000000407077211 */ /* 0x080fe200018f0eff */
[----:B------:R-:W-:Y:S01]  /*c4d0*/  STL [R1+0x890], R10 ;  /* 0x0008900a01007387 */ /* 0x000fe20000100800 */
[----:B------:R-:W-:Y:S02]  /*c4e0*/  LEA.HI.X.SX32 R9, R9, R4, 0x1, P4 ;  /* 0x0000000409097211 */ /* 0x000fe400020f0eff */
[----:B------:R-:W-:Y:S01]  /*c4f0*/  IADD3 R6, P3, R6, R5, RZ ;  /* 0x0000000506067210 */ /* 0x000fe20007f7e0ff */
[----:B------:R0:W-:Y:S04]  /*c500*/  STL [R1+0x53c], R8 ;  /* 0x00053c0801007387 */ /* 0x0001e80000100800 */
[----:B------:R1:W-:Y:S01]  /*c510*/  STL [R1+0x8a0], R7 ;  /* 0x0008a00701007387 */ /* 0x0003e20000100800 */
[----:B0-----:R-:W-:-:S03]  /*c520*/  IMAD R8, R3, 0xfe, RZ ;  /* 0x000000fe03087824 */ /* 0x001fc600078e02ff */
[----:B------:R0:W-:Y:S01]  /*c530*/  STL [R1+0x55c], R6 ;  /* 0x00055c0601007387 */ /* 0x0001e20000100800 */
[----:B-1----:R-:W-:-:S03]  /*c540*/  IMAD R7, R3, 0x81, RZ ;  /* 0x0000008103077824 */ /* 0x002fc600078e02ff */
[----:B------:R1:W-:Y:S01]  /*c550*/  STL [R1+0x8b0], R9 ;  /* 0x0008b00901007387 */ /* 0x0003e20000100800 */
[----:B0-----:R-:W-:Y:S01]  /*c560*/  IMAD R6, R3, 0x1d4, RZ ;  /* 0x000001d403067824 */ /* 0x001fe200078e02ff */
[-C--:B------:R-:W-:Y:S02]  /*c570*/  LEA.HI.X.SX32 R7, R7, R4.reuse, 0x1, P0 ;  /* 0x0000000407077211 */ /* 0x080fe400000f0eff */
[-C--:B-1----:R-:W-:Y:S02]  /*c580*/  IADD3 R9, P4, R8, R5.reuse, RZ ;  /* 0x0000000508097210 */ /* 0x082fe40007f9e0ff */
[----:B------:R-:W-:Y:S02]  /*c590*/  IADD3 R6, P0, R6, R5, RZ ;  /* 0x0000000506067210 */ /* 0x000fe40007f1e0ff */
[----:B------:R-:W-:Y:S01]  /*c5a0*/  LEA.HI.X.SX32 R8, R8, R4, 0x1, P6 ;  /* 0x0000000408087211 */ /* 0x000fe200030f0eff */
[----:B------:R0:W-:Y:S04]  /*c5b0*/  STL [R1+0x8d4], R9 ;  /* 0x0008d40901007387 */ /* 0x0001e80000100800 */
[----:B------:R1:W-:Y:S01]  /*c5c0*/  STL [R1+0x8c0], R7 ;  /* 0x0008c00701007387 */ /* 0x0003e20000100800 */
[----:B0-----:R-:W-:-:S03]  /*c5d0*/  IMAD R9, R3, 0xfa, RZ ;  /* 0x000000fa03097824 */ /* 0x001fc600078e02ff */
[----:B------:R0:W-:Y:S01]  /*c5e0*/  STL [R1+0x57c], R6 ;  /* 0x00057c0601007387 */ /* 0x0001e20000100800 */
[----:B-1----:R-:W-:-:S03]  /*c5f0*/  IMAD R7, R3, 0x7f, RZ ;  /* 0x0000007f03077824 */ /* 0x002fc600078e02ff */
[----:B------:R1:W-:Y:S01]  /*c600*/  STL [R1+0x4d8], R8 ;  /* 0x0004d80801007387 */ /* 0x0003e20000100800 */
[----:B0-----:R-:W-:Y:S01]  /*c610*/  IMAD R6, R3, 0x1cc, RZ ;  /* 0x000001cc03067824 */ /* 0x001fe200078e02ff */
[----:B-1----:R-:W-:Y:S02]  /*c620*/  IADD3 R8, P6, R9, R5, RZ ;  /* 0x0000000509087210 */ /* 0x002fe40007fde0ff */
[-C--:B------:R-:W-:Y:S01]  /*c630*/  LEA.HI.X.SX32 R7, R7, R4.reuse, 0x1, P4 ;  /* 0x0000000407077211 */ /* 0x080fe200020f0eff */
[----:B------:R-:W-:Y:S02]  /*c640*/  IMAD R10, R3, 0xf6, RZ ;  /* 0x000000f6030a7824 */ /* 0x000fe400078e02ff */
[----:B------:R0:W-:Y:S01]  /*c650*/  STL [R1+0x8e4], R8 ;  /* 0x0008e40801007387 */ /* 0x0001e20000100800 */
[----:B------:R-:W-:-:S03]  /*c660*/  LEA.HI.X.SX32 R9, R9, R4, 0x1, P5 ;  /* 0x0000000409097211 */ /* 0x000fc600028f0eff */
[----:B------:R1:W-:Y:S01]  /*c670*/  STL [R1+0x8d0], R7 ;  /* 0x0008d00701007387 */ /* 0x0003e20000100800 */
[-C--:B0-----:R-:W-:Y:S01]  /*c680*/  IADD3 R8, P4, R6, R5.reuse, RZ ;  /* 0x0000000506087210 */ /* 0x081fe20007f9e0ff */
[C---:B------:R-:W-:Y:S02]  /*c690*/  IMAD R6, R3.reuse, 0x1c4, RZ ;  /* 0x000001c403067824 */ /* 0x040fe400078e02ff */
[----:B-1----:R-:W-:Y:S02]  /*c6a0*/  IMAD R7, R3, 0x7d, RZ ;  /* 0x0000007d03077824 */ /* 0x002fe400078e02ff */
[----:B------:R0:W-:Y:S04]  /*c6b0*/  STL [R1+0x59c], R8 ;  /* 0x00059c0801007387 */ /* 0x0001e80000100800 */
[----:B------:R1:W-:Y:S01]  /*c6c0*/  STL [R1+0x4f8], R9 ;  /* 0x0004f80901007387 */ /* 0x0003e20000100800 */
[----:B0-----:R-:W-:-:S02]  /*c6d0*/  IADD3 R8, P5, R10, R5, RZ ;  /* 0x000000050a087210 */ /* 0x001fc40007fbe0ff */
[----:B-1----:R-:W-:-:S03]  /*c6e0*/  LEA.HI.X.SX32 R9, R7, R4, 0x1, P6 ;  /* 0x0000000407097211 */ /* 0x002fc600030f0eff */
[----:B------:R0:W-:Y:S01]  /*c6f0*/  STL [R1+0x8f4], R8 ;  /* 0x0008f40801007387 */ /* 0x0001e20000100800 */
[----:B------:R-:W-:-:S03]  /*c700*/  IMAD R11, R3, 0xf2, RZ ;  /* 0x000000f2030b7824 */ /* 0x000fc600078e02ff */
[----:B------:R1:W-:Y:S01]  /*c710*/  STL [R1+0x8e0], R9 ;  /* 0x0008e00901007387 */ /* 0x0003e20000100800 */
[-C--:B0-----:R-:W-:Y:S01]  /*c720*/  IADD3 R8, P6, R6, R5.reuse, RZ ;  /* 0x0000000506087210 */ /* 0x081fe20007fde0ff */
[C---:B------:R-:W-:Y:S02]  /*c730*/  IMAD R7, R3.reuse, 0x7b, RZ ;  /* 0x0000007b03077824 */ /* 0x040fe400078e02ff */
[----:B------:R-:W-:Y:S02]  /*c740*/  IMAD R6, R3, 0x1bc, RZ ;  /* 0x000001bc03067824 */ /* 0x000fe400078e02ff */
[----:B------:R0:W-:Y:S01]  /*c750*/  STL [R1+0x5bc], R8 ;  /* 0x0005bc0801007387 */ /* 0x0001e20000100800 */
[-C--:B-1----:R-:W-:Y:S02]  /*c760*/  LEA.HI.X.SX32 R9, R7, R4.reuse, 0x1, P5 ;  /* 0x0000000407097211 */ /* 0x082fe400028f0eff */
[----:B0-----:R-:W-:Y:S02]  /*c770*/  LEA.HI.X.SX32 R8, R10, R4, 0x1, P1 ;  /* 0x000000040a087211 */ /* 0x001fe400008f0eff */
[----:B------:R-:W-:-:S03]  /*c780*/  IADD3 R10, P1, R11, R5, RZ ;  /* 0x000000050b0a7210 */ /* 0x000fc60007f3e0ff */
[----:B------:R0:W-:Y:S01]  /*c790*/  STL [R1+0x518], R8 ;  /* 0x0005180801007387 */ /* 0x0001e20000100800 */
[----:B------:R-:W-:-:S03]  /*c7a0*/  IMAD R12, R3, 0xee, RZ ;  /* 0x000000ee030c7824 */ /* 0x000fc600078e02ff */
[----:B------:R-:W-:Y:S01]  /*c7b0*/  STL [R1+0x904], R10 ;  /* 0x0009040a01007387 */ /* 0x000fe20000100800 */
[----:B0-----:R-:W-:-:S03]  /*c7c0*/  IADD3 R8, P5, R6, R5, RZ ;  /* 0x0000000506087210 */ /* 0x001fc60007fbe0ff */
[----:B------:R-:W-:Y:S01]  /*c7d0*/  STL [R1+0x8f0], R9 ;  /* 0x0008f00901007387 */ /* 0x000fe20000100800 */
[----:B------:R-:W-:-:S03]  /*c7e0*/  IMAD R7, R3, 0x79, RZ ;  /* 0x0000007903077824 */ /* 0x000fc600078e02ff */
[----:B------:R0:W-:Y:S01]  /*c7f0*/  STL [R1+0x5dc], R8 ;  /* 0x0005dc0801007387 */ /* 0x0001e20000100800 */
[----:B------:R-:W-:Y:S01]  /*c800*/  IMAD R6, R3, 0x1b4, RZ ;  /* 0x000001b403067824 */ /* 0x000fe200078e02ff */
[-C--:B0-----:R-:W-:Y:S02]  /*c810*/  LEA.HI.X.SX32 R8, R11, R4.reuse, 0x1, P2 ;  /* 0x000000040b087211 */ /* 0x081fe400010f0eff */
[----:B------:R-:W-:Y:S02]  /*c820*/  IADD3 R10, P2, R12, R5, RZ ;  /* 0x000000050c0a7210 */ /* 0x000fe40007f5e0ff */
[----:B------:R-:W-:Y:S01]  /*c830*/  LEA.HI.X.SX32 R9, R7, R4, 0x1, P1 ;  /* 0x0000000407097211 */ /* 0x000fe200008f0eff */
        /* <DEDUP_REMOVED lines=161> */
[C---:B------:R-:W-:Y:S02]  /*d250*/  IMAD R6, R3.reuse, 0x13c, RZ ;  /* 0x0000013c03067824 */ /* 0x040fe400078e02ff */
[----:B------:R-:W-:Y:S01]  /*d260*/  IMAD R28, R3, 0xae, RZ ;  /* 0x000000ae031c7824 */ /* 0x000fe200078e02ff */
[-C--:B0-----:R-:W-:Y:S02]  /*d270*/  LEA.HI.X.SX32 R8, R26, R4.reuse, 0x1, P3 ;  /* 0x000000041a087211 */ /* 0x081fe400018f0eff */
[----:B------:R-:W-:Y:S02]  /*d280*/  IADD3 R10, P3, R27, R5, RZ ;  /* 0x000000051b0a7210 */ /* 0x000fe40007f7e0ff */
[----:B------:R-:W-:Y:S01]  /*d290*/  LEA.HI.X.SX32 R9, R7, R4, 0x1, P2 ;  /* 0x0000000407097211 */ /* 0x000fe200010f0eff */
[----:B------:R0:W-:Y:S01]  /*d2a0*/  STL [R1+0x718], R8 ;  /* 0x0007180801007387 */ /* 0x0001e20000100800 */
[----:B------:R-:W-:-:S03]  /*d2b0*/  IMAD R7, R3, 0x59, RZ ;  /* 0x0000005903077824 */ /* 0x000fc600078e02ff */
[----:B------:R1:W-:Y:S01]  /*d2c0*/  STL [R1+0xa04], R10 ;  /* 0x000a040a01007387 */ /* 0x0003e20000100800 */
[----:B0-----:R-:W-:Y:S01]  /*d2d0*/  IADD3 R8, P2, R6, R5, RZ ;  /* 0x0000000506087210 */ /* 0x001fe20007f5e0ff */
[----:B------:R-:W-:Y:S02]  /*d2e0*/  IMAD R6, R3, 0x134, RZ ;  /* 0x0000013403067824 */ /* 0x000fe400078e02ff */
[----:B------:R0:W-:Y:S01]  /*d2f0*/  STL [R1+0x9f0], R9 ;  /* 0x0009f00901007387 */ /* 0x0001e20000100800 */
[----:B-1----:R-:W-:-:S03]  /*d300*/  LEA.HI.X.SX32 R10, R27, R4, 0x1, P0 ;  /* 0x000000041b0a7211 */ /* 0x002fc600000f0eff */
[----:B------:R1:W-:Y:S01]  /*d310*/  STL [R1+0x7dc], R8 ;  /* 0x0007dc0801007387 */ /* 0x0003e20000100800 */
[----:B0-----:R-:W-:-:S03]  /*d320*/  IADD3 R9, P0, R28, R5, RZ ;  /* 0x000000051c097210 */ /* 0x001fc60007f1e0ff */
[----:B------:R0:W-:Y:S01]  /*d330*/  STL [R1+0x738], R10 ;  /* 0x0007380a01007387 */ /* 0x0001e20000100800 */
[----:B-1----:R-:W-:Y:S02]  /*d340*/  LEA.HI.X.SX32 R8, R7, R4, 0x1, P3 ;  /* 0x0000000407087211 */ /* 0x002fe400018f0eff */
[----:B------:R-:W-:Y:S01]  /*d350*/  IADD3 R7, P3, R6, R5, RZ ;  /* 0x0000000506077210 */ /* 0x000fe20007f7e0ff */
[----:B------:R-:W-:Y:S01]  /*d360*/  STL [R1+0xa14], R9 ;  /* 0x000a140901007387 */ /* 0x000fe20000100800 */
[----:B------:R-:W-:-:S03]  /*d370*/  IMAD R29, R3, 0xaa, RZ ;  /* 0x000000aa031d7824 */ /* 0x000fc600078e02ff */
[----:B------:R1:W-:Y:S01]  /*d380*/  STL [R1+0xa00], R8 ;  /* 0x000a000801007387 */ /* 0x0003e20000100800 */
[----:B------:R-:W-:-:S03]  /*d390*/  LEA.HI.X.SX32 R6, R28, R4, 0x1, P4 ;  /* 0x000000041c067211 */ /* 0x000fc600020f0eff */
[----:B------:R2:W-:Y:S01]  /*d3a0*/  STL [R1+0x7fc], R7 ;  /* 0x0007fc0701007387 */ /* 0x0005e20000100800 */
[----:B0-----:R-:W-:Y:S01]  /*d3b0*/  IADD3 R10, P4, R29, R5, RZ ;  /* 0x000000051d0a7210 */ /* 0x001fe20007f9e0ff */
[C---:B-1----:R-:W-:Y:S02]  /*d3c0*/  IMAD R8, R3.reuse, 0x57, RZ ;  /* 0x0000005703087824 */ /* 0x042fe400078e02ff */
[----:B--2---:R-:W-:-:S03]  /*d3d0*/  IMAD R7, R3, 0x12c, RZ ;  /* 0x0000012c03077824 */ /* 0x004fc600078e02ff */
[----:B------:R-:W-:Y:S01]  /*d3e0*/  LEA.HI.X.SX32 R9, R8, R4, 0x1, P0 ;  /* 0x0000000408097211 */ /* 0x000fe200000f0eff */
[----:B------:R0:W-:Y:S01]  /*d3f0*/  STL [R1+0x758], R6 ;  /* 0x0007580601007387 */ /* 0x0001e20000100800 */
[----:B------:R-:W-:-:S03]  /*d400*/  IADD3 R8, P0, R7, R5, RZ ;  /* 0x0000000507087210 */ /* 0x000fc60007f1e0ff */
[----:B------:R-:W-:Y:S04]  /*d410*/  STL [R1+0xa24], R10 ;  /* 0x000a240a01007387 */ /* 0x000fe80000100800 */
[----:B------:R1:W-:Y:S01]  /*d420*/  STL [R1+0xa10], R9 ;  /* 0x000a100901007387 */ /* 0x0003e20000100800 */
[----:B0-----:R-:W-:-:S03]  /*d430*/  IMAD R6, R3, 0xa6, RZ ;  /* 0x000000a603067824 */ /* 0x001fc600078e02ff */
[----:B------:R0:W-:Y:S01]  /*d440*/  STL [R1+0x81c], R8 ;  /* 0x00081c0801007387 */ /* 0x0001e20000100800 */
[----:B------:R-:W-:Y:S01]  /*d450*/  LEA.HI.X.SX32 R7, R29, R4, 0x1, P6 ;  /* 0x000000041d077211 */ /* 0x000fe200030f0eff */
[C---:B-1----:R-:W-:Y:S01]  /*d460*/  IMAD R9, R3.reuse, 0x55, RZ ;  /* 0x0000005503097824 */ /* 0x042fe200078e02ff */
[----:B------:R-:W-:Y:S01]  /*d470*/  IADD3 R10, P6, R6, R5, RZ ;  /* 0x00000005060a7210 */ /* 0x000fe20007fde0ff */
[----:B0-----:R-:W-:-:S03]  /*d480*/  IMAD R8, R3, 0x124, RZ ;  /* 0x0000012403087824 */ /* 0x001fc600078e02ff */
        /* <DEDUP_REMOVED lines=8> */
[----:B-1----:R-:W-:Y:S01]  /*d510*/  IMAD R9, R3, 0x53, RZ ;  /* 0x0000005303097824 */ /* 0x002fe200078e02ff */
        /* <DEDUP_REMOVED lines=49> */
[----:B------:R-:W-:Y:S01]  /*d830*/  STL [R1+0xa84], R10 ;  /* 0x000a840a01007387 */ /* 0x000fe20000100800 */
[----:B------:R-:W-:-:S03]  /*d840*/  LEA.HI.X.SX32 R7, R7, R4, 0x1, P4 ;  /* 0x0000000407077211 */ /* 0x000fc600020f0eff */
[----:B------:R1:W-:Y:S01]  /*d850*/  STL [R1+0xa70], R9 ;  /* 0x000a700901007387 */ /* 0x0003e20000100800 */
[----:B0-----:R-:W-:-:S03]  /*d860*/  IMAD R6, R3, 0x8e, RZ ;  /* 0x0000008e03067824 */ /* 0x001fc600078e02ff */
[----:B------:R0:W-:Y:S01]  /*d870*/  STL [R1+0x4ec], R8 ;  /* 0x0004ec0801007387 */ /* 0x0001e20000100800 */
[C---:B-1----:R-:W-:Y:S01]  /*d880*/  IMAD R9, R3.reuse, 0x49, RZ ;  /* 0x0000004903097824 */ /* 0x042fe200078e02ff */
[-C--:B------:R-:W-:Y:S01]  /*d890*/  IADD3 R10, P4, R6, R5.reuse, RZ ;  /* 0x00000005060a7210 */ /* 0x080fe20007f9e0ff */
[----:B0-----:R-:W-:Y:S01]  /*d8a0*/  IMAD R8, R3, 0x1e8, RZ ;  /* 0x000001e803087824 */ /* 0x001fe200078e02ff */
[----:B------:R0:W-:Y:S02]  /*d8b0*/  STL [R1+0x838], R7 ;  /* 0x0008380701007387 */ /* 0x0001e40000100800 */
[-C--:B------:R-:W-:Y:S02]  /*d8c0*/  LEA.HI.X.SX32 R9, R9, R4.reuse, 0x1, P0 ;  /* 0x0000000409097211 */ /* 0x080fe400000f0eff */
[----:B------:R-:W-:Y:S01]  /*d8d0*/  IADD3 R8, P0, R8, R5, RZ ;  /* 0x0000000508087210 */ /* 0x000fe20007f1e0ff */
[----:B------:R1:W-:Y:S01]  /*d8e0*/  STL [R1+0xa94], R10 ;  /* 0x000a940a01007387 */ /* 0x0003e20000100800 */
[----:B------:R-:W-:Y:S01]  /*d8f0*/  LEA.HI.X.SX32 R6, R6, R4, 0x1, P6 ;  /* 0x0000000406067211 */ /* 0x000fe200030f0eff */
[----:B0-----:R-:W-:-:S02]  /*d900*/  IMAD R7, R3, 0x8a, RZ ;  /* 0x0000008a03077824 */ /* 0x001fc400078e02ff */
[----:B------:R0:W-:Y:S04]  /*d910*/  STL [R1+0xa80], R9 ;  /* 0x000a800901007387 */ /* 0x0001e80000100800 */
[----:B------:R2:W-:Y:S01]  /*d920*/  STL [R1+0x52c], R8 ;  /* 0x00052c0801007387 */ /* 0x0005e20000100800 */
[----:B-1----:R-:W-:Y:S01]  /*d930*/  IADD3 R10, P6, R7, R5, RZ ;  /* 0x00000005070a7210 */ /* 0x002fe20007fde0ff */
[C---:B0-----:R-:W-:Y:S02]  /*d940*/  IMAD R9, R3.reuse, 0x47, RZ ;  /* 0x0000004703097824 */ /* 0x041fe400078e02ff */
[----:B------:R0:W-:Y:S01]  /*d950*/  STL [R1+0x858], R6 ;  /* 0x0008580601007387 */ /* 0x0001e20000100800 */
[----:B--2---:R-:W-:Y:S02]  /*d960*/  IMAD R8, R3, 0x1d8, RZ ;  /* 0x000001d803087824 */ /* 0x004fe400078e02ff */
[----:B------:R-:W-:Y:S01]  /*d970*/  LEA.HI.X.SX32 R9, R9, R4, 0x1, P4 ;  /* 0x0000000409097211 */ /* 0x000fe200020f0eff */
[----:B------:R1:W-:Y:S01]  /*d980*/  STL [R1+0xaa4], R10 ;  /* 0x000aa40a01007387 */ /* 0x0003e20000100800 */
[----:B0-----:R-:W-:-:S03]  /*d990*/  IMAD R6, R3, 0x86, RZ ;  /* 0x0000008603067824 */ /* 0x001fc600078e02ff */
[----:B------:R0:W-:Y:S01]  /*d9a0*/  STL [R1+0xa90], R9 ;  /* 0x000a900901007387 */ /* 0x0001e20000100800 */
[----:B-1----:R-:W-:Y:S02]  /*d9b0*/  IADD3 R10, P4, R8, R5, RZ ;  /* 0x00000005080a7210 */ /* 0x002fe40007f9e0ff */
[----:B------:R-:W-:Y:S01]  /*d9c0*/  LEA.HI.X.SX32 R8, R7, R4, 0x1, P5 ;  /* 0x0000000407087211 */ /* 0x000fe200028f0eff */
[C---:B------:R-:W-:Y:S02]  /*d9d0*/  IMAD R7, R3.reuse, 0x1c8, RZ ;  /* 0x000001c803077824 */ /* 0x040fe400078e02ff */
[----:B------:R1:W-:Y:S01]  /*d9e0*/  STL [R1+0x56c], R10 ;  /* 0x00056c0a01007387 */ /* 0x0003e20000100800 */
[----:B0-----:R-:W-:-:S03]  /*d9f0*/  IMAD R9, R3, 0x45, RZ ;  /* 0x0000004503097824 */ /* 0x001fc600078e02ff */
[----:B------:R0:W-:Y:S01]  /*da00*/  STL [R1+0x878], R8 ;  /* 0x0008780801007387 */ /* 0x0001e20000100800 */
[----:B-1----:R-:W-:Y:S02]  /*da10*/  IADD3 R10, P5, R6, R5, RZ ;  /* 0x00000005060a7210 */ /* 0x002fe40007fbe0ff */
[----:B------:R-:W-:-:S03]  /*da20*/  LEA.HI.X.SX32 R9, R9, R4, 0x1, P6 ;  /* 0x0000000409097211 */ /* 0x000fc600030f0eff */
[----:B------:R1:W-:Y:S01]  /*da30*/  STL [R1+0xab4], R10 ;  /* 0x000ab40a01007387 */ /* 0x0003e20000100800 */
[----:B0-----:R-:W-:-:S03]  /*da40*/  IMAD R8, R3, 0x82, RZ ;  /* 0x0000008203087824 */ /* 0x001fc600078e02ff */
[----:B------:R0:W-:Y:S01]  /*da50*/  STL [R1+0xaa0], R9 ;  /* 0x000aa00901007387 */ /* 0x0001e20000100800 */
[----:B-1----:R-:W-:Y:S01]  /*da60*/  IADD3 R10, P6, R7, R5, RZ ;  /* 0x00000005070a7210 */ /* 0x002fe20007fde0ff */
[----:B------:R-:W-:Y:S01]  /*da70*/  IMAD R7, R3, 0x43, RZ ;  /* 0x0000004303077824 */ /* 0x000fe200078e02ff */
[----:B0-----:R-:W-:-:S03]  /*da80*/  LEA.HI.X.SX32 R9, R6, R4, 0x1, P1 ;  /* 0x0000000406097211 */ /* 0x001fc600008f0eff */
[----:B------:R0:W-:Y:S01]  /*da90*/  STL [R1+0x5ac], R10 ;  /* 0x0005ac0a01007387 */ /* 0x0001e20000100800 */
[----:B------:R-:W-:-:S03]  /*daa0*/  IMAD R6, R3, 0x1b8, RZ ;  /* 0x000001b803067824 */ /* 0x000fc600078e02ff */
[----:B------:R1:W-:Y:S01]  /*dab0*/  STL [R1+0x898], R9 ;  /* 0x0008980901007387 */ /* 0x0003e20000100800 */
[----:B0-----:R-:W-:Y:S02]  /*dac0*/  IADD3 R10, P1, R8, R5, RZ ;  /* 0x00000005080a7210 */ /* 0x001fe40007f3e0ff */
[----:B-1----:R-:W-:-:S03]  /*dad0*/  LEA.HI.X.SX32 R9, R7, R4, 0x1, P5 ;  /* 0x0000000407097211 */ /* 0x002fc600028f0eff */
[----:B------:R0:W-:Y:S01]  /*dae0*/  STL [R1+0xac4], R10 ;  /* 0x000ac40a01007387 */ /* 0x0001e20000100800 */
[C---:B------:R-:W-:Y:S01]  /*daf0*/  IMAD R7, R3.reuse, 0xfc, RZ ;  /* 0x000000fc03077824 */ /* 0x040fe200078e02ff */
[----:B------:R-:W-:Y:S02]  /*db00*/  LEA.HI.X.SX32 R11, R8, R4, 0x1, P2 ;  /* 0x00000004080b7211 */ /* 0x000fe400010f0eff */
[----:B------:R1:W-:Y:S01]  /*db10*/  STL [R1+0xab0], R9 ;  /* 0x000ab00901007387 */ /* 0x0003e20000100800 */
[----:B0-----:R-:W-:Y:S01]  /*db20*/  IADD3 R10, P5, R6, R5, RZ ;  /* 0x00000005060a7210 */ /* 0x001fe20007fbe0ff */
[----:B------:R-:W-:-:S04]  /*db30*/  IMAD R6, R3, 0x41, RZ ;  /* 0x0000004103067824 */ /* 0x000fc800078e02ff */
[----:B------:R0:W-:Y:S01]  /*db40*/  STL [R1+0x5ec], R10 ;  /* 0x0005ec0a01007387 */ /* 0x0001e20000100800 */
[----:B-1----:R-:W-:Y:S01]  /*db50*/  IMAD R9, R3, 0x7e, RZ ;  /* 0x0000007e03097824 */ /* 0x002fe200078e02ff */
[----:B------:R-:W-:Y:S02]  /*db60*/  LEA.HI.X.SX32 R8, R6, R4, 0x1, P1 ;  /* 0x0000000406087211 */ /* 0x000fe400008f0eff */
[----:B------:R-:W-:Y:S01]  /*db70*/  STL [R1+0x8b8], R11 ;  /* 0x0008b80b01007387 */ /* 0x000fe20000100800 */
[----:B0-----:R-:W-:Y:S01]  /*db80*/  IADD3 R10, P2, R7, R5, RZ ;  /* 0x00000005070a7210 */ /* 0x001fe20007f5e0ff */
[----:B------:R-:W-:-:S04]  /*db90*/  IMAD R6, R3, 0x1a8, RZ ;  /* 0x000001a803067824 */ /* 0x000fc800078e02ff */
[----:B------:R0:W-:Y:S04]  /*dba0*/  STL [R1+0x8dc], R10 ;  /* 0x0008dc0a01007387 */ /* 0x0001e80000100800 */
[----:B------:R1:W-:Y:S01]  /*dbb0*/  STL [R1+0xac0], R8 ;  /* 0x000ac00801007387 */ /* 0x0003e20000100800 */
[----:B0-----:R-:W-:Y:S02]  /*dbc0*/  IADD3 R10, P1, R9, R5, RZ ;  /* 0x00000005090a7210 */ /* 0x001fe40007f3e0ff */
[----:B-1----:R-:W-:-:S03]  /*dbd0*/  LEA.HI.X.SX32 R8, R7, R4, 0x1, P3 ;  /* 0x0000000407087211 */ /* 0x002fc600018f0eff */
[----:B------:R0:W-:Y:S01]  /*dbe0*/  STL [R1+0xad4], R10 ;  /* 0x000ad40a01007387 */ /* 0x0001e20000100800 */
[----:B------:R-:W-:Y:S01]  /*dbf0*/  IMAD R7, R3, 0xf4, RZ ;  /* 0x000000f403077824 */ /* 0x000fe200078e02ff */
        /* <DEDUP_REMOVED lines=214> */
[-C--:B------:R-:W-:Y:S02]  /*e960*/  LEA.HI.X.SX32 R8, R6, R4.reuse, 0x1, P1 ;  /* 0x0000000406087211 */ /* 0x080fe400008f0eff */
[----:B------:R-:W-:Y:S01]  /*e970*/  STL [R1+0xa78], R11 ;  /* 0x000a780b01007387 */ /* 0x000fe20000100800 */
[----:B0-----:R-:W-:Y:S01]  /*e980*/  IADD3 R10, P2, R7, R5, RZ ;  /* 0x00000005070a7210 */ /* 0x001fe20007f5e0ff */
[----:B------:R-:W-:Y:S01]  /*e990*/  IMAD R6, R3, 0x190, RZ ;  /* 0x0000019003067824 */ /* 0x000fe200078e02ff */
[----:B------:R-:W-:-:S03]  /*e9a0*/  LEA.HI.X.SX32 R7, R7, R4, 0x1, P5 ;  /* 0x0000000407077211 */ /* 0x000fc600028f0eff */
[----:B------:R0:W-:Y:S04]  /*e9b0*/  STL [R1+0xa9c], R10 ;  /* 0x000a9c0a01007387 */ /* 0x0001e80000100800 */
[----:B------:R1:W-:Y:S01]  /*e9c0*/  STL [R1+0xba0], R8 ;  /* 0x000ba00801007387 */ /* 0x0003e20000100800 */
[----:B0-----:R-:W-:-:S05]  /*e9d0*/  IADD3 R10, P1, R9, R5, RZ ;  /* 0x00000005090a7210 */ /* 0x001fca0007f3e0ff */
[----:B------:R0:W-:Y:S01]  /*e9e0*/  STL [R1+0xbb4], R10 ;  /* 0x000bb40a01007387 */ /* 0x0001e20000100800 */
[----:B-1----:R-:W-:-:S03]  /*e9f0*/  IMAD R8, R3, 0x84, RZ ;  /* 0x0000008403087824 */ /* 0x002fc600078e02ff */
[----:B------:R1:W-:Y:S01]  /*ea00*/  STL [R1+0x868], R7 ;  /* 0x0008680701007387 */ /* 0x0003e20000100800 */
[----:B------:R-:W-:Y:S02]  /*ea10*/  LEA.HI.X.SX32 R11, R9, R4, 0x1, P2 ;  /* 0x00000004090b7211 */ /* 0x000fe400010f0eff */
[----:B0-----:R-:W-:Y:S01]  /*ea20*/  IADD3 R10, P5, R6, R5, RZ ;  /* 0x00000005060a7210 */ /* 0x001fe20007fbe0ff */
[----:B-1----:R-:W-:-:S04]  /*ea30*/  IMAD R7, R3, 0x23, RZ ;  /* 0x0000002303077824 */ /* 0x002fc800078e02ff */
[----:B------:R0:W-:Y:S01]  /*ea40*/  STL [R1+0x68c], R10 ;  /* 0x00068c0a01007387 */ /* 0x0001e20000100800 */
[----:B------:R-:W-:Y:S01]  /*ea50*/  IMAD R6, R3, 0x42, RZ ;  /* 0x0000004203067824 */ /* 0x000fe200078e02ff */
[----:B------:R-:W-:Y:S01]  /*ea60*/  LEA.HI.X.SX32 R9, R7, R4, 0x1, P1 ;  /* 0x0000000407097211 */ /* 0x000fe200008f0eff */
[----:B------:R-:W-:Y:S01]  /*ea70*/  IMAD R7, R3, 0x170, RZ ;  /* 0x0000017003077824 */ /* 0x000fe200078e02ff */
[----:B------:R-:W-:Y:S01]  /*ea80*/  STL [R1+0xa98], R11 ;  /* 0x000a980b01007387 */ /* 0x000fe20000100800 */
[----:B0-----:R-:W-:-:S05]  /*ea90*/  IADD3 R10, P2, R8, R5, RZ ;  /* 0x00000005080a7210 */ /* 0x001fca0007f5e0ff */
[----:B------:R0:W-:Y:S04]  /*eaa0*/  STL [R1+0xabc], R10 ;  /* 0x000abc0a01007387 */ /* 0x0001e80000100800 */
[----:B------:R1:W-:Y:S01]  /*eab0*/  STL [R1+0xbb0], R9 ;  /* 0x000bb00901007387 */ /* 0x0003e20000100800 */
[-C--:B0-----:R-:W-:Y:S02]  /*eac0*/  IADD3 R10, P1, R6, R5.reuse, RZ ;  /* 0x00000005060a7210 */ /* 0x081fe40007f3e0ff */
[-C--:B-1----:R-:W-:Y:S01]  /*ead0*/  LEA.HI.X.SX32 R9, R8, R4.reuse, 0x1, P3 ;  /* 0x0000000408097211 */ /* 0x082fe200018f0eff */
[----:B------:R-:W-:Y:S01]  /*eae0*/  IMAD R8, R3, 0xf8, RZ ;  /* 0x000000f803087824 */ /* 0x000fe200078e02ff */
[----:B------:R-:W-:Y:S01]  /*eaf0*/  IADD3 R7, P3, R7, R5, RZ ;  /* 0x0000000507077210 */ /* 0x000fe20007f7e0ff */
[----:B------:R0:W-:Y:S01]  /*eb00*/  STL [R1+0xbc4], R10 ;  /* 0x000bc40a01007387 */ /* 0x0001e20000100800 */
[----:B------:R-:W-:-:S03]  /*eb10*/  LEA.HI.X.SX32 R6, R6, R4, 0x1, P2 ;  /* 0x0000000406067211 */ /* 0x000fc600010f0eff */
[----:B------:R1:W-:Y:S04]  /*eb20*/  STL [R1+0x8a8], R9 ;  /* 0x0008a80901007387 */ /* 0x0003e80000100800 */
[----:B------:R2:W-:Y:S01]  /*eb30*/  STL [R1+0x70c], R7 ;  /* 0x00070c0701007387 */ /* 0x0005e20000100800 */
[C---:B0-----:R-:W-:Y:S01]  /*eb40*/  IADD3 R10, P2, R8.reuse, R5, RZ ;  /* 0x00000005080a7210 */ /* 0x041fe20007f5e0ff */
[C---:B-1----:R-:W-:Y:S02]  /*eb50*/  IMAD R9, R3.reuse, 0x21, RZ ;  /* 0x0000002103097824 */ /* 0x042fe400078e02ff */
[----:B------:R0:W-:Y:S01]  /*eb60*/  STL [R1+0xab8], R6 ;  /* 0x000ab80601007387 */ /* 0x0001e20000100800 */
[----:B--2---:R-:W-:Y:S02]  /*eb70*/  IMAD R7, R3, 0x7c, RZ ;  /* 0x0000007c03077824 */ /* 0x004fe400078e02ff */
[-C--:B------:R-:W-:Y:S01]  /*eb80*/  LEA.HI.X.SX32 R11, R9, R4.reuse, 0x1, P1 ;  /* 0x00000004090b7211 */ /* 0x080fe200008f0eff */
[----:B------:R1:W-:Y:S01]  /*eb90*/  STL [R1+0x8ec], R10 ;  /* 0x0008ec0a01007387 */ /* 0x0003e20000100800 */
[----:B------:R-:W-:Y:S01]  /*eba0*/  LEA.HI.X.SX32 R9, R8, R4, 0x1, P0 ;  /* 0x0000000408097211 */ /* 0x000fe200000f0eff */
[----:B------:R-:W-:-:S02]  /*ebb0*/  IMAD R8, R3, 0x150, RZ ;  /* 0x0000015003087824 */ /* 0x000fc400078e02ff */
[----:B0-----:R-:W-:Y:S01]  /*ebc0*/  IMAD R6, R3, 0x3e, RZ ;  /* 0x0000003e03067824 */ /* 0x001fe200078e02ff */
[----:B------:R-:W-:Y:S01]  /*ebd0*/  STL [R1+0xbc0], R11 ;  /* 0x000bc00b01007387 */ /* 0x000fe20000100800 */
[----:B-1----:R-:W-:-:S05]  /*ebe0*/  IADD3 R10, P1, R7, R5, RZ ;  /* 0x00000005070a7210 */ /* 0x002fca0007f3e0ff */
        /* <DEDUP_REMOVED lines=10> */
[----:B0-----:R-:W-:Y:S01]  /*ec90*/  IADD3 R10, P1, R7, R5, RZ ;  /* 0x00000005070a7210 */ /* 0x001fe20007f3e0ff */
        /* <DEDUP_REMOVED lines=90> */
[----:B0-----:R-:W-:-:S02]  /*f240*/  IMAD R6, R3, 0x2a, RZ ;  /* 0x0000002a03067824 */ /* 0x001fc400078e02ff */
[----:B------:R-:W-:Y:S01]  /*f250*/  STL [R1+0xc10], R11 ;  /* 0x000c100b01007387 */ /* 0x000fe20000100800 */
[----:B-1----:R-:W-:Y:S01]  /*f260*/  IADD3 R10, P3, R8, R5, RZ ;  /* 0x00000005080a7210 */ /* 0x002fe20007f7e0ff */
[----:B------:R-:W-:-:S04]  /*f270*/  IMAD R7, R3, 0x160, RZ ;  /* 0x0000016003077824 */ /* 0x000fc800078e02ff */
[----:B------:R0:W-:Y:S04]  /*f280*/  STL [R1+0xb7c], R10 ;  /* 0x000b7c0a01007387 */ /* 0x0001e80000100800 */
[----:B------:R1:W-:Y:S01]  /*f290*/  STL [R1+0x788], R9 ;  /* 0x0007880901007387 */ /* 0x0003e20000100800 */
[----:B0-----:R-:W-:Y:S02]  /*f2a0*/  IADD3 R10, P2, R6, R5, RZ ;  /* 0x00000005060a7210 */ /* 0x001fe40007f5e0ff */
[----:B-1----:R-:W-:-:S03]  /*f2b0*/  LEA.HI.X.SX32 R9, R8, R4, 0x1, P5 ;  /* 0x0000000408097211 */ /* 0x002fc600028f0eff */
[----:B------:R0:W-:Y:S01]  /*f2c0*/  STL [R1+0xc24], R10 ;  /* 0x000c240a01007387 */ /* 0x0001e20000100800 */
[----:B------:R-:W-:-:S03]  /*f2d0*/  IMAD R8, R3, 0x98, RZ ;  /* 0x0000009803087824 */ /* 0x000fc600078e02ff */
[----:B------:R1:W-:Y:S01]  /*f2e0*/  STL [R1+0xa28], R9 ;  /* 0x000a280901007387 */ /* 0x0003e20000100800 */
[----:B0-----:R-:W-:Y:S02]  /*f2f0*/  IADD3 R10, P5, R7, R5, RZ ;  /* 0x00000005070a7210 */ /* 0x001fe40007fbe0ff */
[----:B------:R-:W-:Y:S01]  /*f300*/  LEA.HI.X.SX32 R7, R6, R4, 0x1, P3 ;  /* 0x0000000406077211 */ /* 0x000fe200018f0eff */
[C---:B------:R-:W-:Y:S02]  /*f310*/  IMAD R6, R3.reuse, 0x4c, RZ ;  /* 0x0000004c03067824 */ /* 0x040fe400078e02ff */
[----:B------:R0:W-:Y:S01]  /*f320*/  STL [R1+0x74c], R10 ;  /* 0x00074c0a01007387 */ /* 0x0001e20000100800 */
[----:B-1----:R-:W-:-:S03]  /*f330*/  IMAD R9, R3, 0x15, RZ ;  /* 0x0000001503097824 */ /* 0x002fc600078e02ff */
[----:B------:R1:W-:Y:S01]  /*f340*/  STL [R1+0xb78], R7 ;  /* 0x000b780701007387 */ /* 0x0003e20000100800 */
[----:B0-----:R-:W-:Y:S02]  /*f350*/  IADD3 R10, P3, R8, R5, RZ ;  /* 0x00000005080a7210 */ /* 0x001fe40007f7e0ff */
[----:B------:R-:W-:-:S03]  /*f360*/  LEA.HI.X.SX32 R11, R9, R4, 0x1, P2 ;  /* 0x00000004090b7211 */ /* 0x000fc600010f0eff */
[----:B------:R0:W-:Y:S01]  /*f370*/  STL [R1+0xa6c], R10 ;  /* 0x000a6c0a01007387 */ /* 0x0001e20000100800 */
[C---:B-1----:R-:W-:Y:S01]  /*f380*/  IMAD R7, R3.reuse, 0x26, RZ ;  /* 0x0000002603077824 */ /* 0x042fe200078e02ff */
        /* <DEDUP_REMOVED lines=25> */
[----:B------:R0:W-:Y:S01]  /*f520*/  STL [R1+0xbbc], R10 ;  /* 0x000bbc0a01007387 */ /* 0x0001e20000100800 */
[----:B------:R-:W-:-:S03]  /*f530*/  LEA.HI.X.SX32 R8, R8, R4, 0x1, P2 ;  /* 0x0000000408087211 */ /* 0x000fc600010f0eff */
[----:B------:R1:W-:Y:S01]  /*f540*/  STL [R1+0x888], R9 ;  /* 0x0008880901007387 */ /* 0x0003e20000100800 */
[----:B0-----:R-:W-:-:S05]  /*f550*/  IADD3 R10, P0, R7, R5, RZ ;  /* 0x00000005070a7210 */ /* 0x001fca0007f1e0ff */
[----:B------:R0:W-:Y:S01]  /*f560*/  STL [R1+0xc44], R10 ;  /* 0x000c440a01007387 */ /* 0x0001e20000100800 */
[----:B-1----:R-:W-:-:S03]  /*f570*/  IMAD R9, R3, 0xf0, RZ ;  /* 0x000000f003097824 */ /* 0x002fc600078e02ff */
[----:B------:R1:W-:Y:S01]  /*f580*/  STL [R1+0xaa8], R8 ;  /* 0x000aa80801007387 */ /* 0x0003e20000100800 */
[----:B0-----:R-:W-:Y:S01]  /*f590*/  IADD3 R10, P2, R6, R5, RZ ;  /* 0x00000005060a7210 */ /* 0x001fe20007f5e0ff */
[----:B------:R-:W-:Y:S01]  /*f5a0*/  IMAD R6, R3, 0x11, RZ ;  /* 0x0000001103067824 */ /* 0x000fe200078e02ff */
[----:B-1----:R-:W-:-:S03]  /*f5b0*/  LEA.HI.X.SX32 R8, R7, R4, 0x1, P1 ;  /* 0x0000000407087211 */ /* 0x002fc600008f0eff */
[----:B------:R0:W-:Y:S01]  /*f5c0*/  STL [R1+0x5cc], R10 ;  /* 0x0005cc0a01007387 */ /* 0x0001e20000100800 */
[----:B------:R-:W-:Y:S01]  /*f5d0*/  IMAD R7, R3, 0x78, RZ ;  /* 0x0000007803077824 */ /* 0x000fe200078e02ff */
[----:B------:R-:W-:Y:S02]  /*f5e0*/  LEA.HI.X.SX32 R6, R6, R4, 0x1, P0 ;  /* 0x0000000406067211 */ /* 0x000fe400000f0eff */
[----:B------:R1:W-:Y:S01]  /*f5f0*/  STL [R1+0xbb8], R8 ;  /* 0x000bb80801007387 */ /* 0x0003e20000100800 */
[----:B0-----:R-:W-:-:S05]  /*f600*/  IADD3 R10, P1, R9, R5, RZ ;  /* 0x00000005090a7210 */ /* 0x001fca0007f3e0ff */
[----:B------:R0:W-:Y:S01]  /*f610*/  STL [R1+0x90c], R10 ;  /* 0x00090c0a01007387 */ /* 0x0001e20000100800 */
[----:B-1----:R-:W-:Y:S01]  /*f620*/  IMAD R8, R3, 0x3c, RZ ;  /* 0x0000003c03087824 */ /* 0x002fe200078e02ff */
[----:B------:R-:W-:Y:S02]  /*f630*/  LEA.HI.X.SX32 R11, R9, R4, 0x1, P4 ;  /* 0x00000004090b7211 */ /* 0x000fe400020f0eff */
[----:B------:R1:W-:Y:S01]  /*f640*/  STL [R1+0xc40], R6 ;  /* 0x000c400601007387 */ /* 0x0003e20000100800 */
[----:B0-----:R-:W-:-:S05]  /*f650*/  IADD3 R10, P0, R7, R5, RZ ;  /* 0x00000005070a7210 */ /* 0x001fca0007f1e0ff */
[----:B------:R0:W-:Y:S01]  /*f660*/  STL [R1+0xaec], R10 ;  /* 0x000aec0a01007387 */ /* 0x0001e20000100800 */
[----:B-1----:R-:W-:Y:S01]  /*f670*/  IMAD R6, R3, 0x1e, RZ ;  /* 0x0000001e03067824 */ /* 0x002fe200078e02ff */
[----:B------:R-:W-:Y:S02]  /*f680*/  LEA.HI.X.SX32 R9, R7, R4, 0x1, P1 ;  /* 0x0000000407097211 */ /* 0x000fe400008f0eff */
[----:B------:R-:W-:Y:S01]  /*f690*/  STL [R1+0x548], R11 ;  /* 0x0005480b01007387 */ /* 0x000fe20000100800 */
[----:B0-----:R-:W-:Y:S01]  /*f6a0*/  IADD3 R10, P4, R8, R5, RZ ;  /* 0x00000005080a7210 */ /* 0x001fe20007f9e0ff */
        /* <DEDUP_REMOVED lines=12> */
[----:B------:R-:W-:-:S03]  /*f770*/  IMAD R6, R3, 0x68, RZ ;  /* 0x0000006803067824 */ /* 0x000fc600078e02ff */
[----:B------:R1:W-:Y:S01]  /*f780*/  STL [R1+0xbd8], R8 ;  /* 0x000bd80801007387 */ /* 0x0003e20000100800 */
[----:B0-----:R-:W-:Y:S02]  /*f790*/  IADD3 R10, P4, R9, R5, RZ ;  /* 0x00000005090a7210 */ /* 0x001fe40007f9e0ff */
        /* <DEDUP_REMOVED lines=28> */
[----:B------:R-:W-:-:S03]  /*f960*/  IMAD R6, R3, 0x2c, RZ ;  /* 0x0000002c03067824 */ /* 0x000fc600078e02ff */
[----:B------:R1:W-:Y:S01]  /*f970*/  STL [R1+0xc60], R9 ;  /* 0x000c600901007387 */ /* 0x0003e20000100800 */
[----:B0-----:R-:W-:Y:S02]  /*f980*/  IADD3 R10, P4, R8, R5, RZ ;  /* 0x00000005080a7210 */ /* 0x001fe40007f9e0ff */
[----:B-1----:R-:W-:-:S03]  /*f990*/  LEA.HI.X.SX32 R9, R7, R4, 0x1, P5 ;  /* 0x0000000407097211 */ /* 0x002fc600028f0eff */
[----:B------:R0:W-:Y:S01]  /*f9a0*/  STL [R1+0xb6c], R10 ;  /* 0x000b6c0a01007387 */ /* 0x0001e20000100800 */
[C---:B------:R-:W-:Y:S01]  /*f9b0*/  IMAD R7, R3.reuse, 0x16, RZ ;  /* 0x0000001603077824 */ /* 0x040fe200078e02ff */
[-C--:B------:R-:W-:Y:S02]  /*f9c0*/  LEA.HI.X.SX32 R8, R8, R4.reuse, 0x1, P6 ;  /* 0x0000000408087211 */ /* 0x080fe400030f0eff */
[----:B------:R1:W-:Y:S01]  /*f9d0*/  STL [R1+0x748], R9 ;  /* 0x0007480901007387 */ /* 0x0003e20000100800 */
[CC--:B0-----:R-:W-:Y:S02]  /*f9e0*/  IADD3 R10, P5, R6.reuse, R5.reuse, RZ ;  /* 0x00000005060a7210 */ /* 0x0c1fe40007fbe0ff */
[----:B------:R-:W-:Y:S01]  /*f9f0*/  LEA.HI.X.SX32 R6, R6, R4, 0x1, P4 ;  /* 0x0000000406067211 */ /* 0x000fe200020f0eff */
[----:B-1----:R-:W-:Y:S02]  /*fa00*/  IMAD R9, R3, 0x90, RZ ;  /* 0x0000009003097824 */ /* 0x002fe400078e02ff */
[----:B------:R0:W-:Y:S04]  /*fa10*/  STL [R1+0xc1c], R10 ;  /* 0x000c1c0a01007387 */ /* 0x0001e80000100800 */
[----:B------:R1:W-:Y:S01]  /*fa20*/  STL [R1+0xa08], R8 ;  /* 0x000a080801007387 */ /* 0x0003e20000100800 */
[----:B------:R-:W-:-:S02]  /*fa30*/  IADD3 R11, P4, R9, R5, RZ ;  /* 0x00000005090b7210 */ /* 0x000fc40007f9e0ff */
[----:B0-----:R-:W-:Y:S01]  /*fa40*/  IADD3 R10, P6, R7, R5, RZ ;  /* 0x00000005070a7210 */ /* 0x001fe20007fde0ff */
[----:B-1----:R-:W-:-:S04]  /*fa50*/  IMAD R8, R3, 0x48, RZ ;  /* 0x0000004803087824 */ /* 0x002fc800078e02ff */
[----:B------:R0:W-:Y:S04]  /*fa60*/  STL [R1+0xc74], R10 ;  /* 0x000c740a01007387 */ /* 0x0001e80000100800 */
[----:B------:R1:W-:Y:S01]  /*fa70*/  STL [R1+0xb68], R6 ;  /* 0x000b680601007387 */ /* 0x0003e20000100800 */
[----:B0-----:R-:W-:-:S03]  /*fa80*/  LEA.HI.X.SX32 R10, R7, R4, 0x1, P5 ;  /* 0x00000004070a7211 */ /* 0x001fc600028f0eff */
[----:B------:R0:W-:Y:S01]  /*fa90*/  STL [R1+0xa8c], R11 ;  /* 0x000a8c0b01007387 */ /* 0x0001e20000100800 */
[----:B-1----:R-:W-:-:S03]  /*faa0*/  IMAD R6, R3, 0xb, RZ ;  /* 0x0000000b03067824 */ /* 0x002fc600078e02ff */
[----:B------:R1:W-:Y:S01]  /*fab0*/  STL [R1+0xc18], R10 ;  /* 0x000c180a01007387 */ /* 0x0003e20000100800 */
[----:B------:R-:W-:Y:S01]  /*fac0*/  IMAD R7, R3, 0x24, RZ ;  /* 0x0000002403077824 */ /* 0x000fe200078e02ff */
        /* <DEDUP_REMOVED lines=10> */
[-C--:B0-----:R-:W-:Y:S02]  /*fb70*/  IADD3 R11, P3, R6, R5.reuse, RZ ;  /* 0x00000005060b7210 */ /* 0x081fe40007f7e0ff */
[----:B-1----:R-:W-:Y:S01]  /*fb80*/  LEA.HI.X.SX32 R10, R8, R4, 0x1, P4 ;  /* 0x00000004080a7211 */ /* 0x002fe200020f0eff */
[----:B------:R-:W-:Y:S02]  /*fb90*/  IMAD R8, R3, 0x70, RZ ;  /* 0x0000007003087824 */ /* 0x000fe400078e02ff */
[----:B------:R0:W-:Y:S04]  /*fba0*/  STL [R1+0xc84], R11 ;  /* 0x000c840b01007387 */ /* 0x0001e80000100800 */
[----:B------:R1:W-:Y:S01]  /*fbb0*/  STL [R1+0xa88], R10 ;  /* 0x000a880a01007387 */ /* 0x0003e20000100800 */
[----:B0-----:R-:W-:-:S02]  /*fbc0*/  IADD3 R11, P4, R9, R5, RZ ;  /* 0x00000005090b7210 */ /* 0x001fc40007f9e0ff */
[-C--:B-1----:R-:W-:Y:S01]  /*fbd0*/  LEA.HI.X.SX32 R10, R7, R4.reuse, 0x1, P5 ;  /* 0x00000004070a7211 */ /* 0x082fe200028f0eff */
[C---:B------:R-:W-:Y:S01]  /*fbe0*/  IMAD R7, R3.reuse, 0x38, RZ ;  /* 0x0000003803077824 */ /* 0x040fe200078e02ff */
[----:B------:R-:W-:Y:S01]  /*fbf0*/  IADD3 R12, P5, R8, R5, RZ ;  /* 0x00000005080c7210 */ /* 0x000fe20007fbe0ff */
[----:B------:R0:W-:Y:S04]  /*fc00*/  STL [R1+0x94c], R11 ;  /* 0x00094c0b01007387 */ /* 0x0001e80000100800 */
[----:B------:R1:W-:Y:S04]  /*fc10*/  STL [R1+0xba8], R10 ;  /* 0x000ba80a01007387 */ /* 0x0003e80000100800 */
[----:B------:R2:W-:Y:S01]  /*fc20*/  STL [R1+0xb0c], R12 ;  /* 0x000b0c0c01007387 */ /* 0x0005e20000100800 */
[----:B0-----:R-:W-:Y:S01]  /*fc30*/  LEA.HI.X.SX32 R11, R6, R4, 0x1, P6 ;  /* 0x00000004060b7211 */ /* 0x001fe200030f0eff */
[----:B------:R-:W-:-:S02]  /*fc40*/  IMAD R6, R3, 0x1c, RZ ;  /* 0x0000001c03067824 */ /* 0x000fc400078e02ff */
[----:B-1----:R-:W-:Y:S01]  /*fc50*/  IMAD R10, R3, 0x9, RZ ;  /* 0x00000009030a7824 */ /* 0x002fe200078e02ff */
[-C--:B--2---:R-:W-:Y:S01]  /*fc60*/  IADD3 R12, P6, R7, R5.reuse, RZ ;  /* 0x00000005070c7210 */ /* 0x084fe20007fde0ff */
[----:B------:R0:W-:Y:S03]  /*fc70*/  STL [R1+0xc38], R11 ;  /* 0x000c380b01007387 */ /* 0x0001e60000100800 */
[-C--:B------:R-:W-:Y:S01]  /*fc80*/  LEA.HI.X.SX32 R10, R10, R4.reuse, 0x1, P3 ;  /* 0x000000040a0a7211 */ /* 0x080fe200018f0eff */
[----:B------:R1:W-:Y:S01]  /*fc90*/  STL [R1+0xbec], R12 ;  /* 0x000bec0c01007387 */ /* 0x0003e20000100800 */
[----:B0-----:R-:W-:Y:S01]  /*fca0*/  IMAD R11, R3, 0xe, RZ ;  /* 0x0000000e030b7824 */ /* 0x001fe200078e02ff */
[-C--:B-1----:R-:W-:Y:S02]  /*fcb0*/  IADD3 R12, P3, R6, R5.reuse, RZ ;  /* 0x00000005060c7210 */ /* 0x082fe40007f7e0ff */
[----:B------:R0:W-:Y:S04]  /*fcc0*/  STL [R1+0xc80], R10 ;  /* 0x000c800a01007387 */ /* 0x0001e80000100800 */
[----:B------:R1:W-:Y:S01]  /*fcd0*/  STL [R1+0xc5c], R12 ;  /* 0x000c5c0c01007387 */ /* 0x0003e20000100800 */
[----:B0-----:R-:W-:Y:S01]  /*fce0*/  LEA.HI.X.SX32 R10, R9, R4, 0x1, P2 ;  /* 0x00000004090a7211 */ /* 0x001fe200010f0eff */
[----:B------:R-:W-:Y:S01]  /*fcf0*/  IMAD R9, R3, 0xa0, RZ ;  /* 0x000000a003097824 */ /* 0x000fe200078e02ff */
[----:B-1----:R-:W-:-:S03]  /*fd00*/  IADD3 R12, P2, R11, R5, RZ ;  /* 0x000000050b0c7210 */ /* 0x002fc60007f5e0ff */
        /* <DEDUP_REMOVED lines=15> */
[----:B------:R0:W-:Y:S01]  /*fe00*/  STL [R1+0xbe8], R10 ;  /* 0x000be80a01007387 */ /* 0x0001e20000100800 */
[-C--:B------:R-:W-:Y:S01]  /*fe10*/  LEA.HI.X.SX32 R11, R11, R4.reuse, 0x1, P3 ;  /* 0x000000040b0b7211 */ /* 0x080fe200018f0eff */
[C---:B------:R-:W-:Y:S02]  /*fe20*/  IMAD R13, R3.reuse, 0xa, RZ ;  /* 0x0000000a030d7824 */ /* 0x040fe400078e02ff */
[----:B------:R1:W-:Y:S01]  /*fe30*/  STL [R1+0xc2c], R12 ;  /* 0x000c2c0c01007387 */ /* 0x0003e20000100800 */
[----:B0-----:R-:W-:Y:S01]  /*fe40*/  IMAD R10, R3, 0x7, RZ ;  /* 0x00000007030a7824 */ /* 0x001fe200078e02ff */
[----:B-1----:R-:W-:Y:S02]  /*fe50*/  IADD3 R12, P3, R6, R5, RZ ;  /* 0x00000005060c7210 */ /* 0x002fe40007f7e0ff */
[----:B------:R0:W-:Y:S02]  /*fe60*/  STL [R1+0xc58], R11 ;  /* 0x000c580b01007387 */ /* 0x0001e40000100800 */
[----:B------:R-:W-:-:S02]  /*fe70*/  LEA.HI.X.SX32 R10, R10, R4, 0x1, P2 ;  /* 0x000000040a0a7211 */ /* 0x000fc400010f0eff */
[----:B------:R1:W-:Y:S01]  /*fe80*/  STL [R1+0xc7c], R12 ;  /* 0x000c7c0c01007387 */ /* 0x0003e20000100800 */
[-C--:B------:R-:W-:Y:S01]  /*fe90*/  LEA.HI.X.SX32 R9, R9, R4.reuse, 0x1, P0 ;  /* 0x0000000409097211 */ /* 0x080fe200000f0eff */
[----:B0-----:R-:W-:Y:S01]  /*fea0*/  IMAD R11, R3, 0xc0, RZ ;  /* 0x000000c0030b7824 */ /* 0x001fe200078e02ff */
[----:B-1----:R-:W-:Y:S01]  /*feb0*/  IADD3 R12, P2, R13, R5, RZ ;  /* 0x000000050d0c7210 */ /* 0x002fe20007f5e0ff */
[----:B------:R0:W-:Y:S01]  /*fec0*/  STL [R1+0xc90], R10 ;  /* 0x000c900a01007387 */ /* 0x0001e20000100800 */
[----:B------:R-:W-:-:S03]  /*fed0*/  LEA.HI.X.SX32 R8, R8, R4, 0x1, P4 ;  /* 0x0000000408087211 */ /* 0x000fc600020f0eff */
[----:B------:R1:W-:Y:S01]  /*fee0*/  STL [R1+0xca4], R12 ;  /* 0x000ca40c01007387 */ /* 0x0003e20000100800 */
[----:B0-----:R-:W-:Y:S01]  /*fef0*/  IMAD R10, R3, 0x60, RZ ;  /* 0x00000060030a7824 */ /* 0x001fe200078e02ff */
[-C--:B-1----:R-:W-:Y:S02]  /*ff00*/  IADD3 R12, P0, R11, R5.reuse, RZ ;  /* 0x000000050b0c7210 */ /* 0x082fe40007f1e0ff */
[----:B------:R0:W-:Y:S04]  /*ff10*/  STL [R1+0x7c8], R9 ;  /* 0x0007c80901007387 */ /* 0x0001e80000100800 */
[----:B------:R1:W-:Y:S04]  /*ff20*/  STL [R1+0x9cc], R12 ;  /* 0x0009cc0c01007387 */ /* 0x0003e80000100800 */
[----:B------:R2:W-:Y:S01]  /*ff30*/  STL [R1+0xa48], R8 ;  /* 0x000a480801007387 */ /* 0x0005e20000100800 */
[----:B0-----:R-:W-:Y:S01]  /*ff40*/  IMAD R9, R3, 0x30, RZ ;  /* 0x0000003003097824 */ /* 0x001fe200078e02ff */
[----:B-1----:R-:W-:-:S02]  /*ff50*/  IADD3 R12, P4, R10, R5, RZ ;  /* 0x000000050a0c7210 */ /* 0x002fc40007f9e0ff */
[-C--:B--2---:R-:W-:Y:S01]  /*ff60*/  LEA.HI.X.SX32 R8, R7, R4.reuse, 0x1, P5 ;  /* 0x0000000407087211 */ /* 0x084fe200028f0eff */
[----:B------:R-:W-:Y:S02]  /*ff70*/  IMAD R7, R3, 0x18, RZ ;  /* 0x0000001803077824 */ /* 0x000fe400078e02ff */
[----:B------:R0:W-:Y:S04]  /*ff80*/  STL [R1+0xb4c], R12 ;  /* 0x000b4c0c01007387 */ /* 0x0001e80000100800 */
[----:B------:R1:W-:Y:S01]  /*ff90*/  STL [R1+0xb88], R8 ;  /* 0x000b880801007387 */ /* 0x0003e20000100800 */
[----:B0-----:R-:W-:Y:S02]  /*ffa0*/  IADD3 R12, P5, R9, R5, RZ ;  /* 0x00000005090c7210 */ /* 0x001fe40007fbe0ff */
[----:B-1----:R-:W-:-:S02]  /*ffb0*/  LEA.HI.X.SX32 R8, R6, R4, 0x1, P6 ;  /* 0x0000000406087211 */ /* 0x002fc400030f0eff */
[----:B------:R-:W-:Y:S01]  /*ffc0*/  IADD3 R14, P6, R7, R5, RZ ;  /* 0x00000005070e7210 */ /* 0x000fe20007fde0ff */
[C---:B------:R-:W-:Y:S01]  /*ffd0*/  IMAD R6, R3.reuse, 0xc, RZ ;  /* 0x0000000c03067824 */ /* 0x040fe200078e02ff */
[----:B------:R0:W-:Y:S04]  /*ffe0*/  STL [R1+0xc0c], R12 ;  /* 0x000c0c0c01007387 */ /* 0x0001e80000100800 */
[----:B------:R1:W-:Y:S04]  /*fff0*/  STL [R1+0xc28], R8 ;  /* 0x000c280801007387 */ /* 0x0003e80000100800 */
[----:B------:R2:W-:Y:S01]  /*10000*/  STL [R1+0xc6c], R14 ;  /* 0x000c6c0e01007387 */ /* 0x0005e20000100800 */
[----:B0-----:R-:W-:-:S02]  /*10010*/  IMAD R12, R3, 0x5, RZ ;  /* 0x00000005030c7824 */ /* 0x001fc400078e02ff */
[----:B-1----:R-:W-:Y:S01]  /*10020*/  IMAD R8, R3, 0x6, RZ ;  /* 0x0000000603087824 */ /* 0x002fe200078e02ff */
[-C--:B--2---:R-:W-:Y:S02]  /*10030*/  LEA.HI.X.SX32 R14, R13, R4.reuse, 0x1, P3 ;  /* 0x000000040d0e7211 */ /* 0x084fe400018f0eff */
[----:B------:R-:W-:Y:S02]  /*10040*/  IADD3 R15, P3, R6, R5, RZ ;  /* 0x00000005060f7210 */ /* 0x000fe40007f7e0ff */
[-C--:B------:R-:W-:Y:S01]  /*10050*/  LEA.HI.X.SX32 R13, R12, R4.reuse, 0x1, P2 ;  /* 0x000000040c0d7211 */ /* 0x080fe200010f0eff */
[----:B------:R0:W-:Y:S01]  /*10060*/  STL [R1+0xc78], R14 ;  /* 0x000c780e01007387 */ /* 0x0001e20000100800 */
[----:B------:R-:W-:-:S03]  /*10070*/  LEA.HI.X.SX32 R12, R11, R4, 0x1, P1 ;  /* 0x000000040b0c7211 */ /* 0x000fc600008f0eff */
[----:B------:R-:W-:Y:S01]  /*10080*/  STL [R1+0xc9c], R15 ;  /* 0x000c9c0f01007387 */ /* 0x000fe20000100800 */
[----:B------:R-:W-:-:S03]  /*10090*/  LEA.HI.X.SX32 R11, R10, R4, 0x1, P0 ;  /* 0x000000040a0b7211 */ /* 0x000fc600000f0eff */
[----:B------:R1:W-:Y:S01]  /*100a0*/  STL [R1+0xca0], R13 ;  /* 0x000ca00d01007387 */ /* 0x0003e20000100800 */
[----:B0-----:R-:W-:Y:S02]  /*100b0*/  IADD3 R14, P2, R8, R5, RZ ;  /* 0x00000005080e7210 */ /* 0x001fe40007f5e0ff */
[----:B------:R-:W-:-:S03]  /*100c0*/  LEA.HI.X.SX32 R10, R9, R4, 0x1, P4 ;  /* 0x00000004090a7211 */ /* 0x000fc600020f0eff */
[----:B------:R-:W-:Y:S01]  /*100d0*/  STL [R1+0xcb4], R14 ;  /* 0x000cb40e01007387 */ /* 0x000fe20000100800 */
[----:B-1----:R-:W-:-:S03]  /*100e0*/  LEA R13, P1, R3, R5, 0x8 ;  /* 0x00000005030d7211 */ /* 0x002fc600078240ff */
[----:B------:R0:W-:Y:S01]  /*100f0*/  STL [R1+0x6c8], R12 ;  /* 0x0006c80c01007387 */ /* 0x0001e20000100800 */
[----:B------:R-:W-:-:S03]  /*10100*/  LEA.HI.X.SX32 R9, R7, R4, 0x1, P5 ;  /* 0x0000000407097211 */ /* 0x000fc600028f0eff */
[----:B------:R-:W-:Y:S04]  /*10110*/  STL [R1+0x8cc], R13 ;  /* 0x0008cc0d01007387 */ /* 0x000fe80000100800 */
[----:B------:R1:W-:Y:S01]  /*10120*/  STL [R1+0x9c8], R11 ;  /* 0x0009c80b01007387 */ /* 0x0003e20000100800 */
[----:B0-----:R-:W-:Y:S02]  /*10130*/  LEA R12, P0, R3, R5, 0x7 ;  /* 0x00000005030c7211 */ /* 0x001fe400078038ff */
[----:B------:R-:W-:-:S03]  /*10140*/  LEA.HI.X.SX32 R7, R6, R4, 0x1, P6 ;  /* 0x0000000406077211 */ /* 0x000fc600030f0eff */
[----:B------:R-:W-:Y:S01]  /*10150*/  STL [R1+0xacc], R12 ;  /* 0x000acc0c01007387 */ /* 0x000fe20000100800 */
[----:B-1----:R-:W-:-:S03]  /*10160*/  LEA R11, P4, R3, R5, 0x6 ;  /* 0x00000005030b7211 */ /* 0x002fc600078830ff */
[----:B------:R0:W-:Y:S04]  /*10170*/  STL [R1+0xb48], R10 ;  /* 0x000b480a01007387 */ /* 0x0001e80000100800 */
[----:B------:R-:W-:Y:S04]  /*10180*/  STL [R1+0xbcc], R11 ;  /* 0x000bcc0b01007387 */ /* 0x000fe80000100800 */
[----:B------:R1:W-:Y:S01]  /*10190*/  STL [R1+0xc08], R9 ;  /* 0x000c080901007387 */ /* 0x0003e20000100800 */
[----:B0-----:R-:W-:-:S05]  /*101a0*/  LEA R10, P5, R3, R5, 0x5 ;  /* 0x00000005030a7211 */ /* 0x001fca00078a28ff */
[----:B------:R-:W-:Y:S01]  /*101b0*/  STL [R1+0xc4c], R10 ;  /* 0x000c4c0a01007387 */ /* 0x000fe20000100800 */
[----:B-1----:R-:W-:-:S03]  /*101c0*/  LEA R9, P6, R3, R5, 0x4 ;  /* 0x0000000503097211 */ /* 0x002fc600078c20ff */
[----:B------:R0:W-:Y:S04]  /*101d0*/  STL [R1+0xc68], R7 ;  /* 0x000c680701007387 */ /* 0x0001e80000100800 */
[----:B------:R1:W-:Y:S01]  /*101e0*/  STL [R1+0xc8c], R9 ;  /* 0x000c8c0901007387 */ /* 0x0003e20000100800 */
[C---:B------:R-:W-:Y:S02]  /*101f0*/  IMAD.SHL.U32 R6, R3.reuse, 0x2, RZ ;  /* 0x0000000203067824 */ /* 0x040fe400078e00ff */
[C---:B0-----:R-:W-:Y:S01]  /*10200*/  IMAD R7, R3.reuse, 0x3, RZ ;  /* 0x0000000303077824 */ /* 0x041fe200078e02ff */
[----:B-1----:R-:W-:Y:S02]  /*10210*/  LEA.HI.X.SX32 R9, R8, R4, 0x1, P3 ;  /* 0x0000000408097211 */ /* 0x002fe400018f0eff */
[C---:B------:R-:W-:Y:S01]  /*10220*/  LEA R10, P3, R3.reuse, R5, 0x3 ;  /* 0x00000005030a7211 */ /* 0x040fe200078618ff */
[----:B------:R-:W-:-:S02]  /*10230*/  IMAD.SHL.U32 R8, R3, 0x80, RZ ;  /* 0x0000008003087824 */ /* 0x000fc400078e00ff */
[----:B------:R0:W-:Y:S04]  /*10240*/  STL [R1+0xc98], R9 ;  /* 0x000c980901007387 */ /* 0x0001e80000100800 */
[----:B------:R1:W-:Y:S01]  /*10250*/  STL [R1+0xcac], R10 ;  /* 0x000cac0a01007387 */ /* 0x0003e20000100800 */
[----:B0-----:R-:W-:Y:S01]  /*10260*/  LEA.HI.X.SX32 R9, R7, R4, 0x1, P2 ;  /* 0x0000000407097211 */ /* 0x001fe200010f0eff */
[----:B------:R-:W-:Y:S01]  /*10270*/  IMAD.SHL.U32 R7, R3, 0x40, RZ ;  /* 0x0000004003077824 */ /* 0x000fe200078e00ff */
[----:B-1----:R-:W-:-:S03]  /*10280*/  IADD3 R10, P2, R6, R5, RZ ;  /* 0x00000005060a7210 */ /* 0x002fc60007f5e0ff */
[----:B------:R0:W-:Y:S04]  /*10290*/  STL [R1+0xcb0], R9 ;  /* 0x000cb00901007387 */ /* 0x0001e80000100800 */
[----:B------:R-:W-:Y:S01]  /*102a0*/  STL [R1+0xcbc], R10 ;  /* 0x000cbc0a01007387 */ /* 0x000fe20000100800 */
[-C--:B0-----:R-:W-:Y:S02]  /*102b0*/  LEA.HI.X.SX32 R9, R8, R4.reuse, 0x1, P1 ;  /* 0x0000000408097211 */ /* 0x081fe400008f0eff */
[----:B------:R-:W-:Y:S02]  /*102c0*/  LEA R8, P1, R3, R5, 0x2 ;  /* 0x0000000503087211 */ /* 0x000fe400078210ff */
[----:B------:R-:W-:Y:S01]  /*102d0*/  LEA.HI.X.SX32 R5, R7, R4, 0x1, P0 ;  /* 0x0000000407057211 */ /* 0x000fe200000f0eff */
[----:B------:R0:W-:Y:S01]  /*102e0*/  STL [R1+0x8c8], R9 ;  /* 0x0008c80901007387 */ /* 0x0001e20000100800 */
[----:B------:R-:W-:-:S03]  /*102f0*/  IMAD.SHL.U32 R7, R3, 0x4, RZ ;  /* 0x0000000403077824 */ /* 0x000fc600078e00ff */
[----:B------:R1:W-:Y:S04]  /*10300*/  STL [R1+0xcb8], R8 ;  /* 0x000cb80801007387 */ /* 0x0003e80000100800 */
[----:B------:R2:W-:Y:S01]  /*10310*/  STL [R1+0xac8], R5 ;  /* 0x000ac80501007387 */ /* 0x0005e20000100800 */
[C---:B0-----:R-:W-:Y:S02]  /*10320*/  IMAD.SHL.U32 R9, R3.reuse, 0x20, RZ ;  /* 0x0000002003097824 */ /* 0x041fe400078e00ff */
[----:B-1----:R-:W-:-:S03]  /*10330*/  IMAD.SHL.U32 R8, R3, 0x10, RZ ;  /* 0x0000001003087824 */ /* 0x002fc600078e00ff */
[-C--:B------:R-:W-:Y:S01]  /*10340*/  LEA.HI.X.SX32 R10, R9, R4.reuse, 0x1, P4 ;  /* 0x00000004090a7211 */ /* 0x080fe200020f0eff */
[----:B--2---:R-:W-:Y:S01]  /*10350*/  IMAD.SHL.U32 R5, R3, 0x8, RZ ;  /* 0x0000000803057824 */ /* 0x004fe200078e00ff */
[-C--:B------:R-:W-:Y:S02]  /*10360*/  LEA.HI.X.SX32 R9, R8, R4.reuse, 0x1, P5 ;  /* 0x0000000408097211 */ /* 0x080fe400028f0eff */
[-C--:B------:R-:W-:Y:S02]  /*10370*/  LEA.HI.X.SX32 R7, R7, R4.reuse, 0x1, P3 ;  /* 0x0000000407077211 */ /* 0x080fe400018f0eff */
[-C--:B------:R-:W-:Y:S01]  /*10380*/  LEA.HI.X.SX32 R8, R5, R4.reuse, 0x1, P6 ;  /* 0x0000000405087211 */ /* 0x080fe200030f0eff */
[----:B------:R-:W-:Y:S01]  /*10390*/  STL [R1+0xbc8], R10 ;  /* 0x000bc80a01007387 */ /* 0x000fe20000100800 */
[-C--:B------:R-:W-:Y:S02]  /*103a0*/  LEA.HI.X.SX32 R5, R3, R4.reuse, 0x1, P2 ;  /* 0x0000000403057211 */ /* 0x080fe400010f0eff */
[----:B------:R-:W-:Y:S01]  /*103b0*/  LEA.HI.X.SX32 R3, R6, R4, 0x1, P1 ;  /* 0x0000000406037211 */ /* 0x000fe200008f0eff */
[----:B------:R-:W-:Y:S04]  /*103c0*/  STL [R1+0xc48], R9 ;  /* 0x000c480901007387 */ /* 0x000fe80000100800 */
[----:B------:R-:W-:Y:S04]  /*103d0*/  STL [R1+0xc88], R8 ;  /* 0x000c880801007387 */ /* 0x000fe80000100800 */
[----:B------:R0:W-:Y:S04]  /*103e0*/  STL [R1+0xca8], R7 ;  /* 0x000ca80701007387 */ /* 0x0001e80000100800 */
[----:B------:R1:W-:Y:S04]  /*103f0*/  STL [R1+0x4c8], R5 ;  /* 0x0004c80501007387 */ /* 0x0003e80000100800 */
[----:B------:R-:W-:Y:S04]  /*10400*/  STL [R1+0x274], RZ ;  /* 0x000274ff01007387 */ /* 0x000fe80000100800 */
[----:B------:R2:W-:Y:S04]  /*10410*/  STL [R1+0x4c4], R3 ;  /* 0x0004c40301007387 */ /* 0x0005e80000100800 */
[----:B------:R3:W-:Y:S04]  /*10420*/  STL [R1+0x278], RZ ;  /* 0x000278ff01007387 */ /* 0x0007e80000100800 */
        /* <DEDUP_REMOVED lines=17> */
[----:B------:R-:W4:Y:S04]  /*10540*/  LDL R6, [R1+0x1f4] ;  /* 0x0001f40001067983 */ /* 0x000f280000100800 */
[----:B0-----:R-:W3:Y:S04]  /*10550*/  LDL R7, [R1+0x1fc] ;  /* 0x0001fc0001077983 */ /* 0x001ee80000100800 */
[----:B-1----:R-:W0:Y:S04]  /*10560*/  S2R R5, SR_TID.X ;  /* 0x0000000000057919 */ /* 0x002e280000002100 */
[----:B------:R1:W-:Y:S04]  /*10570*/  STL [R1+0x210], RZ ;  /* 0x000210ff01007387 */ /* 0x0003e80000100800 */
[----:B------:R1:W-:Y:S04]  /*10580*/  STL [R1+0x214], RZ ;  /* 0x000214ff01007387 */ /* 0x0003e80000100800 */
[----:B------:R1:W-:Y:S04]  /*10590*/  STL [R1+0x218], RZ ;  /* 0x000218ff01007387 */ /* 0x0003e80000100800 */
[----:B------:R1:W-:Y:S04]  /*105a0*/  STL [R1+0x21c], RZ ;  /* 0x00021cff01007387 */ /* 0x0003e80000100800 */
[----:B------:R1:W-:Y:S04]  /*105b0*/  STL [R1+0x1e0], RZ ;  /* 0x0001e0ff01007387 */ /* 0x0003e80000100800 */
[----:B------:R1:W-:Y:S01]  /*105c0*/  STL [R1+0x1e4], RZ ;  /* 0x0001e4ff01007387 */ /* 0x0003e20000100800 */
[----:B0-----:R-:W-:-:S03]  /*105d0*/  LOP3.LUT R5, R5, 0x7f, RZ, 0xc0, !PT ;  /* 0x0000007f05057812 */ /* 0x001fc600078ec0ff */
[----:B------:R1:W-:Y:S04]  /*105e0*/  STL [R1+0x1e8], RZ ;  /* 0x0001e8ff01007387 */ /* 0x0003e80000100800 */
[----:B------:R1:W-:Y:S04]  /*105f0*/  STL [R1+0x1ec], RZ ;  /* 0x0001ecff01007387 */ /* 0x0003e80000100800 */
[----:B------:R1:W-:Y:S01]  /*10600*/  STL [R1+0x1d0], RZ ;  /* 0x0001d0ff01007387 */ /* 0x0003e20000100800 */
[----:B------:R-:W-:-:S03]  /*10610*/  IMAD.SHL.U32 R5, R5, 0x2, RZ ;  /* 0x0000000205057824 */ /* 0x000fc600078e00ff */
[----:B------:R1:W-:Y:S04]  /*10620*/  STL [R1+0x1d4], RZ ;  /* 0x0001d4ff01007387 */ /* 0x0003e80000100800 */
[----:B------:R1:W-:Y:S04]  /*10630*/  STL [R1+0x1d8], RZ ;  /* 0x0001d8ff01007387 */ /* 0x0003e80000100800 */
[----:B------:R1:W-:Y:S04]  /*10640*/  STL [R1+0x1dc], RZ ;  /* 0x0001dcff01007387 */ /* 0x0003e80000100800 */
[----:B------:R1:W-:Y:S04]  /*10650*/  STL [R1+0x1c0], RZ ;  /* 0x0001c0ff01007387 */ /* 0x0003e80000100800 */
[----:B------:R1:W-:Y:S01]  /*10660*/  STL [R1+0x1c4], RZ ;  /* 0x0001c4ff01007387 */ /* 0x0003e20000100800 */
[----:B--2---:R-:W-:-:S03]  /*10670*/  LOP3.LUT R3, R5, 0x30, RZ, 0x3c, !PT ;  /* 0x0000003005037812 */ /* 0x004fc600078e3cff */
[----:B------:R1:W-:Y:S01]  /*10680*/  STL [R1+0x1c8], RZ ;  /* 0x0001c8ff01007387 */ /* 0x0003e20000100800 */
[----:B------:R-:W-:-:S03]  /*10690*/  LOP3.LUT R4, R5, 0x20, RZ, 0x3c, !PT ;  /* 0x0000002005047812 */ /* 0x000fc600078e3cff */
[----:B------:R1:W-:Y:S01]  /*106a0*/  STL [R1+0x1cc], RZ ;  /* 0x0001ccff01007387 */ /* 0x0003e20000100800 */
[----:B------:R-:W-:-:S03]  /*106b0*/  LOP3.LUT R3, R5, 0x60, RZ, 0x3c, !PT ;  /* 0x0000006005037812 */ /* 0x000fc600078e3cff */
[----:B------:R1:W-:Y:S01]  /*106c0*/  STL [R1+0x140], RZ ;  /* 0x000140ff01007387 */ /* 0x0003e20000100800 */
[----:B------:R-:W-:-:S03]  /*106d0*/  LOP3.LUT R4, R5, 0x50, RZ, 0x3c, !PT ;  /* 0x0000005005047812 */ /* 0x000fc600078e3cff */
[----:B------:R1:W-:Y:S04]  /*106e0*/  STL [R1+0x144], RZ ;  /* 0x000144ff01007387 */ /* 0x0003e80000100800 */
[----:B------:R1:W-:Y:S04]  /*106f0*/  STL [R1+0x148], RZ ;  /* 0x000148ff01007387 */ /* 0x0003e80000100800 */
[----:B------:R1:W-:Y:S04]  /*10700*/  STL [R1+0x14c], RZ ;  /* 0x00014cff01007387 */ /* 0x0003e80000100800 */
[----:B------:R1:W-:Y:S04]  /*10710*/  STL [R1+0x130], RZ ;  /* 0x000130ff01007387 */ /* 0x0003e80000100800 */
[----:B------:R1:W-:Y:S04]  /*10720*/  STL [R1+0x134], RZ ;  /* 0x000134ff01007387 */ /* 0x0003e80000100800 */
[----:B------:R1:W-:Y:S04]  /*10730*/  STL [R1+0x138], RZ ;  /* 0x000138ff01007387 */ /* 0x0003e80000100800 */
[----:B------:R1:W-:Y:S01]  /*10740*/  STL [R1+0x13c], RZ ;  /* 0x00013cff01007387 */ /* 0x0003e20000100800 */
[----:B------:R-:W-:-:S02]  /*10750*/  LOP3.LUT R8, R5, 0x10, RZ, 0x3c, !PT ;  /* 0x0000001005087812 */ /* 0x000fc400078e3cff */
[C---:B------:R-:W-:Y:S02]  /*10760*/  LOP3.LUT R8, R5.reuse, 0x40, RZ, 0x3c, !PT ;  /* 0x0000004005087812 */ /* 0x040fe400078e3cff */
[----:B------:R-:W-:Y:S02]  /*10770*/  LOP3.LUT R5, R5, 0x70, RZ, 0x3c, !PT ;  /* 0x0000007005057812 */ /* 0x000fe400078e3cff */
[----:B----4-:R-:W-:Y:S02]  /*10780*/  LOP3.LUT R3, R6, 0x40, RZ, 0x3c, !PT ;  /* 0x0000004006037812 */ /* 0x010fe400078e3cff */
[----:B---3--:R-:W-:-:S03]  /*10790*/  LOP3.LUT R4, R7, 0x40, RZ, 0x3c, !PT ;  /* 0x0000004007047812 */ /* 0x008fc600078e3cff */
[----:B------:R1:W-:Y:S04]  /*107a0*/  STL [R1+0x10d8], R3 ;  /* 0x0010d80301007387 */ /* 0x0003e80000100800 */
[----:B------:R1:W-:Y:S02]  /*107b0*/  STL [R1+0x10e0], R4 ;  /* 0x0010e00401007387 */ /* 0x0003e40000100800 */
.L_x_2:
[----:B0-----:R-:W2:Y:S04]  /*107c0*/  LDL R5, [R1+0x4bc] ;  /* 0x0004bc0001057983 */ /* 0x001ea80000100800 */
[----:B-1---5:R-:W3:Y:S04]  /*107d0*/  LDL R4, [R1+0x200] ;  /* 0x0002000001047983 */ /* 0x022ee80000100800 */
[----:B------:R-:W-:Y:S04]  /*107e0*/  STL [R1+0x26cc], R15 ;  /* 0x0026cc0f01007387 */ /* 0x000fe80000100800 */
        /* <DEDUP_REMOVED lines=212> */
[----:B------:R0:W-:Y:S04]  /*11530*/  STL [R1+0x12a0], R0 ;  /* 0x0012a00001007387 */ /* 0x0001e80000100800 */
[----:B0-----:R-:W4:Y:S01]  /*11540*/  LDL.LU R0, [R1+0x204] ;  /* 0x0002040001007983 */ /* 0x001f220000300800 */
[----:B------:R-:W-:Y:S01]  /*11550*/  IMAD.MOV.U32 R3, RZ, RZ, c[0x0][0x180] ;  /* 0x00006000ff037624 */ /* 0x000fe200078e00ff */
[----:B------:R-:W-:-:S02]  /*11560*/  PRMT R26, RZ, 0x7610, R26 ;  /* 0x00007610ff1a7816 */ /* 0x000fc4000000001a */
[----:B------:R-:W-:Y:S01]  /*11570*/  STL [R1+0x1298], R2 ;  /* 0x0012980201007387 */ /* 0x000fe20000100800 */
[----:B--2---:R-:W-:Y:S01]  /*11580*/  IMAD R3, R5, -0x100, R3 ;  /* 0xffffff0005037824 */ /* 0x004fe200078e0203 */
[----:B------:R-:W-:Y:S02]  /*11590*/  PRMT R14, RZ, 0x7610, R14 ;  /* 0x00007610ff0e7816 */ /* 0x000fe4000000000e */
[----:B------:R-:W-:Y:S01]  /*115a0*/  STL [R1+0x258c], R2 ;  /* 0x00258c0201007387 */ /* 0x000fe20000100800 */
[----:B------:R-:W-:Y:S02]  /*115b0*/  PRMT R15, RZ, 0x7610, R15 ;  /* 0x00007610ff0f7816 */ /* 0x000fe4000000000f */
[C---:B------:R-:W-:Y:S01]  /*115c0*/  ISETP.GT.AND P2, PT, R3.reuse, RZ, PT ;  /* 0x000000ff0300720c */ /* 0x040fe20003f44270 */
[----:B------:R-:W-:Y:S01]  /*115d0*/  STL [R1+0x2594], R2 ;  /* 0x0025940201007387 */ /* 0x000fe20000100800 */
[C---:B------:R-:W-:Y:S02]  /*115e0*/  ISETP.GT.AND P3, PT, R3.reuse, 0x1, PT ;  /* 0x000000010300780c */ /* 0x040fe40003f64270 */
[C---:B------:R-:W-:Y:S01]  /*115f0*/  ISETP.GT.AND P4, PT, R3.reuse, 0x2, PT ;  /* 0x000000020300780c */ /* 0x040fe20003f84270 */
[----:B------:R-:W-:Y:S01]  /*11600*/  STL [R1+0x2598], R2 ;  /* 0x0025980201007387 */ /* 0x000fe20000100800 */
[----:B------:R-:W-:-:S02]  /*11610*/  ISETP.GT.AND P1, PT, R3, 0x3, PT ;  /* 0x000000030300780c */ /* 0x000fc40003f24270 */
[----:B------:R-:W-:-:S05]  /*11620*/  ISETP.GT.AND P0, PT, R3, 0x4, PT ;  /* 0x000000040300780c */ /* 0x000fca0003f04270 */
[----:B---3--:R-:W-:Y:S02]  /*11630*/  @P2 IMAD.MOV.U32 R5, RZ, RZ, R4 ;  /* 0x000000ffff052224 */ /* 0x008fe400078e0004 */
[----:B----4-:R-:W-:Y:S01]  /*11640*/  @P2 IMAD.MOV.U32 R4, RZ, RZ, R0 ;  /* 0x000000ffff042224 */ /* 0x010fe200078e0000 */
[----:B------:R-:W-:Y:S04]  /*11650*/  STL [R1+0x13b0], R0 ;  /* 0x0013b00001007387 */ /* 0x000fe80000100800 */
[----:B------:R-:W2:Y:S04]  /*11660*/  @P2 LDG.E.U16 R26, [R4.64] ;  /* 0x00000004041a2981 */ /* 0x000ea8000c1e1500 */
[----:B------:R-:W-:Y:S04]  /*11670*/  STL [R1+0x259c], R0 ;  /* 0x00259c0001007387 */ /* 0x000fe80000100800 */
[----:B--2---:R0:W-:Y:S04]  /*11680*/  STL [R1+0x418], R26 ;  /* 0x0004181a01007387 */ /* 0x0041e80000100800 */
[----:B0-----:R-:W2:Y:S04]  /*11690*/  LDL.LU R26, [R1+0x29c0] ;  /* 0x0029c000011a7983 */ /* 0x001ea80000300800 */
[----:B------:R-:W3:Y:S04]  /*116a0*/  LDL R4, [R1+0x4c8] ;  /* 0x0004c80001047983 */ /* 0x000ee80000100800 */
[----:B------:R-:W3:Y:S02]  /*116b0*/  LDL R5, [R1+0xcbc] ;  /* 0x000cbc0001057983 */ /* 0x000ee40000100800 */
[----:B---3--:R-:W-:-:S04]  /*116c0*/  @P3 LOP3.LUT R5, R5, R4, RZ, 0x3c, !PT ;  /* 0x0000000405053212 */ /* 0x008fc800078e3cff */
[----:B------:R-:W-:-:S04]  /*116d0*/  @P3 LOP3.LUT R4, R5, R4, RZ, 0x3c, !PT ;  /* 0x0000000405043212 */ /* 0x000fc800078e3cff */
[----:B------:R-:W-:-:S05]  /*116e0*/  @P3 LOP3.LUT R5, R5, R4, RZ, 0x3c, !PT ;  /* 0x0000000405053212 */ /* 0x000fca00078e3cff */
[----:B------:R-:W3:Y:S04]  /*116f0*/  @P3 LDG.E.U16 R14, [R4.64] ;  /* 0x00000004040e3981 */ /* 0x000ee8000c1e1500 */
[----:B---3--:R0:W-:Y:S04]  /*11700*/  STL [R1+0x414], R14 ;  /* 0x0004140e01007387 */ /* 0x0081e80000100800 */
[----:B0-----:R-:W3:Y:S04]  /*11710*/  LDL.LU R14, [R1+0x29bc] ;  /* 0x0029bc00010e7983 */ /* 0x001ee80000300800 */
[----:B------:R-:W4:Y:S04]  /*11720*/  LDL R4, [R1+0x4c4] ;  /* 0x0004c40001047983 */ /* 0x000f280000100800 */
[----:B------:R-:W4:Y:S02]  /*11730*/  LDL R5, [R1+0xcb8] ;  /* 0x000cb80001057983 */ /* 0x000f240000100800 */
[----:B----4-:R-:W-:-:S04]  /*11740*/  @P4 LOP3.LUT R5, R5, R4, RZ, 0x3c, !PT ;  /* 0x0000000405054212 */ /* 0x010fc800078e3cff */
[----:B------:R-:W-:-:S04]  /*11750*/  @P4 LOP3.LUT R4, R5, R4, RZ, 0x3c, !PT ;  /* 0x0000000405044212 */ /* 0x000fc800078e3cff */
[----:B------:R-:W-:-:S05]  /*11760*/  @P4 LOP3.LUT R5, R5, R4, RZ, 0x3c, !PT ;  /* 0x0000000405054212 */ /* 0x000fca00078e3cff */
[----:B------:R-:W4:Y:S04]  /*11770*/  @P4 LDG.E.U16 R15, [R4.64] ;  /* 0x00000004040f4981 */ /* 0x000f28000c1e1500 */
[----:B----4-:R0:W-:Y:S04]  /*11780*/  STL [R1+0x410], R15 ;  /* 0x0004100f01007387 */ /* 0x0101e80000100800 */
[----:B0-----:R-:W4:Y:S04]  /*11790*/  LDL.LU R15, [R1+0x29b8] ;  /* 0x0029b800010f7983 */ /* 0x001f280000300800 */
[----:B------:R-:W2:Y:S04]  /*117a0*/  LDL R4, [R1+0xcb0] ;  /* 0x000cb00001047983 */ /* 0x000ea80000100800 */
[----:B------:R-:W2:Y:S01]  /*117b0*/  LDL R5, [R1+0xcb4] ;  /* 0x000cb40001057983 */ /* 0x000ea20000100800 */
[----:B---3--:R-:W-:-:S02]  /*117c0*/  PRMT R14, RZ, 0x7610, R14 ;  /* 0x00007610ff0e7816 */ /* 0x008fc4000000000e */
[----:B--2---:R-:W-:-:S04]  /*117d0*/  @P1 LOP3.LUT R5, R5, R4, RZ, 0x3c, !PT ;  /* 0x0000000405051212 */ /* 0x004fc800078e3cff */
[----:B------:R-:W-:-:S04]  /*117e0*/  @P1 LOP3.LUT R4, R5, R4, RZ, 0x3c, !PT ;  /* 0x0000000405041212 */ /* 0x000fc800078e3cff */
[----:B------:R-:W-:-:S05]  /*117f0*/  @P1 LOP3.LUT R5, R5, R4, RZ, 0x3c, !PT ;  /* 0x0000000405051212 */ /* 0x000fca00078e3cff */
[----:B------:R-:W2:Y:S04]  /*11800*/  @P1 LDG.E.U16 R14, [R4.64] ;  /* 0x00000004040e1981 */ /* 0x000ea8000c1e1500 */
[----:B--2---:R0:W-:Y:S04]  /*11810*/  STL [R1+0x40c], R14 ;  /* 0x00040c0e01007387 */ /* 0x0041e80000100800 */
[----:B0-----:R-:W2:Y:S04]  /*11820*/  LDL.LU R14, [R1+0x29b4] ;  /* 0x0029b400010e7983 */ /* 0x001ea80000300800 */
[----:B------:R-:W3:Y:S04]  /*11830*/  LDL R4, [R1+0xca8] ;  /* 0x000ca80001047983 */ /* 0x000ee80000100800 */
[----:B------:R-:W3:Y:S01]  /*11840*/  LDL R5, [R1+0xcac] ;  /* 0x000cac0001057983 */ /* 0x000ee20000100800 */
[----:B----4-:R-:W-:-:S02]  /*11850*/  PRMT R15, RZ, 0x7610, R15 ;  /* 0x00007610ff0f7816 */ /* 0x010fc4000000000f */
[----:B---3--:R-:W-:-:S04]  /*11860*/  @P0 LOP3.LUT R5, R5, R4, RZ, 0x3c, !PT ;  /* 0x0000000405050212 */ /* 0x008fc800078e3cff */
[----:B------:R-:W-:-:S04]  /*11870*/  @P0 LOP3.LUT R4, R5, R4, RZ, 0x3c, !PT ;  /* 0x0000000405040212 */ /* 0x000fc800078e3cff */
[----:B------:R-:W-:-:S05]  /*11880*/  @P0 LOP3.LUT R5, R5, R4, RZ, 0x3c, !PT ;  /* 0x0000000405050212 */ /* 0x000fca00078e3cff */
[----:B------:R-:W3:Y:S01]  /*11890*/  @P0 LDG.E.U16 R15, [R4.64] ;  /* 0x00000004040f0981 */ /* 0x000ee2000c1e1500 */
[----:B------:R-:W-:-:S03]  /*118a0*/  ISETP.GT.AND P2, PT, R3, 0x5, PT ;  /* 0x000000050300780c */ /* 0x000fc60003f44270 */
[----:B---3--:R0:W-:Y:S04]  /*118b0*/  STL [R1+0x408], R15 ;  /* 0x0004080f01007387 */ /* 0x0081e80000100800 */
[----:B0-----:R-:W3:Y:S04]  /*118c0*/  LDL.LU R15, [R1+0x29b0] ;  /* 0x0029b000010f7983 */ /* 0x001ee80000300800 */
[----:B------:R-:W4:Y:S04]  /*118d0*/  LDL R4, [R1+0xca0] ;  /* 0x000ca00001047983 */ /* 0x000f280000100800 */
[----:B------:R-:W4:Y:S01]  /*118e0*/  LDL R5, [R1+0xca4] ;  /* 0x000ca40001057983 */ /* 0x000f220000100800 */
[----:B------:R-:W-:-:S02]  /*118f0*/  PRMT R26, RZ, 0x7610, R26 ;  /* 0x00007610ff1a7816 */ /* 0x000fc4000000001a */
[----:B----4-:R-:W-:-:S04]  /*11900*/  @P2 LOP3.LUT R5, R5, R4, RZ, 0x3c, !PT ;  /* 0x0000000405052212 */ /* 0x010fc800078e3cff */
[----:B------:R-:W-:-:S04]  /*11910*/  @P2 LOP3.LUT R4, R5, R4, RZ, 0x3c, !PT ;  /* 0x0000000405042212 */ /* 0x000fc800078e3cff */
[----:B------:R-:W-:-:S05]  /*11920*/  @P2 LOP3.LUT R5, R5, R4, RZ, 0x3c, !PT ;  /* 0x0000000405052212 */ /* 0x000fca00078e3cff */
[----:B------:R-:W4:Y:S01]  /*11930*/  @P2 LDG.E.U16 R26, [R4.64] ;  /* 0x00000004041a2981 */ /* 0x000f22000c1e1500 */
[----:B------:R-:W-:-:S03]  /*11940*/  ISETP.GT.AND P3, PT, R3, 0x6, PT ;  /* 0x000000060300780c */ /* 0x000fc60003f64270 */
[----:B----4-:R0:W-:Y:S04]  /*11950*/  STL [R1+0x404], R26 ;  /* 0x0004041a01007387 */ /* 0x0101e80000100800 */
[----:B0-----:R-:W4:Y:S04]  /*11960*/  LDL.LU R26, [R1+0x29ac] ;  /* 0x0029ac00011a7983 */ /* 0x001f280000300800 */
[----:B------:R-:W3:Y:S04]  /*11970*/  LDL R4, [R1+0xc98] ;  /* 0x000c980001047983 */ /* 0x000ee80000100800 */
[----:B------:R-:W3:Y:S01]  /*11980*/  LDL R5, [R1+0xc9c] ;  /* 0x000c9c0001057983 */ /* 0x000ee20000100800 */
[----:B--2---:R-:W-:-:S02]  /*11990*/  PRMT R14, RZ, 0x7610, R14 ;  /* 0x00007610ff0e7816 */ /* 0x004fc4000000000e */
[----:B---3--:R-:W-:-:S04]  /*119a0*/  @P3 LOP3.LUT R5, R5, R4, RZ, 0x3c, !PT ;  /* 0x0000000405053212 */ /* 0x008fc800078e3cff */
[----:B------:R-:W-:-:S04]  /*119b0*/  @P3 LOP3.LUT R4, R5, R4, RZ, 0x3c, !PT ;  /* 0x0000000405043212 */ /* 0x000fc800078e3cff */
[----:B------:R-:W-:-:S05]  /*119c0*/  @P3 LOP3.LUT R5, R5, R4, RZ, 0x3c, !PT ;  /* 0x0000000405053212 */ /* 0x000fca00078e3cff */
[----:B------:R-:W2:Y:S01]  /*119d0*/  @P3 LDG.E.U16 R14, [R4.64] ;  /* 0x00000004040e3981 */ /* 0x000ea2000c1e1500 */
[----:B------:R-:W-:-:S03]  /*119e0*/  ISETP.GT.AND P4, PT, R3, 0x7, PT ;  /* 0x000000070300780c */ /* 0x000fc60003f84270 */
[----:B--2---:R0:W-:Y:S04]  /*119f0*/  STL [R1+0x400], R14 ;  /* 0x0004000e01007387 */ /* 0x0041e80000100800 */
[----:B0-----:R-:W2:Y:S04]  /*11a00*/  LDL.LU R14, [R1+0x29a8] ;  /* 0x0029a800010e7983 */ /* 0x001ea80000300800 */
[----:B------:R-:W3:Y:S04]  /*11a10*/  LDL R4, [R1+0xc90] ;  /* 0x000c900001047983 */ /* 0x000ee80000100800 */
[----:B------:R-:W3:Y:S01]  /*11a20*/  LDL R5, [R1+0xc94] ;  /* 0x000c940001057983 */ /* 0x000ee20000100800 */
[----:B------:R-:W-:-:S02]  /*11a30*/  PRMT R15, RZ, 0x7610, R15 ;  /* 0x00007610ff0f7816 */ /* 0x000fc4000000000f */
[----:B---3--:R-:W-:-:S04]  /*11a40*/  @P4 LOP3.LUT R5, R5, R4, RZ, 0x3c, !PT ;  /* 0x0000000405054212 */ /* 0x008fc800078e3cff */
[----:B------:R-:W-:-:S04]  /*11a50*/  @P4 LOP3.LUT R4, R5, R4, RZ, 0x3c, !PT ;  /* 0x0000000405044212 */ /* 0x000fc800078e3cff */
[----:B------:R-:W-:-:S05]  /*11a60*/  @P4 LOP3.LUT R5, R5, R4, RZ, 0x3c, !PT ;  /* 0x0000000405054212 */ /* 0x000fca00078e3cff */
[----:B------:R-:W3:Y:S01]  /*11a70*/  @P4 LDG.E.U16 R15, [R4.64] ;  /* 0x00000004040f4981 */ /* 0x000ee2000c1e1500 */
[----:B------:R-:W-:-:S03]  /*11a80*/  ISETP.GT.AND P1, PT, R3, 0x8, PT ;  /* 0x000000080300780c */ /* 0x000fc60003f24270 */
[----:B---3--:R0:W-:Y:S04]  /*11a90*/  STL [R1+0x4b8], R15 ;  /* 0x0004b80f01007387 */ /* 0x0081e80000100800 */
[----:B0-----:R-:W3:Y:S04]  /*11aa0*/  LDL.LU R15, [R1+0x29a4] ;  /* 0x0029a400010f7983 */ /* 0x001ee80000300800 */
        /* <DEDUP_REMOVED lines=20> */
[----:B------:R-:W2:Y:S04]  /*11bf0*/  LDL R4, [R1+0xc78] ;  /* 0x000c780001047983 */ /* 0x000ea80000100800 */
[----:B------:R-:W2:Y:S01]  /*11c00*/  LDL R5, [R1+0xc7c] ;  /* 0x000c7c0001057983 */ /* 0x000ea20000100800 */
[----:B----4-:R-:W-:-:S02]  /*11c10*/  PRMT R26, RZ, 0x7610, R26 ;  /* 0x00007610ff1a7816 */ /* 0x010fc4000000001a */
[----:B--2---:R-:W-:-:S04]  /*11c20*/  @P2 LOP3.LUT R5, R5, R4, RZ, 0x3c, !PT ;  /* 0x0000000405052212 */ /* 0x004fc800078e3cff */
[----:B------:R-:W-:-:S04]  /*11c30*/  @P2 LOP3.LUT R4, R5, R4, RZ, 0x3c, !PT ;  /* 0x0000000405042212 */ /* 0x000fc800078e3cff */
[----:B------:R-:W-:-:S05]  /*11c40*/  @P2 LOP3.LUT R5, R5, R4, RZ, 0x3c, !PT ;  /* 0x0000000405052212 */ /* 0x000fca00078e3cff */
[----:B------:R-:W2:Y:S01]  /*11c50*/  @P2 LDG.E.U16 R26, [R4.64] ;  /* 0x00000004041a2981 */ /* 0x000ea2000c1e1500 */
[----:B------:R-:W-:-:S03]  /*11c60*/  ISETP.GT.AND P3, PT, R3, 0xb, PT ;  /* 0x0000000b0300780c */ /* 0x000fc60003f64270 */
[----:B--2---:R0:W-:Y:S04]  /*11c70*/  STL [R1+0x3ec], R26 ;  /* 0x0003ec1a01007387 */ /* 0x0041e80000100800 */
[----:B0-----:R-:W2:Y:S04]  /*11c80*/  LDL.LU R26, [R1+0x2998] ;  /* 0x00299800011a7983 */ /* 0x001ea80000300800 */
        /* <DEDUP_REMOVED lines=32> */
[----:B--2---:R-:W-:-:S02]  /*11e90*/  PRMT R15, RZ, 0x7610, R15 ;  /* 0x00007610ff0f7816 */ /* 0x004fc4000000000f */
[----:B----4-:R-:W-:-:S04]  /*11ea0*/  @P0 LOP3.LUT R5, R5, R4, RZ, 0x3c, !PT ;  /* 0x0000000405050212 */ /* 0x010fc800078e3cff */
        /* <DEDUP_REMOVED lines=478> */
[----:B------:R-:W-:-:S02]  /*13c90*/  PRMT R2, RZ, 0x7610, R2 ;  /* 0x00007610ff027816 */ /* 0x000fc40000000002 */
[----:B--2---:R-:W-:-:S04]  /*13ca0*/  @P4 LOP3.LUT R5, R5, R4, RZ, 0x3c, !PT ;  /* 0x0000000405054212 */ /* 0x004fc800078e3cff */
[----:B------:R-:W-:-:S04]  /*13cb0*/  @P4 LOP3.LUT R4, R5, R4, RZ, 0x3c, !PT ;  /* 0x0000000405044212 */ /* 0x000fc800078e3cff */
[----:B------:R-:W-:-:S05]  /*13cc0*/  @P4 LOP3.LUT R5, R5, R4, RZ, 0x3c, !PT ;  /* 0x0000000405054212 */ /* 0x000fca00078e3cff */
[----:B------:R0:W2:Y:S04]  /*13cd0*/  @P4 LDG.E.U16 R2, [R4.64] ;  /* 0x0000000404024981 */ /* 0x0000a8000c1e1500 */
[----:B0-----:R-:W2:Y:S04]  /*13ce0*/  LDL R4, [R1+0xad0] ;  /* 0x000ad00001047983 */ /* 0x001ea80000100800 */
[----:B------:R-:W2:Y:S01]  /*13cf0*/  LDL R5, [R1+0xad4] ;  /* 0x000ad40001057983 */ /* 0x000ea20000100800 */
[----:B------:R-:W-:Y:S02]  /*13d00*/  ISETP.GT.AND P1, PT, R3, 0x3f, PT ;  /* 0x0000003f0300780c */ /* 0x000fe40003f24270 */
[----:B------:R-:W-:-:S11]  /*13d10*/  PRMT R14, RZ, 0x7610, R14 ;  /* 0x00007610ff0e7816 */ /* 0x000fd6000000000e */
[----:B--2---:R-:W-:-:S04]  /*13d20*/  @P1 LOP3.LUT R5, R5, R4, RZ, 0x3c, !PT ;  /* 0x0000000405051212 */ /* 0x004fc800078e3cff */
[----:B------:R-:W-:-:S04]  /*13d30*/  @P1 LOP3.LUT R4, R5, R4, RZ, 0x3c, !PT ;  /* 0x0000000405041212 */ /* 0x000fc800078e3cff */
[----:B------:R-:W-:-:S05]  /*13d40*/  @P1 LOP3.LUT R5, R5, R4, RZ, 0x3c, !PT ;  /* 0x0000000405051212 */ /* 0x000fca00078e3cff */
[----:B------:R-:W2:Y:S04]  /*13d50*/  @P1 LDG.E.U16 R14, [R4.64] ;  /* 0x00000004040e1981 */ /* 0x000ea8000c1e1500 */
[----:B------:R-:W-:Y:S01]  /*13d60*/  STL [R1+0x25a0], R2 ;  /* 0x0025a00201007387 */ /* 0x000fe20000100800 */
[----:B------:R-:W-:-:S03]  /*13d70*/  ISETP.GT.AND P0, PT, R3, 0x40, PT ;  /* 0x000000400300780c */ /* 0x000fc60003f04270 */
[----:B--2---:R0:W-:Y:S04]  /*13d80*/  STL [R1+0x49c], R14 ;  /* 0x00049c0e01007387 */ /* 0x0041e80000100800 */
[----:B0-----:R-:W2:Y:S04]  /*13d90*/  LDL.LU R14, [R1+0x28c8] ;  /* 0x0028c800010e7983 */ /* 0x001ea80000300800 */
        /* <DEDUP_REMOVED lines=300> */
[----:B---3--:R-:W-:-:S11]  /*15060*/  PRMT R15, RZ, 0x7610, R15 ;  /* 0x00007610ff0f7816 */ /* 0x008fd6000000000f */
        /* <DEDUP_REMOVED lines=647> */
[----:B0-----:R-:W3:Y:S01]  /*178e0*/  LDL.LU R14, [R1+0x2750] ;  /* 0x00275000010e7983 */ /* 0x001ee20000300800 */
[----:B------:R-:W4:Y:S02]  /*178f0*/  LDL R4, [R1+0x7d0] ;  /* 0x0007d00001047983 */ /* 0x000f240000100800 */
[----:B------:R-:W4:Y:S01]  /*17900*/  LDL R5, [R1+0x7d4] ;  /* 0x0007d40001057983 */ /* 0x000f220000100800 */
[----:B--2---:R-:W-:Y:S02]  /*17910*/  PRMT R15, RZ, 0x7610, R15 ;  /* 0x00007610ff0f7816 */ /* 0x004fe4000000000f */
[----:B----4-:R-:W-:-:S04]  /*17920*/  @P0 LOP3.LUT R5, R5, R4, RZ, 0x3c, !PT ;  /* 0x0000000405050212 */ /* 0x010fc800078e3cff */
[----:B------:R-:W-:-:S04]  /*17930*/  @P0 LOP3.LUT R4, R5, R4, RZ, 0x3c, !PT ;  /* 0x0000000405040212 */ /* 0x000fc800078e3cff */
[----:B------:R-:W-:-:S05]  /*17940*/  @P0 LOP3.LUT R5, R5, R4, RZ, 0x3c, !PT ;  /* 0x0000000405050212 */ /* 0x000fca00078e3cff */
[----:B------:R-:W2:Y:S01]  /*17950*/  @P0 LDG.E.U16 R15, [R4.64] ;  /* 0x00000004040f0981 */ /* 0x000ea2000c1e1500 */
[----:B------:R-:W-:-:S03]  /*17960*/  ISETP.GT.AND P2, PT, R3, 0xa0, PT ;  /* 0x000000a00300780c */ /* 0x000fc60003f44270 */
[----:B--2---:R0:W-:Y:S04]  /*17970*/  STL [R1+0x43c], R15 ;  /* 0x00043c0f01007387 */ /* 0x0041e80000100800 */
[----:B0-----:R-:W2:Y:S01]  /*17980*/  LDL.LU R15, [R1+0x274c] ;  /* 0x00274c00010f7983 */ /* 0x001ea20000300800 */
[----:B------:R-:W4:Y:S02]  /*17990*/  LDL R4, [R1+0x7c8] ;  /* 0x0007c80001047983 */ /* 0x000f240000100800 */
[----:B------:R-:W4:Y:S01]  /*179a0*/  LDL R5, [R1+0x7cc] ;  /* 0x0007cc0001057983 */ /* 0x000f220000100800 */
[----:B------:R-:W-:Y:S02]  /*179b0*/  PRMT R26, RZ, 0x7610, R26 ;  /* 0x00007610ff1a7816 */ /* 0x000fe4000000001a */
[----:B----4-:R-:W-:-:S04]  /*179c0*/  @P2 LOP3.LUT R5, R5, R4, RZ, 0x3c, !PT ;  /* 0x0000000405052212 */ /* 0x010fc800078e3cff */
[----:B------:R-:W-:-:S04]  /*179d0*/  @P2 LOP3.LUT R4, R5, R4, RZ, 0x3c, !PT ;  /* 0x0000000405042212 */ /* 0x000fc800078e3cff */
[----:B------:R-:W-:-:S05]  /*179e0*/  @P2 LOP3.LUT R5, R5, R4, RZ, 0x3c, !PT ;  /* 0x0000000405052212 */ /* 0x000fca00078e3cff */
[----:B------:R-:W4:Y:S01]  /*179f0*/  @P2 LDG.E.U16 R26, [R4.64] ;  /* 0x00000004041a2981 */ /* 0x000f22000c1e1500 */
[----:B------:R-:W-:-:S03]  /*17a00*/  ISETP.GT.AND P3, PT, R3, 0xa1, PT ;  /* 0x000000a10300780c */ /* 0x000fc60003f64270 */
[----:B----4-:R0:W-:Y:S04]  /*17a10*/  STL [R1+0xbc], R26 ;  /* 0x0000bc1a01007387 */ /* 0x0101e80000100800 */
[----:B0-----:R-:W4:Y:S01]  /*17a20*/  LDL.LU R26, [R1+0x2748] ;  /* 0x00274800011a7983 */ /* 0x001f220000300800 */
[----:B------:R-:W2:Y:S02]  /*17a30*/  LDL R4, [R1+0x7c0] ;  /* 0x0007c00001047983 */ /* 0x000ea40000100800 */
[----:B------:R-:W2:Y:S01]  /*17a40*/  LDL R5, [R1+0x7c4] ;  /* 0x0007c40001057983 */ /* 0x000ea20000100800 */
[----:B---3--:R-:W-:Y:S02]  /*17a50*/  PRMT R14, RZ, 0x7610, R14 ;  /* 0x00007610ff0e7816 */ /* 0x008fe4000000000e */
[----:B--2---:R-:W-:-:S04]  /*17a60*/  @P3 LOP3.LUT R5, R5, R4, RZ, 0x3c, !PT ;  /* 0x0000000405053212 */ /* 0x004fc800078e3cff */
[----:B------:R-:W-:-:S04]  /*17a70*/  @P3 LOP3.LUT R4, R5, R4, RZ, 0x3c, !PT ;  /* 0x0000000405043212 */ /* 0x000fc800078e3cff */
[----:B------:R-:W-:-:S05]  /*17a80*/  @P3 LOP3.LUT R5, R5, R4, RZ, 0x3c, !PT ;  /* 0x0000000405053212 */ /* 0x000fca00078e3cff */
[----:B------:R-:W2:Y:S01]  /*17a90*/  @P3 LDG.E.U16 R14, [R4.64] ;  /* 0x00000004040e3981 */ /* 0x000ea2000c1e1500 */
[----:B------:R-:W-:-:S03]  /*17aa0*/  ISETP.GT.AND P4, PT, R3, 0xa2, PT ;  /* 0x000000a20300780c */ /* 0x000fc60003f84270 */
[----:B--2---:R0:W-:Y:S04]  /*17ab0*/  STL [R1+0xb8], R14 ;  /* 0x0000b80e01007387 */ /* 0x0041e80000100800 */
[----:B0-----:R-:W2:Y:S01]  /*17ac0*/  LDL.LU R14, [R1+0x2744] ;  /* 0x00274400010e7983 */ /* 0x001ea20000300800 */
[----:B------:R-:W3:Y:S02]  /*17ad0*/  LDL R4, [R1+0x7b8] ;  /* 0x0007b80001047983 */ /* 0x000ee40000100800 */
[----:B------:R-:W3:Y:S01]  /*17ae0*/  LDL R5, [R1+0x7bc] ;  /* 0x0007bc0001057983 */ /* 0x000ee20000100800 */
[----:B------:R-:W-:Y:S02]  /*17af0*/  PRMT R15, RZ, 0x7610, R15 ;  /* 0x00007610ff0f7816 */ /* 0x000fe4000000000f */
[----:B---3--:R-:W-:-:S04]  /*17b00*/  @P4 LOP3.LUT R5, R5, R4, RZ, 0x3c, !PT ;  /* 0x0000000405054212 */ /* 0x008fc800078e3cff */
[----:B------:R-:W-:-:S04]  /*17b10*/  @P4 LOP3.LUT R4, R5, R4, RZ, 0x3c, !PT ;  /* 0x0000000405044212 */ /* 0x000fc800078e3cff */
[----:B------:R-:W-:-:S05]  /*17b20*/  @P4 LOP3.LUT R5, R5, R4, RZ, 0x3c, !PT ;  /* 0x0000000405054212 */ /* 0x000fca00078e3cff */
[----:B------:R-:W3:Y:S01]  /*17b30*/  @P4 LDG.E.U16 R15, [R4.64] ;  /* 0x00000004040f4981 */ /* 0x000ee2000c1e1500 */
[----:B------:R-:W-:-:S03]  /*17b40*/  ISETP.GT.AND P1, PT, R3, 0xa3, PT ;  /* 0x000000a30300780c */ /* 0x000fc60003f24270 */
[----:B---3--:R0:W-:Y:S04]  /*17b50*/  STL [R1+0xb4], R15 ;  /* 0x0000b40f01007387 */ /* 0x0081e80000100800 */
[----:B0-----:R-:W3:Y:S01]  /*17b60*/  LDL.LU R15, [R1+0x2740] ;  /* 0x00274000010f7983 */ /* 0x001ee20000300800 */
[----:B------:R-:W3:Y:S02]  /*17b70*/  LDL R4, [R1+0x7b0] ;  /* 0x0007b00001047983 */ /* 0x000ee40000100800 */
[----:B------:R-:W3:Y:S01]  /*17b80*/  LDL R5, [R1+0x7b4] ;  /* 0x0007b40001057983 */ /* 0x000ee20000100800 */
[----:B--2---:R-:W-:Y:S02]  /*17b90*/  PRMT R14, RZ, 0x7610, R14 ;  /* 0x00007610ff0e7816 */ /* 0x004fe4000000000e */
[----:B---3--:R-:W-:-:S04]  /*17ba0*/  @P1 LOP3.LUT R5, R5, R4, RZ, 0x3c, !PT ;  /* 0x0000000405051212 */ /* 0x008fc800078e3cff */
        /* <DEDUP_REMOVED lines=16> */
[----:B------:R-:W2:Y:S02]  /*17cb0*/  LDL R4, [R1+0x7a0] ;  /* 0x0007a00001047983 */ /* 0x000ea40000100800 */
[----:B------:R-:W2:Y:S01]  /*17cc0*/  LDL R5, [R1+0x7a4] ;  /* 0x0007a40001057983 */ /* 0x000ea20000100800 */
[----:B----4-:R-:W-:Y:S02]  /*17cd0*/  PRMT R26, RZ, 0x7610, R26 ;  /* 0x00007610ff1a7816 */ /* 0x010fe4000000001a */
[----:B--2---:R-:W-:-:S04]  /*17ce0*/  @P2 LOP3.LUT R5, R5, R4, RZ, 0x3c, !PT ;  /* 0x0000000405052212 */ /* 0x004fc800078e3cff */
        /* <DEDUP_REMOVED lines=28> */
[----:B----4-:R-:W-:Y:S02]  /*17eb0*/  PRMT R14, RZ, 0x7610, R14 ;  /* 0x00007610ff0e7816 */ /* 0x010fe4000000000e */
        /* <DEDUP_REMOVED lines=218> */
[----:B------:R-:W4:Y:S03]  /*18c60*/  LDL R5, [R1+0x6dc] ;  /* 0x0006dc0001057983 */ /* 0x000f260000100800 */
[----:B----4-:R-:W-:-:S02]  /*18c70*/  @P2 LOP3.LUT R5, R5, R4, RZ, 0x3c, !PT ;  /* 0x0000000405052212 */ /* 0x010fc400078e3cff */
[----:B--2---:R-:W-:Y:S02]  /*18c80*/  PRMT R15, RZ, 0x7610, R15 ;  /* 0x00007610ff0f7816 */ /* 0x004fe4000000000f */
        /* <DEDUP_REMOVED lines=18> */
[----:B---3--:R-:W-:Y:S02]  /*18db0*/  PRMT R14, RZ, 0x7610, R14 ;  /* 0x00007610ff0e7816 */ /* 0x008fe4000000000e */
[----:B----4-:R-:W-:-:S04]  /*18dc0*/  @P1 LOP3.LUT R5, R5, R4, RZ, 0x3c, !PT ;  /* 0x0000000405051212 */ /* 0x010fc800078e3cff */
        /* <DEDUP_REMOVED lines=18> */
[----:B------:R-:W-:Y:S02]  /*18ef0*/  PRMT R17, RZ, 0x7610, R17 ;  /* 0x00007610ff117816 */ /* 0x000fe40000000011 */
[----:B--2---:R-:W-:-:S04]  /*18f00*/  @P1 LOP3.LUT R5, R5, R4, RZ, 0x3c, !PT ;  /* 0x0000000405051212 */ /* 0x004fc800078e3cff */
[----:B------:R-:W-:-:S04]  /*18f10*/  @P1 LOP3.LUT R4, R5, R4, RZ, 0x3c, !PT ;  /* 0x0000000405041212 */ /* 0x000fc800078e3cff */
[----:B------:R-:W-:-:S05]  /*18f20*/  @P1 LOP3.LUT R5, R5, R4, RZ, 0x3c, !PT ;  /* 0x0000000405051212 */ /* 0x000fca00078e3cff */
[----:B------:R-:W2:Y:S01]  /*18f30*/  @P1 LDG.E.U16 R17, [R4.64] ;  /* 0x0000000404111981 */ /* 0x000ea2000c1e1500 */
[----:B------:R-:W-:-:S03]  /*18f40*/  ISETP.GT.AND P0, PT, R3, 0xc3, PT ;  /* 0x000000c30300780c */ /* 0x000fc60003f04270 */
[----:B--2---:R0:W-:Y:S04]  /*18f50*/  STL [R1+0x54], R17 ;  /* 0x0000541101007387 */ /* 0x0041e80000100800 */
[----:B0-----:R-:W2:Y:S01]  /*18f60*/  LDL.LU R17, [R1+0x26c0] ;  /* 0x0026c00001117983 */ /* 0x001ea20000300800 */
        /* <DEDUP_REMOVED lines=203> */
[----:B------:R-:W-:Y:S01]  /*19c20*/  @P0 LOP3.LUT R5, R5, R4, RZ, 0x3c, !PT ;  /* 0x0000000405050212 */ /* 0x000fe200078e3cff */
[----:B------:R0:W-:Y:S04]  /*19c30*/  STL [R1+0xc], R15 ;  /* 0x00000c0f01007387 */ /* 0x0001e80000100800 */
[----:B------:R1:W2:Y:S01]  /*19c40*/  @P0 LDG.E.U16 R14, [R4.64] ;  /* 0x00000004040e0981 */ /* 0x0002a2000c1e1500 */
[----:B------:R-:W-:Y:S02]  /*19c50*/  ISETP.GT.AND P1, PT, R3, 0xe0, PT ;  /* 0x000000e00300780c */ /* 0x000fe40003f24270 */
[----:B------:R-:W-:Y:S01]  /*19c60*/  PRMT R18, RZ, 0x7610, R18 ;  /* 0x00007610ff127816 */ /* 0x000fe20000000012 */
[----:B0-----:R-:W3:Y:S04]  /*19c70*/  LDL R15, [R1+0x54c] ;  /* 0x00054c00010f7983 */ /* 0x001ee80000100800 */
[----:B-1----:R-:W2:Y:S04]  /*19c80*/  LDL R4, [R1+0x5c8] ;  /* 0x0005c80001047983 */ /* 0x002ea80000100800 */
[----:B------:R-:W2:Y:S02]  /*19c90*/  LDL R5, [R1+0x5cc] ;  /* 0x0005cc0001057983 */ /* 0x000ea40000100800 */
[----:B--2---:R-:W-:-:S04]  /*19ca0*/  @P1 LOP3.LUT R5, R5, R4, RZ, 0x3c, !PT ;  /* 0x0000000405051212 */ /* 0x004fc800078e3cff */
[----:B------:R-:W-:-:S04]  /*19cb0*/  @P1 LOP3.LUT R4, R5, R4, RZ, 0x3c, !PT ;  /* 0x0000000405041212 */ /* 0x000fc800078e3cff */
[----:B------:R-:W-:-:S05]  /*19cc0*/  @P1 LOP3.LUT R5, R5, R4, RZ, 0x3c, !PT ;  /* 0x0000000405051212 */ /* 0x000fca00078e3cff */
[----:B------:R-:W2:Y:S04]  /*19cd0*/  @P1 LDG.E.U16 R18, [R4.64] ;  /* 0x0000000404121981 */ /* 0x000ea8000c1e1500 */
[----:B------:R0:W-:Y:S04]  /*19ce0*/  STL [R1+0x8], R14 ;  /* 0x0000080e01007387 */ /* 0x0001e80000100800 */
[----:B0-----:R-:W3:Y:S04]  /*19cf0*/  LDL R14, [R1+0x50c] ;  /* 0x00050c00010e7983 */ /* 0x001ee80000100800 */
[----:B--2---:R0:W-:Y:S04]  /*19d00*/  STL [R1], R18 ;  /* 0x0000001201007387 */ /* 0x0041e80000100800 */
[----:B0-----:R-:W2:Y:S01]  /*19d10*/  LDL.LU R18, [R1+0x2670] ;  /* 0x0026700001127983 */ /* 0x001ea20000300800 */
[----:B------:R-:W2:Y:S02]  /*19d20*/  LDL R4, [R1+0x588] ;  /* 0x0005880001047983 */ /* 0x000ea40000100800 */
[----:B------:R-:W2:Y:S01]  /*19d30*/  LDL R5, [R1+0x58c] ;  /* 0x00058c0001057983 */ /* 0x000ea20000100800 */
[----:B------:R-:W-:-:S02]  /*19d40*/  ISETP.GT.AND P0, PT, R3, 0xe8, PT ;  /* 0x000000e80300780c */ /* 0x000fc40003f04270 */
[----:B----4-:R-:W-:Y:S02]  /*19d50*/  PRMT R26, RZ, 0x7610, R26 ;  /* 0x00007610ff1a7816 */ /* 0x010fe4000000001a */
[----:B------:R-:W-:-:S09]  /*19d60*/  ISETP.GT.AND P1, PT, R3, 0xf0, PT ;  /* 0x000000f00300780c */ /* 0x000fd20003f24270 */
[----:B--2---:R-:W-:-:S04]  /*19d70*/  @P0 LOP3.LUT R5, R5, R4, RZ, 0x3c, !PT ;  /* 0x0000000405050212 */ /* 0x004fc800078e3cff */
[----:B------:R-:W-:-:S04]  /*19d80*/  @P0 LOP3.LUT R4, R5, R4, RZ, 0x3c, !PT ;  /* 0x0000000405040212 */ /* 0x000fc800078e3cff */
[----:B------:R-:W-:-:S05]  /*19d90*/  @P0 LOP3.LUT R5, R5, R4, RZ, 0x3c, !PT ;  /* 0x0000000405050212 */ /* 0x000fca00078e3cff */
[----:B------:R0:W2:Y:S04]  /*19da0*/  @P0 LDG.E.U16 R26, [R4.64] ;  /* 0x00000004041a0981 */ /* 0x0000a8000c1e1500 */
[----:B0-----:R-:W4:Y:S01]  /*19db0*/  LDL R5, [R1+0x548] ;  /* 0x0005480001057983 */ /* 0x001f220000100800 */
[----:B------:R-:W-:Y:S01]  /*19dc0*/  PRMT R17, RZ, 0x7610, R17 ;  /* 0x00007610ff117816 */ /* 0x000fe20000000011 */
[----:B---3--:R-:W-:Y:S01]  /*19dd0*/  @P1 IMAD.MOV.U32 R4, RZ, RZ, R15 ;  /* 0x000000ffff041224 */ /* 0x008fe200078e000f */
[C---:B------:R-:W-:Y:S01]  /*19de0*/  ISETP.GT.AND P2, PT, R3.reuse, 0xf8, PT ;  /* 0x000000f80300780c */ /* 0x040fe20003f44270 */
[----:B--2---:R0:W-:Y:S01]  /*19df0*/  STL [R1+0x2660], R26 ;  /* 0x0026601a01007387 */ /* 0x0041e20000100800 */
[----:B------:R-:W-:Y:S01]  /*19e00*/  PRMT R13, RZ, 0x7610, R13 ;  /* 0x00007610ff0d7816 */ /* 0x000fe2000000000d */
[----:B------:R-:W2:Y:S02]  /*19e10*/  LDL R15, [R1+0x584] ;  /* 0x00058400010f7983 */ /* 0x000ea40000100800 */
[----:B----4-:R1:W3:Y:S04]  /*19e20*/  @P1 LDG.E.U16 R17, [R4.64] ;  /* 0x0000000404111981 */ /* 0x0102e8000c1e1500 */
[----:B0-----:R-:W4:Y:S04]  /*19e30*/  LDL R26, [R1+0x5c4] ;  /* 0x0005c400011a7983 */ /* 0x001f280000100800 */
[----:B-1----:R-:W2:Y:S01]  /*19e40*/  LDL R5, [R1+0x508] ;  /* 0x0005080001057983 */ /* 0x002ea20000100800 */
[----:B------:R-:W-:Y:S01]  /*19e50*/  @P2 IMAD.MOV.U32 R4, RZ, RZ, R14 ;  /* 0x000000ffff042224 */ /* 0x000fe200078e000e */
[----:B------:R-:W-:-:S02]  /*19e60*/  ISETP.GT.AND P0, PT, R3, 0xe1, PT ;  /* 0x000000e10300780c */ /* 0x000fc40003f04270 */
[----:B---3--:R-:W-:Y:S01]  /*19e70*/  STL [R1+0x2664], R17 ;  /* 0x0026641101007387 */ /* 0x008fe20000100800 */
[----:B------:R-:W-:Y:S01]  /*19e80*/  PRMT R29, RZ, 0x7610, R29 ;  /* 0x00007610ff1d7816 */ /* 0x000fe2000000001d */
[----:B------:R-:W3:Y:S02]  /*19e90*/  LDL R14, [R1+0x544] ;  /* 0x00054400010e7983 */ /* 0x000ee40000100800 */
[----:B--2---:R0:W2:Y:S04]  /*19ea0*/  @P2 LDG.E.U16 R13, [R4.64] ;  /* 0x00000004040d2981 */ /* 0x0040a8000c1e1500 */
[----:B0-----:R-:W2:Y:S03]  /*19eb0*/  LDL R5, [R1+0x5c0] ;  /* 0x0005c00001057983 */ /* 0x001ea60000100800 */
[----:B----4-:R-:W-:-:S05]  /*19ec0*/  @P0 IMAD.MOV.U32 R4, RZ, RZ, R26 ;  /* 0x000000ffff040224 */ /* 0x010fca00078e001a */
[----:B--2---:R0:W2:Y:S04]  /*19ed0*/  @P0 LDG.E.U16 R29, [R4.64] ;  /* 0x00000004041d0981 */ /* 0x0040a8000c1e1500 */
[----:B------:R1:W-:Y:S01]  /*19ee0*/  STL [R1+0x2668], R13 ;  /* 0x0026680d01007387 */ /* 0x0003e20000100800 */
[----:B------:R-:W4:Y:S03]  /*19ef0*/  LDL R26, [R1+0x500] ;  /* 0x00050000011a7983 */ /* 0x000f260000100800 */
[----:B0-----:R-:W3:Y:S04]  /*19f00*/  LDL R5, [R1+0x580] ;  /* 0x0005800001057983 */ /* 0x001ee80000100800 */
[----:B-1----:R-:W3:Y:S01]  /*19f10*/  LDL R13, [R1+0x504] ;  /* 0x00050400010d7983 */ /* 0x002ee20000100800 */
[----:B------:R-:W-:-:S02]  /*19f20*/  ISETP.GT.AND P1, PT, R3, 0xe9, PT ;  /* 0x000000e90300780c */ /* 0x000fc40003f24270 */
[----:B------:R-:W-:-:S11]  /*19f30*/  PRMT R25, RZ, 0x7610, R25 ;  /* 0x00007610ff197816 */ /* 0x000fd60000000019 */
[----:B------:R-:W-:Y:S01]  /*19f40*/  @P1 IMAD.MOV.U32 R4, RZ, RZ, R15 ;  /* 0x000000ffff041224 */ /* 0x000fe200078e000f */
[----:B--2---:R0:W-:Y:S01]  /*19f50*/  STL [R1+0x264c], R29 ;  /* 0x00264c1d01007387 */ /* 0x0041e20000100800 */
[----:B------:R-:W-:Y:S02]  /*19f60*/  ISETP.GT.AND P0, PT, R3, 0xf1, PT ;  /* 0x000000f10300780c */ /* 0x000fe40003f04270 */
[----:B------:R-:W-:Y:S01]  /*19f70*/  PRMT R16, RZ, 0x7610, R16 ;  /* 0x00007610ff107816 */ /* 0x000fe20000000010 */
[----:B------:R-:W2:Y:S01]  /*19f80*/  LDL R15, [R1+0x5ec] ;  /* 0x0005ec00010f7983 */ /* 0x000ea20000100800 */
[----:B0-----:R-:W2:Y:S04]  /*19f90*/  LDL R29, [R1+0x540] ;  /* 0x00054000011d7983 */ /* 0x001ea80000100800 */
[----:B---3--:R0:W3:Y:S05]  /*19fa0*/  @P1 LDG.E.U16 R25, [R4.64] ;  /* 0x0000000404191981 */ /* 0x0080ea000c1e1500 */
[----:B0-----:R-:W-:-:S02]  /*19fb0*/  @P0 IMAD.MOV.U32 R4, RZ, RZ, R14 ;  /* 0x000000ffff040224 */ /* 0x001fc400078e000e */
[----:B--2---:R-:W-:-:S05]  /*19fc0*/  @P0 IMAD.MOV.U32 R5, RZ, RZ, R29 ;  /* 0x000000ffff050224 */ /* 0x004fca00078e001d */
[----:B------:R0:W2:Y:S04]  /*19fd0*/  @P0 LDG.E.U16 R16, [R4.64] ;  /* 0x0000000404100981 */ /* 0x0000a8000c1e1500 */
[----:B---3--:R1:W-:Y:S01]  /*19fe0*/  STL [R1+0x2650], R25 ;  /* 0x0026501901007387 */ /* 0x0083e20000100800 */
[----:B------:R-:W3:Y:S02]  /*19ff0*/  LDL R29, [R1+0x5b8] ;  /* 0x0005b800011d7983 */ /* 0x000ee40000100800 */
[----:B------:R-:W3:Y:S01]  /*1a000*/  LDL R14, [R1+0x5bc] ;  /* 0x0005bc00010e7983 */ /* 0x000ee20000100800 */
[----:B-1----:R-:W3:Y:S01]  /*1a010*/  LDL R25, [R1+0x5e8] ;  /* 0x0005e80001197983 */ /* 0x002ee20000100800 */
[----:B------:R-:W-:Y:S02]  /*1a020*/  ISETP.GT.AND P1, PT, R3, 0xf9, PT ;  /* 0x000000f90300780c */ /* 0x000fe40003f24270 */
[----:B------:R-:W-:-:S02]  /*1a030*/  PRMT R12, RZ, 0x7610, R12 ;  /* 0x00007610ff0c7816 */ /* 0x000fc4000000000c */
[----:B------:R-:W-:-:S09]  /*1a040*/  ISETP.GT.AND P0, PT, R3, 0xdc, PT ;  /* 0x000000dc0300780c */ /* 0x000fd20003f04270 */
[----:B0-----:R-:W-:Y:S02]  /*1a050*/  @P1 IMAD.MOV.U32 R4, RZ, RZ, R13 ;  /* 0x000000ffff041224 */ /* 0x001fe400078e000d */
[----:B----4-:R-:W-:-:S05]  /*1a060*/  @P1 IMAD.MOV.U32 R5, RZ, RZ, R26 ;  /* 0x000000ffff051224 */ /* 0x010fca00078e001a */
[----:B------:R0:W4:Y:S01]  /*1a070*/  @P1 LDG.E.U16 R12, [R4.64] ;  /* 0x00000004040c1981 */ /* 0x000122000c1e1500 */
[----:B------:R-:W-:Y:S02]  /*1a080*/  PRMT R2, RZ, 0x7610, R2 ;  /* 0x00007610ff027816 */ /* 0x000fe40000000002 */
[----:B------:R-:W-:Y:S01]  /*1a090*/  ISETP.GT.AND P1, PT, R3, 0xe2, PT ;  /* 0x000000e20300780c */ /* 0x000fe20003f24270 */
[----:B0-----:R-:W-:Y:S01]  /*1a0a0*/  @P0 IMAD.MOV.U32 R4, RZ, RZ, R15 ;  /* 0x000000ffff040224 */ /* 0x001fe200078e000f */
[----:B------:R-:W-:Y:S01]  /*1a0b0*/  PRMT R28, RZ, 0x7610, R28 ;  /* 0x00007610ff1c7816 */ /* 0x000fe2000000001c */
[----:B--2---:R-:W-:Y:S01]  /*1a0c0*/  STL [R1+0x2654], R16 ;  /* 0x0026541001007387 */ /* 0x004fe20000100800 */
[----:B------:R-:W2:Y:S02]  /*1a0d0*/  LDL R26, [R1+0x578] ;  /* 0x00057800011a7983 */ /* 0x000ea40000100800 */
[----:B------:R-:W2:Y:S02]  /*1a0e0*/  LDL R13, [R1+0x57c] ;  /* 0x00057c00010d7983 */ /* 0x000ea40000100800 */
[----:B---3--:R-:W-:-:S05]  /*1a0f0*/  @P0 IMAD.MOV.U32 R5, RZ, RZ, R25 ;  /* 0x000000ffff050224 */ /* 0x008fca00078e0019 */
[----:B------:R0:W3:Y:S02]  /*1a100*/  @P0 LDG.E.U16 R2, [R4.64] ;  /* 0x0000000404020981 */ /* 0x0000e4000c1e1500 */
[----:B0-----:R-:W-:Y:S02]  /*1a110*/  @P1 IMAD.MOV.U32 R4, RZ, RZ, R14 ;  /* 0x000000ffff041224 */ /* 0x001fe400078e000e */
[----:B------:R-:W-:-:S05]  /*1a120*/  @P1 IMAD.MOV.U32 R5, RZ, RZ, R29 ;  /* 0x000000ffff051224 */ /* 0x000fca00078e001d */
[----:B------:R2:W3:Y:S01]  /*1a130*/  @P1 LDG.E.U16 R28, [R4.64] ;  /* 0x00000004041c1981 */ /* 0x0004e2000c1e1500 */
[----:B------:R-:W-:Y:S02]  /*1a140*/  ISETP.GT.AND P0, PT, R3, 0xea, PT ;  /* 0x000000ea0300780c */ /* 0x000fe40003f04270 */
[----:B------:R-:W-:Y:S01]  /*1a150*/  PRMT R23, RZ, 0x7610, R23 ;  /* 0x00007610ff177816 */ /* 0x000fe20000000017 */
[----:B----4-:R-:W-:Y:S01]  /*1a160*/  STL [R1+0x2658], R12 ;  /* 0x0026580c01007387 */ /* 0x010fe20000100800 */
[----:B------:R-:W4:Y:S02]  /*1a170*/  LDL R25, [R1+0x538] ;  /* 0x0005380001197983 */ /* 0x000f240000100800 */
[----:B------:R-:W4:Y:S07]  /*1a180*/  LDL R15, [R1+0x53c] ;  /* 0x00053c00010f7983 */ /* 0x000f2e0000100800 */
[----:B--2---:R-:W-:-:S02]  /*1a190*/  @P0 IMAD.MOV.U32 R5, RZ, RZ, R26 ;  /* 0x000000ffff050224 */ /* 0x004fc400078e001a */
[----:B------:R-:W-:-:S05]  /*1a1a0*/  @P0 IMAD.MOV.U32 R4, RZ, RZ, R13 ;  /* 0x000000ffff040224 */ /* 0x000fca00078e000d */
[----:B------:R4:W2:Y:S04]  /*1a1b0*/  @P0 LDG.E.U16 R23, [R4.64] ;  /* 0x0000000404170981 */ /* 0x0008a8000c1e1500 */
[----:B---3--:R0:W-:Y:S01]  /*1a1c0*/  STL [R1+0x2604], R2 ;  /* 0x0026040201007387 */ /* 0x0081e20000100800 */
[----:B------:R-:W3:Y:S03]  /*1a1d0*/  LDL R14, [R1+0x4f8] ;  /* 0x0004f800010e7983 */ /* 0x000ee60000100800 */
[----:B0-----:R-:W3:Y:S04]  /*1a1e0*/  LDL R2, [R1+0x4fc] ;  /* 0x0004fc0001027983 */ /* 0x001ee80000100800 */
[----:B------:R-:W-:Y:S01]  /*1a1f0*/  STL [R1+0x2634], R28 ;  /* 0x0026341c01007387 */ /* 0x000fe20000100800 */
[----:B------:R-:W3:Y:S02]  /*1a200*/  LDL R13, [R1+0x5b0] ;  /* 0x0005b000010d7983 */ /* 0x000ee40000100800 */
[----:B------:R-:W3:Y:S01]  /*1a210*/  LDL R12, [R1+0x5b4] ;  /* 0x0005b400010c7983 */ /* 0x000ee20000100800 */
[----:B------:R-:W-:-:S02]  /*1a220*/  ISETP.GT.AND P1, PT, R3, 0xf2, PT ;  /* 0x000000f20300780c */ /* 0x000fc40003f24270 */
[----:B------:R-:W-:Y:S02]  /*1a230*/  PRMT R11, RZ, 0x7610, R11 ;  /* 0x00007610ff0b7816 */ /* 0x000fe4000000000b */
[----:B------:R-:W-:-:S09]  /*1a240*/  ISETP.GT.AND P2, PT, R3, 0xfa, PT ;  /* 0x000000fa0300780c */ /* 0x000fd20003f44270 */
[----:B----4-:R-:W-:Y:S02]  /*1a250*/  @P1 IMAD.MOV.U32 R4, RZ, RZ, R15 ;  /* 0x000000ffff041224 */ /* 0x010fe400078e000f */
[----:B------:R-:W-:-:S05]  /*1a260*/  @P1 IMAD.MOV.U32 R5, RZ, RZ, R25 ;  /* 0x000000ffff051224 */ /* 0x000fca00078e0019 */
[----:B------:R3:W4:Y:S01]  /*1a270*/  @P1 LDG.E.U16 R11, [R4.64] ;  /* 0x00000004040b1981 */ /* 0x000722000c1e1500 */
[----:B------:R-:W-:Y:S02]  /*1a280*/  PRMT R10, RZ, 0x7610, R10 ;  /* 0x00007610ff0a7816 */ /* 0x000fe4000000000a */
[----:B------:R-:W-:Y:S02]  /*1a290*/  ISETP.GT.AND P0, PT, R3, 0xe3, PT ;  /* 0x000000e30300780c */ /* 0x000fe40003f04270 */
[----:B------:R-:W-:Y:S01]  /*1a2a0*/  PRMT R27, RZ, 0x7610, R27 ;  /* 0x00007610ff1b7816 */ /* 0x000fe2000000001b */
[----:B--2---:R-:W-:Y:S01]  /*1a2b0*/  STL [R1+0x2638], R23 ;  /* 0x0026381701007387 */ /* 0x004fe20000100800 */
[----:B------:R-:W2:Y:S02]  /*1a2c0*/  LDL R25, [R1+0x570] ;  /* 0x0005700001197983 */ /* 0x000ea40000100800 */
[----:B------:R-:W2:Y:S02]  /*1a2d0*/  LDL R15, [R1+0x574] ;  /* 0x00057400010f7983 */ /* 0x000ea40000100800 */
[----:B---3--:R-:W-:-:S02]  /*1a2e0*/  @P2 IMAD.MOV.U32 R5, RZ, RZ, R14 ;  /* 0x000000ffff052224 */ /* 0x008fc400078e000e */
[----:B------:R-:W-:-:S05]  /*1a2f0*/  @P2 IMAD.MOV.U32 R4, RZ, RZ, R2 ;  /* 0x000000ffff042224 */ /* 0x000fca00078e0002 */
        /* <DEDUP_REMOVED lines=12> */
[----:B---3--:R-:W-:Y:S01]  /*1a3c0*/  STL [R1+0x2640], R10 ;  /* 0x0026400a01007387 */ /* 0x008fe20000100800 */
[----:B------:R-:W3:Y:S02]  /*1a3d0*/  LDL R13, [R1+0x4f0] ;  /* 0x0004f000010d7983 */ /* 0x000ee40000100800 */
[----:B------:R-:W3:Y:S01]  /*1a3e0*/  LDL R12, [R1+0x4f4] ;  /* 0x0004f400010c7983 */ /* 0x000ee20000100800 */
        /* <DEDUP_REMOVED lines=23> */
[----:B----4-:R0:W-:Y:S01]  /*1a560*/  STL [R1+0x2620], R9 ;  /* 0x0026200901007387 */ /* 0x0101e20000100800 */
[----:B------:R-:W4:Y:S02]  /*1a570*/  LDL R13, [R1+0x528] ;  /* 0x00052800010d7983 */ /* 0x000f240000100800 */
[----:B------:R-:W4:Y:S07]  /*1a580*/  LDL R12, [R1+0x52c] ;  /* 0x00052c00010c7983 */ /* 0x000f2e0000100800 */
[----:B--2---:R-:W-:-:S02]  /*1a590*/  @P1 IMAD.MOV.U32 R5, RZ, RZ, R14 ;  /* 0x000000ffff051224 */ /* 0x004fc400078e000e */
[----:B------:R-:W-:-:S05]  /*1a5a0*/  @P1 IMAD.MOV.U32 R4, RZ, RZ, R2 ;  /* 0x000000ffff041224 */ /* 0x000fca00078e0002 */
[----:B------:R4:W2:Y:S04]  /*1a5b0*/  @P1 LDG.E.U16 R21, [R4.64] ;  /* 0x0000000404151981 */ /* 0x0008a8000c1e1500 */
[----:B---3--:R-:W-:Y:S01]  /*1a5c0*/  STL [R1+0x2624], R8 ;  /* 0x0026240801007387 */ /* 0x008fe20000100800 */
[----:B------:R-:W3:Y:S02]  /*1a5d0*/  LDL R15, [R1+0x4e8] ;  /* 0x0004e800010f7983 */ /* 0x000ee40000100800 */
[----:B0-----:R-:W3:Y:S01]  /*1a5e0*/  LDL R9, [R1+0x4ec] ;  /* 0x0004ec0001097983 */ /* 0x001ee20000100800 */
        /* <DEDUP_REMOVED lines=24> */
[----:B------:R-:W4:Y:S03]  /*1a770*/  LDL R9, [R1+0x560] ;  /* 0x0005600001097983 */ /* 0x000f260000100800 */
[----:B0-----:R-:W4:Y:S06]  /*1a780*/  LDL R7, [R1+0x564] ;  /* 0x0005640001077983 */ /* 0x001f2c0000100800 */
[----:B--2---:R-:W-:-:S02]  /*1a790*/  @P1 IMAD.MOV.U32 R5, RZ, RZ, R13 ;  /* 0x000000ffff051224 */ /* 0x004fc400078e000d */
[----:B------:R-:W-:-:S05]  /*1a7a0*/  @P1 IMAD.MOV.U32 R4, RZ, RZ, R12 ;  /* 0x000000ffff041224 */ /* 0x000fca00078e000c */
[----:B------:R4:W2:Y:S04]  /*1a7b0*/  @P1 LDG.E.U16 R19, [R4.64] ;  /* 0x0000000404131981 */ /* 0x0008a8000c1e1500 */
[----:B---3--:R-:W-:Y:S01]  /*1a7c0*/  STL [R1+0x2614], R6 ;  /* 0x0026140601007387 */ /* 0x008fe20000100800 */
[----:B------:R-:W3:Y:S02]  /*1a7d0*/  LDL R14, [R1+0x520] ;  /* 0x00052000010e7983 */ /* 0x000ee40000100800 */
[----:B------:R-:W3:Y:S01]  /*1a7e0*/  LDL R2, [R1+0x524] ;  /* 0x0005240001027983 */ /* 0x000ee20000100800 */
[----:B------:R0:W-:Y:S01]  /*1a7f0*/  STL [R1+0x25c0], R20 ;  /* 0x0025c01401007387 */ /* 0x0001e20000100800 */
        /* <DEDUP_REMOVED lines=8> */
[----:B------:R-:W-:Y:S02]  /*1a880*/  ISETP.GT.AND P2, PT, R3, 0xfd, PT ;  /* 0x000000fd0300780c */ /* 0x000fe40003f44270 */
[----:B-1----:R-:W-:Y:S02]  /*1a890*/  PRMT R5, RZ, 0x7610, R5 ;  /* 0x00007610ff057816 */ /* 0x002fe40000000005 */
[----:B------:R-:W-:Y:S01]  /*1a8a0*/  PRMT R4, RZ, 0x7610, R4 ;  /* 0x00007610ff047816 */ /* 0x000fe20000000004 */
[----:B--2---:R-:W-:Y:S01]  /*1a8b0*/  STL [R1+0x25c4], R19 ;  /* 0x0025c41301007387 */ /* 0x004fe20000100800 */
[----:B------:R-:W2:Y:S02]  /*1a8c0*/  LDL R9, [R1+0x658] ;  /* 0x0006580001097983 */ /* 0x000ea40000100800 */
[----:B------:R-:W2:Y:S02]  /*1a8d0*/  LDL R7, [R1+0x65c] ;  /* 0x00065c0001077983 */ /* 0x000ea40000100800 */
[----:B---3--:R-:W-:-:S02]  /*1a8e0*/  @P1 IMAD.MOV.U32 R15, RZ, RZ, R14 ;  /* 0x000000ffff0f1224 */ /* 0x008fc400078e000e */
[----:B------:R-:W-:-:S05]  /*1a8f0*/  @P1 IMAD.MOV.U32 R14, RZ, RZ, R2 ;  /* 0x000000ffff0e1224 */ /* 0x000fca00078e0002 */
[----:B------:R1:W3:Y:S02]  /*1a900*/  @P1 LDG.E.U16 R5, [R14.64] ;  /* 0x000000040e051981 */ /* 0x0002e4000c1e1500 */
[----:B-1----:R-:W-:Y:S02]  /*1a910*/  @P2 IMAD.MOV.U32 R15, RZ, RZ, R13 ;  /* 0x000000ffff0f2224 */ /* 0x002fe400078e000d */
[----:B------:R-:W-:-:S05]  /*1a920*/  @P2 IMAD.MOV.U32 R14, RZ, RZ, R12 ;  /* 0x000000ffff0e2224 */ /* 0x000fca00078e000c */
[----:B------:R2:W3:Y:S01]  /*1a930*/  @P2 LDG.E.U16 R4, [R14.64] ;  /* 0x000000040e042981 */ /* 0x0004e2000c1e1500 */
[----:B------:R-:W-:Y:S02]  /*1a940*/  ISETP.GT.AND P0, PT, R3, 0xce, PT ;  /* 0x000000ce0300780c */ /* 0x000fe40003f04270 */
[----:B------:R-:W-:Y:S01]  /*1a950*/  PRMT R21, RZ, 0x7610, R21 ;  /* 0x00007610ff157816 */ /* 0x000fe20000000015 */
[----:B----4-:R-:W-:Y:S01]  /*1a960*/  STL [R1+0x25c8], R18 ;  /* 0x0025c81201007387 */ /* 0x010fe20000100800 */
[----:B0-----:R-:W4:Y:S02]  /*1a970*/  LDL R20, [R1+0x650] ;  /* 0x0006500001147983 */ /* 0x001f240000100800 */
[----:B------:R-:W4:Y:S07]  /*1a980*/  LDL R2, [R1+0x654] ;  /* 0x0006540001027983 */ /* 0x000f2e0000100800 */
        /* <DEDUP_REMOVED lines=10> */
[----:B------:R-:W-:Y:S02]  /*1aa30*/  ISETP.GT.AND P0, PT, R3, 0xd6, PT ;  /* 0x000000d60300780c */ /* 0x000fe40003f04270 */
[----:B------:R-:W-:-:S09]  /*1aa40*/  PRMT R24, RZ, 0x7610, R24 ;  /* 0x00007610ff187816 */ /* 0x000fd20000000018 */
[----:B----4-:R-:W-:Y:S02]  /*1aa50*/  @P1 IMAD.MOV.U32 R15, RZ, RZ, R20 ;  /* 0x000000ffff0f1224 */ /* 0x010fe400078e0014 */
[----:B------:R-:W-:-:S05]  /*1aa60*/  @P1 IMAD.MOV.U32 R14, RZ, RZ, R2 ;  /* 0x000000ffff0e1224 */ /* 0x000fca00078e0002 */
[----:B------:R3:W4:Y:S01]  /*1aa70*/  @P1 LDG.E.U16 R24, [R14.64] ;  /* 0x000000040e181981 */ /* 0x000722000c1e1500 */
[----:B------:R-:W-:Y:S02]  /*1aa80*/  ISETP.GT.AND P1, PT, R3, 0xd7, PT ;  /* 0x000000d70300780c */ /* 0x000fe40003f24270 */
[----:B------:R-:W-:Y:S01]  /*1aa90*/  PRMT R23, RZ, 0x7610, R23 ;  /* 0x00007610ff177816 */ /* 0x000fe20000000017 */
[----:B--2---:R1:W-:Y:S01]  /*1aaa0*/  STL [R1+0x354], R21 ;  /* 0x0003541501007387 */ /* 0x0043e20000100800 */
[----:B------:R-:W2:Y:S02]  /*1aab0*/  LDL R20, [R1+0x5dc] ;  /* 0x0005dc0001147983 */ /* 0x000ea40000100800 */
[----:B0-----:R-:W4:Y:S02]  /*1aac0*/  LDL R4, [R1+0x5d0] ;  /* 0x0005d00001047983 */ /* 0x001f240000100800 */
[----:B------:R-:W4:Y:S01]  /*1aad0*/  LDL R2, [R1+0x5d4] ;  /* 0x0005d40001027983 */ /* 0x000f220000100800 */
[----:B-1----:R-:W4:Y:S01]  /*1aae0*/  LDL R21, [R1+0x5d8] ;  /* 0x0005d80001157983 */ /* 0x002f220000100800 */
[----:B---3--:R-:W-:-:S02]  /*1aaf0*/  @P0 IMAD.MOV.U32 R15, RZ, RZ, R13 ;  /* 0x000000ffff0f0224 */ /* 0x008fc400078e000d */
[----:B------:R-:W-:Y:S01]  /*1ab00*/  @P0 IMAD.MOV.U32 R14, RZ, RZ, R12 ;  /* 0x000000ffff0e0224 */ /* 0x000fe200078e000c */
[----:B------:R-:W3:Y:S04]  /*1ab10*/  LDL R13, [R1+0x598] ;  /* 0x00059800010d7983 */ /* 0x000ee80000100800 */
[----:B------:R-:W3:Y:S04]  /*1ab20*/  LDL R12, [R1+0x59c] ;  /* 0x00059c00010c7983 */ /* 0x000ee80000100800 */
[----:B------:R0:W3:Y:S02]  /*1ab30*/  @P0 LDG.E.U16 R23, [R14.64] ;  /* 0x000000040e170981 */ /* 0x0000e4000c1e1500 */
[----:B0-----:R-:W-:-:S02]  /*1ab40*/  @P1 IMAD.MOV.U32 R15, RZ, RZ, R9 ;  /* 0x000000ffff0f1224 */ /* 0x001fc400078e0009 */
[----:B------:R-:W-:Y:S01]  /*1ab50*/  @P1 IMAD.MOV.U32 R14, RZ, RZ, R7 ;  /* 0x000000ffff0e1224 */ /* 0x000fe200078e0007 */
[----:B------:R-:W3:Y:S04]  /*1ab60*/  LDL R9, [R1+0x590] ;  /* 0x0005900001097983 */ /* 0x000ee80000100800 */
[----:B------:R-:W3:Y:S01]  /*1ab70*/  LDL R7, [R1+0x594] ;  /* 0x0005940001077983 */ /* 0x000ee20000100800 */
[----:B------:R-:W-:Y:S02]  /*1ab80*/  PRMT R22, RZ, 0x7610, R22 ;  /* 0x00007610ff167816 */ /* 0x000fe40000000016 */
[----:B------:R-:W-:-:S04]  /*1ab90*/  ISETP.GT.AND P0, PT, R3, 0xde, PT ;  /* 0x000000de0300780c */ /* 0x000fc80003f04270 */
[----:B------:R2:W3:Y:S01]  /*1aba0*/  @P1 LDG.E.U16 R22, [R14.64] ;  /* 0x000000040e161981 */ /* 0x0004e2000c1e1500 */
[----:B------:R-:W-:Y:S02]  /*1abb0*/  ISETP.GT.AND P1, PT, R3, 0xdf, PT ;  /* 0x000000df0300780c */ /* 0x000fe40003f24270 */
[----:B------:R-:W-:Y:S02]  /*1abc0*/  PRMT R18, RZ, 0x7610, R18 ;  /* 0x00007610ff127816 */ /* 0x000fe40000000012 */
[----:B------:R-:W-:Y:S02]  /*1abd0*/  PRMT R17, RZ, 0x7610, R17 ;  /* 0x00007610ff117816 */ /* 0x000fe40000000011 */
[----:B------:R-:W-:Y:S02]  /*1abe0*/  PRMT R10, RZ, 0x7610, R10 ;  /* 0x00007610ff0a7816 */ /* 0x000fe4000000000a */
[----:B------:R-:W-:Y:S01]  /*1abf0*/  PRMT R6, RZ, 0x7610, R6 ;  /* 0x00007610ff067816 */ /* 0x000fe20000000006 */
[----:B--2---:R-:W-:-:S02]  /*1ac00*/  @P0 IMAD.MOV.U32 R14, RZ, RZ, R20 ;  /* 0x000000ffff0e0224 */ /* 0x004fc400078e0014 */
[----:B----4-:R-:W-:-:S05]  /*1ac10*/  @P0 IMAD.MOV.U32 R15, RZ, RZ, R21 ;  /* 0x000000ffff0f0224 */ /* 0x010fca00078e0015 */
[----:B------:R0:W2:Y:S01]  /*1ac20*/  @P0 LDG.E.U16 R18, [R14.64] ;  /* 0x000000040e120981 */ /* 0x0000a2000c1e1500 */
[C---:B------:R-:W-:Y:S01]  /*1ac30*/  ISETP.GT.AND P0, PT, R3.reuse, 0xe6, PT ;  /* 0x000000e60300780c */ /* 0x040fe20003f04270 */
[----:B0-----:R-:W-:Y:S02]  /*1ac40*/  @P1 IMAD.MOV.U32 R14, RZ, RZ, R2 ;  /* 0x000000ffff0e1224 */ /* 0x001fe400078e0002 */
[----:B------:R-:W-:Y:S01]  /*1ac50*/  @P1 IMAD.MOV.U32 R15, RZ, RZ, R4 ;  /* 0x000000ffff0f1224 */ /* 0x000fe200078e0004 */
[----:B------:R-:W4:Y:S04]  /*1ac60*/  LDL R2, [R1+0x55c] ;  /* 0x00055c0001027983 */ /* 0x000f280000100800 */
[----:B------:R-:W4:Y:S04]  /*1ac70*/  LDL R4, [R1+0x558] ;  /* 0x0005580001047983 */ /* 0x000f280000100800 */
[----:B------:R3:W4:Y:S01]  /*1ac80*/  @P1 LDG.E.U16 R17, [R14.64] ;  /* 0x000000040e111981 */ /* 0x000722000c1e1500 */
[----:B------:R-:W-:Y:S01]  /*1ac90*/  ISETP.GT.AND P1, PT, R3, 0xe7, PT ;  /* 0x000000e70300780c */ /* 0x000fe20003f24270 */
[----:B---3--:R-:W-:-:S02]  /*1aca0*/  @P0 IMAD.MOV.U32 R14, RZ, RZ, R12 ;  /* 0x000000ffff0e0224 */ /* 0x008fc400078e000c */
[----:B------:R-:W-:-:S05]  /*1acb0*/  @P0 IMAD.MOV.U32 R15, RZ, RZ, R13 ;  /* 0x000000ffff0f0224 */ /* 0x000fca00078e000d */
[----:B------:R0:W3:Y:S05]  /*1acc0*/  @P0 LDG.E.U16 R10, [R14.64] ;  /* 0x000000040e0a0981 */ /* 0x0000ea000c1e1500 */
[----:B0-----:R-:W-:Y:S02]  /*1acd0*/  @P1 IMAD.MOV.U32 R14, RZ, RZ, R7 ;  /* 0x000000ffff0e1224 */ /* 0x001fe400078e0007 */
[----:B------:R-:W-:-:S05]  /*1ace0*/  @P1 IMAD.MOV.U32 R15, RZ, RZ, R9 ;  /* 0x000000ffff0f1224 */ /* 0x000fca00078e0009 */
[----:B------:R-:W3:Y:S01]  /*1acf0*/  @P1 LDG.E.U16 R6, [R14.64] ;  /* 0x000000040e061981 */ /* 0x000ee2000c1e1500 */
[----:B------:R-:W-:-:S03]  /*1ad00*/  ISETP.GT.AND P0, PT, R3, 0xee, PT ;  /* 0x000000ee0300780c */ /* 0x000fc60003f04270 */
[----:B--2---:R0:W-:Y:S04]  /*1ad10*/  STL [R1+0x33c], R18 ;  /* 0x00033c1201007387 */ /* 0x0041e80000100800 */
[----:B0-----:R-:W2:Y:S04]  /*1ad20*/  LDL R18, [R1+0x550] ;  /* 0x0005500001127983 */ /* 0x001ea80000100800 */
[----:B----4-:R0:W-:Y:S04]  /*1ad30*/  STL [R1+0x330], R17 ;  /* 0x0003301101007387 */ /* 0x0101e80000100800 */
[----:B0-----:R-:W4:Y:S01]  /*1ad40*/  LDL R17, [R1+0x554] ;  /* 0x0005540001117983 */ /* 0x001f220000100800 */
[----:B------:R-:W-:Y:S02]  /*1ad50*/  STL [R1+0x350], R24 ;  /* 0x0003501801007387 */ /* 0x000fe40000100800 */
[----:B------:R-:W4:Y:S02]  /*1ad60*/  LDL R13, [R1+0x518] ;  /* 0x00051800010d7983 */ /* 0x000f240000100800 */
[----:B------:R-:W4:Y:S01]  /*1ad70*/  LDL R12, [R1+0x51c] ;  /* 0x00051c00010c7983 */ /* 0x000f220000100800 */
[----:B---3--:R0:W-:Y:S04]  /*1ad80*/  STL [R1+0x32c], R10 ;  /* 0x00032c0a01007387 */ /* 0x0081e80000100800 */
[----:B0-----:R-:W3:Y:S01]  /*1ad90*/  LDL R10, [R1+0x510] ;  /* 0x00051000010a7983 */ /* 0x001ee20000100800 */
[----:B------:R-:W-:Y:S02]  /*1ada0*/  STL [R1+0x34c], R23 ;  /* 0x00034c1701007387 */ /* 0x000fe40000100800 */
[----:B------:R-:W3:Y:S02]  /*1adb0*/  LDL R9, [R1+0x514] ;  /* 0x0005140001097983 */ /* 0x000ee40000100800 */
[----:B------:R-:W3:Y:S01]  /*1adc0*/  LDL R7, [R1+0x4d8] ;  /* 0x0004d80001077983 */ /* 0x000ee20000100800 */
[----:B------:R-:W-:Y:S01]  /*1add0*/  STL [R1+0x340], R22 ;  /* 0x0003401601007387 */ /* 0x000fe20000100800 */
[----:B------:R0:W-:Y:S02]  /*1ade0*/  STL [R1+0x328], R6 ;  /* 0x0003280601007387 */ /* 0x0001e40000100800 */
[----:B------:R-:W-:-:S02]  /*1adf0*/  @P0 IMAD.MOV.U32 R14, RZ, RZ, R2 ;  /* 0x000000ffff0e0224 */ /* 0x000fc400078e0002 */
[----:B------:R-:W-:Y:S01]  /*1ae00*/  @P0 IMAD.MOV.U32 R15, RZ, RZ, R4 ;  /* 0x000000ffff0f0224 */ /* 0x000fe200078e0004 */
[----:B------:R-:W3:Y:S04]  /*1ae10*/  LDL R2, [R1+0x4d4] ;  /* 0x0004d40001027983 */ /* 0x000ee80000100800 */
[----:B------:R-:W3:Y:S04]  /*1ae20*/  LDL R4, [R1+0x4d0] ;  /* 0x0004d00001047983 */ /* 0x000ee80000100800 */
[----:B0-----:R-:W3:Y:S01]  /*1ae30*/  LDL R6, [R1+0x4dc] ;  /* 0x0004dc0001067983 */ /* 0x001ee20000100800 */
[----:B------:R-:W-:-:S02]  /*1ae40*/  ISETP.GT.AND P1, PT, R3, 0xef, PT ;  /* 0x000000ef0300780c */ /* 0x000fc40003f24270 */
[----:B------:R-:W-:Y:S02]  /*1ae50*/  PRMT R19, RZ, 0x7610, R19 ;  /* 0x00007610ff137816 */ /* 0x000fe40000000013 */
[----:B------:R-:W-:-:S04]  /*1ae60*/  PRMT R16, RZ, 0x7610, R16 ;  /* 0x00007610ff107816 */ /* 0x000fc80000000010 */
        /* <DEDUP_REMOVED lines=9> */
[----:B------:R-:W-:Y:S01]  /*1af00*/  ISETP.GT.AND P1, PT, R3, 0xf7, PT ;  /* 0x000000f70300780c */ /* 0x000fe20003f24270 */
[----:B0-----:R-:W-:Y:S02]  /*1af10*/  @P0 IMAD.MOV.U32 R14, RZ, RZ, R12 ;  /* 0x000000ffff0e0224 */ /* 0x001fe400078e000c */
[----:B------:R-:W-:-:S05]  /*1af20*/  @P0 IMAD.MOV.U32 R15, RZ, RZ, R13 ;  /* 0x000000ffff0f0224 */ /* 0x000fca00078e000d */
[----:B------:R3:W4:Y:S01]  /*1af30*/  @P0 LDG.E.U16 R11, [R14.64] ;  /* 0x000000040e0b0981 */ /* 0x000722000c1e1500 */
[----:B------:R-:W-:-:S04]  /*1af40*/  ISETP.GT.AND P0, PT, R3, 0xfe, PT ;  /* 0x000000fe0300780c */ /* 0x000fc80003f04270 */
[----:B---3--:R-:W-:Y:S02]  /*1af50*/  @P1 IMAD.MOV.U32 R14, RZ, RZ, R9 ;  /* 0x000000ffff0e1224 */ /* 0x008fe400078e0009 */
[----:B------:R-:W-:-:S05]  /*1af60*/  @P1 IMAD.MOV.U32 R15, RZ, RZ, R10 ;  /* 0x000000ffff0f1224 */ /* 0x000fca00078e000a */
[----:B------:R0:W3:Y:S01]  /*1af70*/  @P1 LDG.E.U16 R8, [R14.64] ;  /* 0x000000040e081981 */ /* 0x0000e2000c1e1500 */
[----:B------:R-:W-:Y:S01]  /*1af80*/  ISETP.GT.AND P1, PT, R3, 0xff, PT ;  /* 0x000000ff0300780c */ /* 0x000fe20003f24270 */
[----:B0-----:R-:W-:Y:S02]  /*1af90*/  @P0 IMAD.MOV.U32 R14, RZ, RZ, R6 ;  /* 0x000000ffff0e0224 */ /* 0x001fe400078e0006 */
[----:B------:R-:W-:-:S05]  /*1afa0*/  @P0 IMAD.MOV.U32 R15, RZ, RZ, R7 ;  /* 0x000000ffff0f0224 */ /* 0x000fca00078e0007 */
[----:B------:R0:W3:Y:S05]  /*1afb0*/  @P0 LDG.E.U16 R5, [R14.64] ;  /* 0x000000040e050981 */ /* 0x0000ea000c1e1500 */
[----:B0-----:R-:W-:Y:S02]  /*1afc0*/  @P1 IMAD.MOV.U32 R14, RZ, RZ, R2 ;  /* 0x000000ffff0e1224 */ /* 0x001fe400078e0002 */
[----:B------:R-:W-:-:S05]  /*1afd0*/  @P1 IMAD.MOV.U32 R15, RZ, RZ, R4 ;  /* 0x000000ffff0f1224 */ /* 0x000fca00078e0004 */
[----:B------:R-:W3:Y:S04]  /*1afe0*/  @P1 LDG.E.U16 R0, [R14.64] ;  /* 0x000000040e001981 */ /* 0x000ee8000c1e1500 */
[----:B------:R-:W-:Y:S01]  /*1aff0*/  STL [R1+0x2444], R14 ;  /* 0x0024440e01007387 */ /* 0x000fe20000100800 */
[----:B------:R-:W-:Y:S02]  /*1b000*/  STL [R1+0x244c], R14 ;  /* 0x00244c0e01007387 */ /* 0x000fe40000100800 */
[----:B------:R-:W-:Y:S02]  /*1b010*/  STL [R1+0x2454], R14 ;  /* 0x0024540e01007387 */ /* 0x000fe40000100800 */
[----:B------:R-:W-:Y:S01]  /*1b020*/  STL [R1+0x245c], R14 ;  /* 0x00245c0e01007387 */ /* 0x000fe20000100800 */
        /* <DEDUP_REMOVED lines=12> */
[----:B------:R-:W-:Y:S04]  /*1b0f0*/  STL [R1+0x24b8], R14 ;  /* 0x0024b80e01007387 */ /* 0x000fe80000100800 */
[----:B------:R-:W0:Y:S04]  /*1b100*/  S2R R28, SR_TID.X ;  /* 0x00000000001c7919 */ /* 0x000e280000002100 */
[----:B------:R-:W-:Y:S06]  /*1b110*/  BAR.SYNC.DEFER_BLOCKING 0x0 ;  /* 0x0000000000007b1d */ /* 0x000fec0000010000 */
[----:B--2---:R-:W-:Y:S01]  /*1b120*/  STL [R1+0x318], R16 ;  /* 0x0003181001007387 */ /* 0x004fe20000100800 */
[----:B------:R-:W-:Y:S02]  /*1b130*/  STL [R1+0x24c0], R14 ;  /* 0x0024c00e01007387 */ /* 0x000fe40000100800 */
[----:B------:R-:W-:Y:S02]  /*1b140*/  STL [R1+0x24c8], R14 ;  /* 0x0024c80e01007387 */ /* 0x000fe40000100800 */
[----:B------:R-:W-:Y:S01]  /*1b150*/  STL [R1+0x24d0], R14 ;  /* 0x0024d00e01007387 */ /* 0x000fe20000100800 */
[----:B------:R-:W-:Y:S04]  /*1b160*/  STL [R1+0x24d8], R14 ;  /* 0x0024d80e01007387 */ /* 0x000fe80000100800 */
[----:B----4-:R-:W-:Y:S01]  /*1b170*/  STL [R1+0x308], R11 ;  /* 0x0003080b01007387 */ /* 0x010fe20000100800 */
[----:B------:R-:W-:Y:S02]  /*1b180*/  STL [R1+0x24e0], R14 ;  /* 0x0024e00e01007387 */ /* 0x000fe40000100800 */
[----:B------:R-:W-:Y:S02]  /*1b190*/  STL [R1+0x24e8], R14 ;  /* 0x0024e80e01007387 */ /* 0x000fe40000100800 */
[----:B------:R-:W-:Y:S01]  /*1b1a0*/  STL [R1+0x24f0], R14 ;  /* 0x0024f00e01007387 */ /* 0x000fe20000100800 */
[----:B------:R-:W-:Y:S04]  /*1b1b0*/  STL [R1+0x24f8], R14 ;  /* 0x0024f80e01007387 */ /* 0x000fe80000100800 */
[----:B---3--:R-:W-:Y:S01]  /*1b1c0*/  STL [R1+0x304], R8 ;  /* 0x0003040801007387 */ /* 0x008fe20000100800 */
[----:B------:R-:W-:Y:S02]  /*1b1d0*/  STL [R1+0x2500], R14 ;  /* 0x0025000e01007387 */ /* 0x000fe40000100800 */
[----:B------:R-:W-:Y:S02]  /*1b1e0*/  STL [R1+0x2508], R14 ;  /* 0x0025080e01007387 */ /* 0x000fe40000100800 */
[----:B------:R-:W-:Y:S01]  /*1b1f0*/  STL [R1+0x2510], R14 ;  /* 0x0025100e01007387 */ /* 0x000fe20000100800 */
[----:B------:R-:W-:Y:S04]  /*1b200*/  STL [R1+0x2518], R14 ;  /* 0x0025180e01007387 */ /* 0x000fe80000100800 */
[----:B------:R-:W-:Y:S01]  /*1b210*/  STL [R1+0x300], R5 ;  /* 0x0003000501007387 */ /* 0x000fe20000100800 */
[----:B------:R-:W-:Y:S02]  /*1b220*/  STL [R1+0x2520], R14 ;  /* 0x0025200e01007387 */ /* 0x000fe40000100800 */
[----:B------:R-:W-:Y:S02]  /*1b230*/  STL [R1+0x2528], R14 ;  /* 0x0025280e01007387 */ /* 0x000fe40000100800 */
[----:B------:R-:W-:Y:S01]  /*1b240*/  STL [R1+0x2530], R14 ;  /* 0x0025300e01007387 */ /* 0x000fe20000100800 */
[----:B------:R1:W-:Y:S01]  /*1b250*/  STL [R1+0x2f8], R0 ;  /* 0x0002f80001007387 */ /* 0x0003e20000100800 */
        /* <DEDUP_REMOVED lines=54> */
[----:B0-----:R-:W-:Y:S01]  /*1b5c0*/  STL [R1+0x265c], R28 ;  /* 0x00265c1c01007387 */ /* 0x001fe20000100800 */
[----:B------:R-:W-:Y:S01]  /*1b5d0*/  STL [R1+0x2584], R15 ;  /* 0x0025840f01007387 */ /* 0x000fe20000100800 */
[----:B------:R-:W-:Y:S02]  /*1b5e0*/  STL [R1+0x25a8], R15 ;  /* 0x0025a80f01007387 */ /* 0x000fe40000100800 */
[----:B------:R-:W2:Y:S01]  /*1b5f0*/  LDL.LU R13, [R1+0x3f4] ;  /* 0x0003f400010d7983 */ /* 0x000ea20000300800 */
[----:B-1----:R-:W0:Y:S01]  /*1b600*/  S2R R0, SR_TID.X ;  /* 0x0000000000007919 */ /* 0x002e220000002100 */
[----:B------:R-:W-:-:S03]  /*1b610*/  LOP3.LUT R2, R28, 0x7f, RZ, 0xc0, !PT ;  /* 0x0000007f1c027812 */ /* 0x000fc600078ec0ff */
[----:B--2---:R1:W-:Y:S04]  /*1b620*/  STL [R1+0x266c], R13 ;  /* 0x00266c0d01007387 */ /* 0x0043e80000100800 */
[----:B-1----:R-:W2:Y:S01]  /*1b630*/  LDL.LU R13, [R1+0x418] ;  /* 0x00041800010d7983 */ /* 0x002ea20000300800 */
[----:B------:R-:W3:Y:S02]  /*1b640*/  LDL.LU R17, [R1+0x3d8] ;  /* 0x0003d80001117983 */ /* 0x000ee40000300800 */
[----:B------:R-:W4:Y:S02]  /*1b650*/  LDL.LU R26, [R1+0x3bc] ;  /* 0x0003bc00011a7983 */ /* 0x000f240000300800 */
[----:B------:R-:W3:Y:S01]  /*1b660*/  LDL.LU R15, [R1+0x368] ;  /* 0x00036800010f7983 */ /* 0x000ee20000300800 */
[----:B------:R-:W3:Y:S01]  /*1b670*/  LDL.LU R28, [R1+0x338] ;  /* 0x00033800011c7983 */ /* 0x000ee20000300800 */
[----:B------:R-:W3:Y:S02]  /*1b680*/  LDL.LU R14, [R1+0x2fc] ;  /* 0x0002fc00010e7983 */ /* 0x000ee40000300800 */
[----:B------:R-:W3:Y:S02]  /*1b690*/  LDL.LU R4, [R1+0x2e0] ;  /* 0x0002e00001047983 */ /* 0x000ee40000300800 */
[----:B------:R-:W3:Y:S01]  /*1b6a0*/  LDL.LU R5, [R1+0x2c4] ;  /* 0x0002c40001057983 */ /* 0x000ee20000300800 */
[----:B------:R-:W3:Y:S01]  /*1b6b0*/  LDL.LU R18, [R1+0x1b4] ;  /* 0x0001b40001127983 */ /* 0x000ee20000300800 */
[----:B------:R-:W3:Y:S02]  /*1b6c0*/  LDL.LU R19, [R1+0x19c] ;  /* 0x00019c0001137983 */ /* 0x000ee40000300800 */
[----:B------:R-:W3:Y:S02]  /*1b6d0*/  LDL.LU R20, [R1+0x184] ;  /* 0x0001840001147983 */ /* 0x000ee40000300800 */
[----:B------:R-:W3:Y:S01]  /*1b6e0*/  LDL.LU R6, [R1+0x16c] ;  /* 0x00016c0001067983 */ /* 0x000ee20000300800 */
[----:B------:R-:W3:Y:S01]  /*1b6f0*/  LDL.LU R7, [R1+0x154] ;  /* 0x0001540001077983 */ /* 0x000ee20000300800 */
[----:B------:R-:W3:Y:S02]  /*1b700*/  LDL.LU R21, [R1+0x11c] ;  /* 0x00011c0001157983 */ /* 0x000ee40000300800 */
[----:B------:R-:W3:Y:S01]  /*1b710*/  LDL.LU R24, [R1+0x104] ;  /* 0x0001040001187983 */ /* 0x000ee20000300800 */
[----:B0-----:R-:W-:Y:S01]  /*1b720*/  LOP3.LUT R0, R0, 0x7f, RZ, 0xc0, !PT ;  /* 0x0000007f00007812 */ /* 0x001fe200078ec0ff */
[----:B------:R-:W3:Y:S01]  /*1b730*/  LDL.LU R8, [R1+0xec] ;  /* 0x0000ec0001087983 */ /* 0x000ee20000300800 */
[----:B------:R-:W3:Y:S02]  /*1b740*/  LDL.LU R9, [R1+0xd4] ;  /* 0x0000d40001097983 */ /* 0x000ee40000300800 */
[----:B------:R-:W3:Y:S02]  /*1b750*/  LDL.LU R22, [R1+0xbc] ;  /* 0x0000bc0001167983 */ /* 0x000ee40000300800 */
[----:B------:R-:W3:Y:S01]  /*1b760*/  LDL.LU R27, [R1+0xa4] ;  /* 0x0000a400011b7983 */ /* 0x000ee20000300800 */
[----:B------:R-:W-:Y:S01]  /*1b770*/  LOP3.LUT R0, R0, 0x80, RZ, 0xfc, !PT ;  /* 0x0000008000007812 */ /* 0x000fe200078efcff */
[----:B------:R-:W3:Y:S01]  /*1b780*/  LDL.LU R10, [R1+0x8c] ;  /* 0x00008c00010a7983 */ /* 0x000ee20000300800 */
[----:B------:R-:W3:Y:S02]  /*1b790*/  LDL.LU R11, [R1+0x74] ;  /* 0x00007400010b7983 */ /* 0x000ee40000300800 */
[----:B------:R-:W3:Y:S02]  /*1b7a0*/  LDL.LU R29, [R1+0x5c] ;  /* 0x00005c00011d7983 */ /* 0x000ee40000300800 */
[----:B------:R-:W3:Y:S01]  /*1b7b0*/  LDL.LU R23, [R1+0x44] ;  /* 0x0000440001177983 */ /* 0x000ee20000300800 */
[----:B------:R-:W-:Y:S01]  /*1b7c0*/  ISETP.GE.AND P1, PT, R0, R3, PT ;  /* 0x000000030000720c */ /* 0x000fe20003f26270 */
[----:B------:R-:W3:Y:S01]  /*1b7d0*/  LDL.LU R12, [R1+0x2c] ;  /* 0x00002c00010c7983 */ /* 0x000ee20000300800 */
[----:B------:R-:W3:Y:S02]  /*1b7e0*/  LDL.LU R16, [R1+0x14] ;  /* 0x0000140001107983 */ /* 0x000ee40000300800 */
[----:B------:R-:W-:-:S02]  /*1b7f0*/  IMAD.SHL.U32 R0, R2, 0x2, RZ ;  /* 0x0000000202007824 */ /* 0x000fc400078e00ff */
[----:B------:R-:W3:Y:S01]  /*1b800*/  LDL.LU R25, [R1] ;  /* 0x0000000001197983 */ /* 0x000ee20000300800 */
[----:B------:R-:W-:Y:S01]  /*1b810*/  ISETP.GE.AND P0, PT, R2, R3, PT ;  /* 0x000000030200720c */ /* 0x000fe20003f06270 */
[----:B------:R0:W-:Y:S04]  /*1b820*/  STL [R1+0x2644], R2 ;  /* 0x0026440201007387 */ /* 0x0001e80000100800 */
[----:B0-----:R-:W3:Y:S01]  /*1b830*/  LDL.LU R2, [R1+0x384] ;  /* 0x0003840001027983 */ /* 0x001ee20000300800 */
[----:B------:R0:W-:Y:S03]  /*1b840*/  STL [R1+0x25ac], R3 ;  /* 0x0025ac0301007387 */ /* 0x0001e60000100800 */
[----:B0-----:R-:W3:Y:S04]  /*1b850*/  LDL.LU R3, [R1+0x3a0] ;  /* 0x0003a00001037983 */ /* 0x001ee80000300800 */
[----:B--2---:R0:W-:Y:S04]  /*1b860*/  STS.U16 [R0], R13 ;  /* 0x0000000d00007388 */ /* 0x0041e80000000400 */
[----:B0-----:R-:W2:Y:S04]  /*1b870*/  LDL.LU R13, [R1+0x266c] ;  /* 0x00266c00010d7983 */ /* 0x001ea80000300800 */
[----:B--2---:R0:W-:Y:S01]  /*1b880*/  STS.U16 [R0+0x800], R13 ;  /* 0x0008000d00007388 */ /* 0x0041e20000000400 */
[----:B---3--:R1:W-:Y:S02]  /*1b890*/  STS.U16 [R0+0x1000], R17 ;  /* 0x0010001100007388 */ /* 0x0083e40000000400 */
[----:B----4-:R2:W-:Y:S01]  /*1b8a0*/  STS.U16 [R0+0x1800], R26 ;  /* 0x0018001a00007388 */ /* 0x0105e20000000400 */
[----:B0-----:R-:W3:Y:S01]  /*1b8b0*/  LDL.LU R13, [R1+0x2668] ;  /* 0x00266800010d7983 */ /* 0x001ee20000300800 */
[----:B-1----:R-:W4:Y:S02]  /*1b8c0*/  LDL.LU R17, [R1+0x2664] ;  /* 0x0026640001117983 */ /* 0x002f240000300800 */
[----:B--2---:R-:W2:Y:S02]  /*1b8d0*/  LDL.LU R26, [R1+0x2660] ;  /* 0x00266000011a7983 */ /* 0x004ea40000300800 */
[----:B------:R-:W-:Y:S01]  /*1b8e0*/  STS.U16 [R0+0x2000], R3 ;  /* 0x0020000300007388 */ /* 0x000fe20000000400 */
[----:B------:R-:W-:Y:S01]  /*1b8f0*/  STS.U16 [R0+0x2800], R2 ;  /* 0x0028000200007388 */ /* 0x000fe20000000400 */
[----:B------:R-:W-:Y:S02]  /*1b900*/  STS.U16 [R0+0x3000], R15 ;  /* 0x0030000f00007388 */ /* 0x000fe40000000400 */
[----:B------:R-:W-:Y:S02]  /*1b910*/  STS.U16 [R0+0x3800], R28 ;  /* 0x0038001c00007388 */ /* 0x000fe40000000400 */
        /* <DEDUP_REMOVED lines=16> */
[----:B------:R0:W-:Y:S02]  /*1ba20*/  STS.U16 [R0+0xc000], R29 ;  /* 0x00c0001d00007388 */ /* 0x0001e40000000400 */
[----:B0-----:R-:W0:Y:S04]  /*1ba30*/  S2R R29, SR_TID.X ;  /* 0x00000000001d7919 */ /* 0x001e280000002100 */
[----:B------:R-:W-:Y:S01]  /*1ba40*/  STS.U16 [R0+0xc800], R23 ;  /* 0x00c8001700007388 */ /* 0x000fe20000000400 */
[----:B------:R1:W-:Y:S02]  /*1ba50*/  STS.U16 [R0+0xd000], R12 ;  /* 0x00d0000c00007388 */ /* 0x0003e40000000400 */
[----:B------:R0:W-:Y:S02]  /*1ba60*/  STS.U16 [R0+0xd800], R16 ;  /* 0x00d8001000007388 */ /* 0x0001e40000000400 */
[----:B------:R0:W-:Y:S02]  /*1ba70*/  STS.U16 [R0+0xe000], R25 ;  /* 0x00e0001900007388 */ /* 0x0001e40000000400 */
[----:B0-----:R-:W-:-:S05]  /*1ba80*/  LOP3.LUT R29, R29, 0x7f, RZ, 0xc0, !PT ;  /* 0x0000007f1d1d7812 */ /* 0x001fca00078ec0ff */
[----:B------:R-:W-:-:S05]  /*1ba90*/  IMAD.SHL.U32 R29, R29, 0x2, RZ ;  /* 0x000000021d1d7824 */ /* 0x000fca00078e00ff */
[----:B------:R-:W-:Y:S01]  /*1baa0*/  LOP3.LUT R2, R29, 0x10, RZ, 0x3c, !PT ;  /* 0x000000101d027812 */ /* 0x000fe200078e3cff */
[----:B--2---:R-:W-:Y:S01]  /*1bab0*/  STL [R1+0x2438], R26 ;  /* 0x0024381a01007387 */ /* 0x004fe20000100800 */
[----:B------:R-:W-:Y:S02]  /*1bac0*/  STL [R1+0x25b0], R26 ;  /* 0x0025b01a01007387 */ /* 0x000fe40000100800 */
[----:B----4-:R-:W-:Y:S02]  /*1bad0*/  STL [R1+0x25b4], R17 ;  /* 0x0025b41101007387 */ /* 0x010fe40000100800 */
[----:B------:R-:W2:Y:S01]  /*1bae0*/  LDL.LU R28, [R1+0x414] ;  /* 0x00041400011c7983 */ /* 0x000ea20000300800 */
[----:B-1----:R-:W4:Y:S01]  /*1baf0*/  LDL.LU R12, [R1+0x3f0] ;  /* 0x0003f000010c7983 */ /* 0x002f220000300800 */
[----:B------:R-:W4:Y:S02]  /*1bb00*/  LDL.LU R16, [R1+0x3d4] ;  /* 0x0003d40001107983 */ /* 0x000f240000300800 */
[----:B------:R-:W4:Y:S02]  /*1bb10*/  LDL.LU R25, [R1+0x3b8] ;  /* 0x0003b80001197983 */ /* 0x000f240000300800 */
[----:B------:R-:W4:Y:S01]  /*1bb20*/  LDL.LU R29, [R1+0x39c] ;  /* 0x00039c00011d7983 */ /* 0x000f220000300800 */
[----:B------:R-:W-:Y:S01]  /*1bb30*/  STS.U16 [R0+0xe800], R26 ;  /* 0x00e8001a00007388 */ /* 0x000fe20000000400 */
[----:B------:R0:W-:Y:S03]  /*1bb40*/  STS.U16 [R0+0xf000], R17 ;  /* 0x00f0001100007388 */ /* 0x0001e60000000400 */
[----:B0-----:R-:W4:Y:S01]  /*1bb50*/  LDL.LU R17, [R1+0x334] ;  /* 0x0003340001117983 */ /* 0x001f220000300800 */
[----:B------:R-:W4:Y:S02]  /*1bb60*/  LDL.LU R26, [R1+0x2f4] ;  /* 0x0002f400011a7983 */ /* 0x000f240000300800 */
[----:B------:R-:W4:Y:S02]  /*1bb70*/  LDL.LU R3, [R1+0x2dc] ;  /* 0x0002dc0001037983 */ /* 0x000f240000300800 */
[----:B------:R-:W4:Y:S01]  /*1bb80*/  LDL.LU R15, [R1+0x2c0] ;  /* 0x0002c000010f7983 */ /* 0x000f220000300800 */
[----:B------:R-:W4:Y:S01]  /*1bb90*/  LDL.LU R14, [R1+0x1b0] ;  /* 0x0001b000010e7983 */ /* 0x000f220000300800 */
        /* <DEDUP_REMOVED lines=15> */
[----:B------:R-:W4:Y:S04]  /*1bc90*/  LDL.LU R23, [R1+0x10] ;  /* 0x0000100001177983 */ /* 0x000f280000300800 */
[----:B---3--:R-:W-:Y:S01]  /*1bca0*/  STS.U16 [R0+0xf800], R13 ;  /* 0x00f8000d00007388 */ /* 0x008fe20000000400 */
[----:B------:R0:W-:Y:S03]  /*1bcb0*/  STL [R1+0x2628], R0 ;  /* 0x0026280001007387 */ /* 0x0001e60000100800 */
[----:B0-----:R-:W3:Y:S01]  /*1bcc0*/  LDL.LU R0, [R1+0x364] ;  /* 0x0003640001007983 */ /* 0x001ee20000300800 */
[----:B------:R0:W-:Y:S03]  /*1bcd0*/  STL [R1+0x25b8], R13 ;  /* 0x0025b80d01007387 */ /* 0x0001e60000100800 */
[----:B0-----:R-:W3:Y:S04]  /*1bce0*/  LDL.LU R13, [R1+0x380] ;  /* 0x00038000010d7983 */ /* 0x001ee80000300800 */
[----:B--2---:R0:W-:Y:S01]  /*1bcf0*/  STS.U16 [R2+0x100], R28 ;  /* 0x0001001c02007388 */ /* 0x0041e20000000400 */
[----:B----4-:R1:W-:Y:S03]  /*1bd00*/  STS.U16 [R2+0x900], R12 ;  /* 0x0009000c02007388 */ /* 0x0103e60000000400 */
[----:B0-----:R-:W2:Y:S04]  /*1bd10*/  LDL.LU R28, [R1+0x265c] ;  /* 0x00265c00011c7983 */ /* 0x001ea80000300800 */
[----:B-1----:R-:W4:Y:S01]  /*1bd20*/  LDL.LU R12, [R1+0x2658] ;  /* 0x00265800010c7983 */ /* 0x002f220000300800 */
[----:B------:R0:W-:Y:S02]  /*1bd30*/  STS.U16 [R2+0x1100], R16 ;  /* 0x0011001002007388 */ /* 0x0001e40000000400 */
[----:B------:R1:W-:Y:S01]  /*1bd40*/  STS.U16 [R2+0x1900], R25 ;  /* 0x0019001902007388 */ /* 0x0003e20000000400 */
[----:B------:R1:W-:Y:S04]  /*1bd50*/  STS.U16 [R2+0x2100], R29 ;  /* 0x0021001d02007388 */ /* 0x0003e80000000400 */
[----:B0-----:R-:W4:Y:S01]  /*1bd60*/  LDL.LU R16, [R1+0x2654] ;  /* 0x0026540001107983 */ /* 0x001f220000300800 */
[----:B-1----:R-:W4:Y:S02]  /*1bd70*/  LDL.LU R25, [R1+0x2650] ;  /* 0x0026500001197983 */ /* 0x002f240000300800 */
[----:B------:R-:W4:Y:S01]  /*1bd80*/  LDL.LU R29, [R1+0x264c] ;  /* 0x00264c00011d7983 */ /* 0x000f220000300800 */
[----:B---3--:R-:W-:Y:S01]  /*1bd90*/  STS.U16 [R2+0x2900], R13 ;  /* 0x0029000d02007388 */ /* 0x008fe20000000400 */
        /* <DEDUP_REMOVED lines=18> */
[----:B------:R0:W-:Y:S01]  /*1bec0*/  STS.U16 [R2+0xc100], R27 ;  /* 0x00c1001b02007388 */ /* 0x0001e20000000400 */
[----:B------:R-:W-:Y:S01]  /*1bed0*/  STS.U16 [R2+0xc900], R10 ;  /* 0x00c9000a02007388 */ /* 0x000fe20000000400 */
[----:B------:R-:W-:Y:S02]  /*1bee0*/  STS.U16 [R2+0xd100], R11 ;  /* 0x00d1000b02007388 */ /* 0x000fe40000000400 */
[----:B------:R-:W-:Y:S01]  /*1bef0*/  STS.U16 [R2+0xd900], R23 ;  /* 0x00d9001702007388 */ /* 0x000fe20000000400 */
[----:B--2---:R-:W-:-:S05]  /*1bf00*/  LOP3.LUT R28, R28, 0x7f, RZ, 0xc0, !PT ;  /* 0x0000007f1c1c7812 */ /* 0x004fca00078ec0ff */
[----:B0-----:R-:W-:-:S05]  /*1bf10*/  IMAD.SHL.U32 R27, R28, 0x2, RZ ;  /* 0x000000021c1b7824 */ /* 0x001fca00078e00ff */
[C---:B------:R-:W-:Y:S01]  /*1bf20*/  LOP3.LUT R0, R27.reuse, 0x20, RZ, 0x3c, !PT ;  /* 0x000000201b007812 */ /* 0x040fe200078e3cff */
[----:B----4-:R-:W-:Y:S04]  /*1bf30*/  STS.U16 [R2+0xe100], R29 ;  /* 0x00e1001d02007388 */ /* 0x010fe80000000400 */
[----:B------:R-:W-:Y:S01]  /*1bf40*/  STL [R1+0x25bc], R29 ;  /* 0x0025bc1d01007387 */ /* 0x000fe20000100800 */
[----:B------:R-:W-:Y:S02]  /*1bf50*/  STS.U16 [R2+0xe900], R25 ;  /* 0x00e9001902007388 */ /* 0x000fe40000000400 */
[----:B------:R-:W-:Y:S02]  /*1bf60*/  STL [R1+0x25d4], R25 ;  /* 0x0025d41901007387 */ /* 0x000fe40000100800 */
[----:B------:R0:W-:Y:S01]  /*1bf70*/  STS.U16 [R2+0xf100], R16 ;  /* 0x00f1001002007388 */ /* 0x0001e20000000400 */
[----:B------:R1:W-:Y:S04]  /*1bf80*/  STL [R1+0x2648], R0 ;  /* 0x0026480001007387 */ /* 0x0003e80000100800 */
[----:B0-----:R-:W2:Y:S01]  /*1bf90*/  LDL.LU R2, [R1+0x410] ;  /* 0x0004100001027983 */ /* 0x001ea20000300800 */
[----:B------:R-:W3:Y:S02]  /*1bfa0*/  LDL.LU R10, [R1+0x3ec] ;  /* 0x0003ec00010a7983 */ /* 0x000ee40000300800 */
[----:B------:R-:W4:Y:S02]  /*1bfb0*/  LDL.LU R11, [R1+0x3d0] ;  /* 0x0003d000010b7983 */ /* 0x000f240000300800 */
[----:B------:R-:W2:Y:S01]  /*1bfc0*/  LDL.LU R23, [R1+0x3b4] ;  /* 0x0003b40001177983 */ /* 0x000ea20000300800 */
[----:B------:R-:W2:Y:S01]  /*1bfd0*/  LDL.LU R28, [R1+0x398] ;  /* 0x00039800011c7983 */ /* 0x000ea20000300800 */
[----:B------:R-:W2:Y:S02]  /*1bfe0*/  LDL.LU R25, [R1+0x324] ;  /* 0x0003240001197983 */ /* 0x000ea40000300800 */
[----:B------:R-:W2:Y:S02]  /*1bff0*/  LDL.LU R29, [R1+0x2f0] ;  /* 0x0002f000011d7983 */ /* 0x000ea40000300800 */
        /* <DEDUP_REMOVED lines=15> */
[----:B------:R-:W2:Y:S01]  /*1c0f0*/  LDL.LU R8, [R1+0x54] ;  /* 0x0000540001087983 */ /* 0x000ea20000300800 */
[----:B-1----:R-:W-:Y:S01]  /*1c100*/  LOP3.LUT R0, R27, 0x10, RZ, 0x3c, !PT ;  /* 0x000000101b007812 */ /* 0x002fe200078e3cff */
[----:B------:R-:W2:Y:S01]  /*1c110*/  LDL.LU R9, [R1+0x3c] ;  /* 0x00003c0001097983 */ /* 0x000ea20000300800 */
[----:B------:R-:W2:Y:S02]  /*1c120*/  LDL.LU R22, [R1+0x24] ;  /* 0x0000240001167983 */ /* 0x000ea40000300800 */
[----:B------:R-:W2:Y:S02]  /*1c130*/  LDL.LU R27, [R1+0xc] ;  /* 0x00000c00011b7983 */ /* 0x000ea40000300800 */
[----:B------:R0:W-:Y:S01]  /*1c140*/  STL [R1+0x25d8], R16 ;  /* 0x0025d81001007387 */ /* 0x0001e20000100800 */
[----:B------:R1:W-:Y:S04]  /*1c150*/  STS.U16 [R0+0xf900], R12 ;  /* 0x00f9000c00007388 */ /* 0x0003e80000000400 */
[----:B0-----:R-:W2:Y:S01]  /*1c160*/  LDL.LU R16, [R1+0x360] ;  /* 0x0003600001107983 */ /* 0x001ea20000300800 */
[----:B-1----:R-:W2:Y:S02]  /*1c170*/  LDL.LU R0, [R1+0x2648] ;  /* 0x0026480001007983 */ /* 0x002ea40000300800 */
[----:B------:R0:W-:Y:S02]  /*1c180*/  STL [R1+0x25dc], R12 ;  /* 0x0025dc0c01007387 */ /* 0x0001e40000100800 */
[----:B0-----:R-:W4:Y:S04]  /*1c190*/  LDL.LU R12, [R1+0x37c] ;  /* 0x00037c00010c7983 */ /* 0x001f280000300800 */
[----:B--2---:R0:W-:Y:S01]  /*1c1a0*/  STS.U16 [R0+0x200], R2 ;  /* 0x0002000200007388 */ /* 0x0041e20000000400 */
[----:B---3--:R1:W-:Y:S02]  /*1c1b0*/  STS.U16 [R0+0xa00], R10 ;  /* 0x000a000a00007388 */ /* 0x0083e40000000400 */
[----:B----4-:R2:W-:Y:S01]  /*1c1c0*/  STS.U16 [R0+0x1200], R11 ;  /* 0x0012000b00007388 */ /* 0x0105e20000000400 */
[----:B------:R3:W-:Y:S04]  /*1c1d0*/  STS.U16 [R0+0x1a00], R23 ;  /* 0x001a001700007388 */ /* 0x0007e80000000400 */
[----:B------:R3:W-:Y:S04]  /*1c1e0*/  STS.U16 [R0+0x2200], R28 ;  /* 0x0022001c00007388 */ /* 0x0007e80000000400 */
[----:B0-----:R-:W4:Y:S01]  /*1c1f0*/  LDL.LU R2, [R1+0x2644] ;  /* 0x0026440001027983 */ /* 0x001f220000300800 */
[----:B-1----:R-:W4:Y:S03]  /*1c200*/  LDL.LU R10, [R1+0x2640] ;  /* 0x00264000010a7983 */ /* 0x002f260000300800 */
[----:B--2---:R-:W2:Y:S01]  /*1c210*/  LDL.LU R11, [R1+0x263c] ;  /* 0x00263c00010b7983 */ /* 0x004ea20000300800 */
[----:B---3--:R-:W3:Y:S03]  /*1c220*/  LDL.LU R23, [R1+0x2638] ;  /* 0x0026380001177983 */ /* 0x008ee60000300800 */
[----:B------:R-:W2:Y:S04]  /*1c230*/  LDL.LU R28, [R1+0x2634] ;  /* 0x00263400011c7983 */ /* 0x000ea80000300800 */
        /* <DEDUP_REMOVED lines=22> */
[----:B------:R-:W-:Y:S01]  /*1c3a0*/  STS.U16 [R0+0xda00], R27 ;  /* 0x00da001b00007388 */ /* 0x000fe20000000400 */
[----:B--2---:R0:W-:Y:S04]  /*1c3b0*/  STS.U16 [R0+0xe200], R28 ;  /* 0x00e2001c00007388 */ /* 0x0041e80000000400 */
[----:B------:R-:W-:Y:S04]  /*1c3c0*/  STL [R1+0x25e0], R28 ;  /* 0x0025e01c01007387 */ /* 0x000fe80000100800 */
[----:B0-----:R-:W2:Y:S04]  /*1c3d0*/  LDL.LU R0, [R1+0x3e8] ;  /* 0x0003e80001007983 */ /* 0x001ea80000300800 */
[----:B--2---:R0:W-:Y:S04]  /*1c3e0*/  STL [R1+0x262c], R0 ;  /* 0x00262c0001007387 */ /* 0x0041e80000100800 */
[----:B0-----:R-:W2:Y:S01]  /*1c3f0*/  LDL.LU R0, [R1+0x40c] ;  /* 0x00040c0001007983 */ /* 0x001ea20000300800 */
[----:B----4-:R-:W-:-:S02]  /*1c400*/  IMAD.SHL.U32 R5, R2, 0x2, RZ ;  /* 0x0000000202057824 */ /* 0x010fc400078e00ff */
[----:B------:R-:W-:Y:S01]  /*1c410*/  IMAD.SHL.U32 R2, R2, 0x2, RZ ;  /* 0x0000000202027824 */ /* 0x000fe200078e00ff */
[----:B--2---:R0:W-:Y:S01]  /*1c420*/  STL [R1+0x2630], R0 ;  /* 0x0026300001007387 */ /* 0x0041e20000100800 */
[----:B------:R-:W2:Y:S02]  /*1c430*/  LDL.LU R8, [R1+0x3cc] ;  /* 0x0003cc0001087983 */ /* 0x000ea40000300800 */
        /* <DEDUP_REMOVED lines=18> */
[----:B0-----:R-:W-:Y:S01]  /*1c560*/  LOP3.LUT R0, R2, 0x20, RZ, 0x3c, !PT ;  /* 0x0000002002007812 */ /* 0x001fe200078e3cff */
[----:B------:R-:W2:Y:S01]  /*1c570*/  LDL.LU R7, [R1+0x50] ;  /* 0x0000500001077983 */ /* 0x000ea20000300800 */
[----:B------:R-:W2:Y:S02]  /*1c580*/  LDL.LU R21, [R1+0x38] ;  /* 0x0000380001157983 */ /* 0x000ea40000300800 */
[----:B------:R-:W2:Y:S02]  /*1c590*/  LDL.LU R24, [R1+0x20] ;  /* 0x0000200001187983 */ /* 0x000ea40000300800 */
[----:B------:R-:W2:Y:S01]  /*1c5a0*/  LDL.LU R2, [R1+0x8] ;  /* 0x0000080001027983 */ /* 0x000ea20000300800 */
[----:B---3--:R-:W-:Y:S04]  /*1c5b0*/  STS.U16 [R0+0xea00], R23 ;  /* 0x00ea001700007388 */ /* 0x008fe80000000400 */
[----:B------:R0:W-:Y:S01]  /*1c5c0*/  STL [R1+0x25e4], R23 ;  /* 0x0025e41701007387 */ /* 0x0001e20000100800 */
[----:B------:R-:W-:Y:S02]  /*1c5d0*/  STS.U16 [R0+0xf200], R11 ;  /* 0x00f2000b00007388 */ /* 0x000fe40000000400 */
[----:B------:R-:W-:Y:S01]  /*1c5e0*/  STS.U16 [R0+0xfa00], R10 ;  /* 0x00fa000a00007388 */ /* 0x000fe20000000400 */
[----:B0-----:R-:W4:Y:S01]  /*1c5f0*/  LDL.LU R23, [R1+0x2ec] ;  /* 0x0002ec0001177983 */ /* 0x001f220000300800 */
[----:B------:R0:W-:Y:S03]  /*1c600*/  STL [R1+0x25e8], R11 ;  /* 0x0025e80b01007387 */ /* 0x0001e60000100800 */
[----:B0-----:R-:W2:Y:S01]  /*1c610*/  LDL.LU R11, [R1+0x320] ;  /* 0x00032000010b7983 */ /* 0x001ea20000300800 */
[----:B------:R-:W2:Y:S01]  /*1c620*/  LDL.LU R0, [R1+0x2630] ;  /* 0x0026300001007983 */ /* 0x000ea20000300800 */
[C---:B------:R-:W-:Y:S01]  /*1c630*/  LOP3.LUT R3, R5.reuse, 0x30, RZ, 0x3c, !PT ;  /* 0x0000003005037812 */ /* 0x040fe200078e3cff */
[----:B------:R0:W-:Y:S02]  /*1c640*/  STL [R1+0x25ec], R10 ;  /* 0x0025ec0a01007387 */ /* 0x0001e40000100800 */
[----:B0-----:R-:W4:Y:S04]  /*1c650*/  LDL.LU R10, [R1+0x35c] ;  /* 0x00035c00010a7983 */ /* 0x001f280000300800 */
[----:B--2---:R0:W-:Y:S04]  /*1c660*/  STS.U16 [R3+0x300], R0 ;  /* 0x0003000003007388 */ /* 0x0041e80000000400 */
[----:B0-----:R-:W2:Y:S04]  /*1c670*/  LDL.LU R0, [R1+0x262c] ;  /* 0x00262c0001007983 */ /* 0x001ea80000300800 */
[----:B--2---:R0:W-:Y:S01]  /*1c680*/  STS.U16 [R3+0xb00], R0 ;  /* 0x000b000003007388 */ /* 0x0041e20000000400 */
[----:B------:R1:W-:Y:S02]  /*1c690*/  STS.U16 [R3+0x1300], R8 ;  /* 0x0013000803007388 */ /* 0x0003e40000000400 */
[----:B----4-:R2:W-:Y:S02]  /*1c6a0*/  STS.U16 [R3+0x1b00], R9 ;  /* 0x001b000903007388 */ /* 0x0105e40000000400 */
[----:B------:R4:W-:Y:S01]  /*1c6b0*/  STS.U16 [R3+0x2300], R22 ;  /* 0x0023001603007388 */ /* 0x0009e20000000400 */
[----:B------:R4:W-:Y:S04]  /*1c6c0*/  STS.U16 [R3+0x2b00], R27 ;  /* 0x002b001b03007388 */ /* 0x0009e80000000400 */
[----:B0-----:R-:W3:Y:S01]  /*1c6d0*/  LDL.LU R0, [R1+0x2628] ;  /* 0x0026280001007983 */ /* 0x001ee20000300800 */
[----:B-1----:R-:W3:Y:S02]  /*1c6e0*/  LDL.LU R8, [R1+0x2624] ;  /* 0x0026240001087983 */ /* 0x002ee40000300800 */
[----:B--2---:R-:W2:Y:S02]  /*1c6f0*/  LDL.LU R9, [R1+0x2620] ;  /* 0x0026200001097983 */ /* 0x004ea40000300800 */
[----:B----4-:R-:W4:Y:S01]  /*1c700*/  LDL.LU R22, [R1+0x261c] ;  /* 0x00261c0001167983 */ /* 0x010f220000300800 */
        /* <DEDUP_REMOVED lines=18> */
[----:B------:R0:W-:Y:S02]  /*1c830*/  STS.U16 [R3+0xbb00], R6 ;  /* 0x00bb000603007388 */ /* 0x0001e40000000400 */
[----:B------:R1:W-:Y:S02]  /*1c840*/  STS.U16 [R3+0xc300], R7 ;  /* 0x00c3000703007388 */ /* 0x0003e40000000400 */
[----:B------:R1:W-:Y:S01]  /*1c850*/  STS.U16 [R3+0xcb00], R21 ;  /* 0x00cb001503007388 */ /* 0x0003e20000000400 */
[----:B------:R1:W-:Y:S01]  /*1c860*/  STS.U16 [R3+0xd300], R24 ;  /* 0x00d3001803007388 */ /* 0x0003e20000000400 */
[----:B------:R1:W-:Y:S03]  /*1c870*/  STS.U16 [R3+0xdb00], R2 ;  /* 0x00db000203007388 */ /* 0x0003e60000000400 */
[----:B0-----:R-:W3:Y:S01]  /*1c880*/  LDL.LU R6, [R1+0x408] ;  /* 0x0004080001067983 */ /* 0x001ee20000300800 */
[----:B-1----:R-:W3:Y:S03]  /*1c890*/  LDL.LU R7, [R1+0x3e4] ;  /* 0x0003e40001077983 */ /* 0x002ee60000300800 */
[----:B------:R-:W3:Y:S01]  /*1c8a0*/  LDL.LU R21, [R1+0x3c8] ;  /* 0x0003c80001157983 */ /* 0x000ee20000300800 */
[----:B------:R-:W3:Y:S03]  /*1c8b0*/  LDL.LU R24, [R1+0x3ac] ;  /* 0x0003ac0001187983 */ /* 0x000ee60000300800 */
[----:B------:R-:W3:Y:S01]  /*1c8c0*/  LDL.LU R2, [R1+0x390] ;  /* 0x0003900001027983 */ /* 0x000ee20000300800 */
[----:B------:R-:W3:Y:S02]  /*1c8d0*/  LDL.LU R10, [R1+0x2cc] ;  /* 0x0002cc00010a7983 */ /* 0x000ee40000300800 */
[----:B------:R-:W3:Y:S02]  /*1c8e0*/  LDL.LU R18, [R1+0x1bc] ;  /* 0x0001bc0001127983 */ /* 0x000ee40000300800 */
[----:B------:R-:W3:Y:S01]  /*1c8f0*/  LDL.LU R19, [R1+0x1a4] ;  /* 0x0001a40001137983 */ /* 0x000ee20000300800 */
[----:B------:R-:W3:Y:S01]  /*1c900*/  LDL.LU R20, [R1+0x18c] ;  /* 0x00018c0001147983 */ /* 0x000ee20000300800 */
[----:B------:R-:W-:-:S03]  /*1c910*/  LOP3.LUT R4, R5, 0x40, RZ, 0x3c, !PT ;  /* 0x0000004005047812 */ /* 0x000fc600078e3cff */
[----:B--2---:R-:W-:Y:S04]  /*1c920*/  STS.U16 [R3+0xe300], R27 ;  /* 0x00e3001b03007388 */ /* 0x004fe80000000400 */
[----:B------:R0:W-:Y:S01]  /*1c930*/  STL [R1+0x25f0], R27 ;  /* 0x0025f01b01007387 */ /* 0x0001e20000100800 */
[----:B----4-:R-:W-:Y:S02]  /*1c940*/  STS.U16 [R3+0xeb00], R22 ;  /* 0x00eb001603007388 */ /* 0x010fe40000000400 */
[----:B------:R-:W-:Y:S01]  /*1c950*/  STS.U16 [R3+0xf300], R9 ;  /* 0x00f3000903007388 */ /* 0x000fe20000000400 */
[----:B0-----:R-:W2:Y:S01]  /*1c960*/  LDL.LU R27, [R1+0x2e8] ;  /* 0x0002e800011b7983 */ /* 0x001ea20000300800 */
[----:B------:R0:W-:Y:S03]  /*1c970*/  STL [R1+0x25f4], R22 ;  /* 0x0025f41601007387 */ /* 0x0001e60000100800 */
[----:B0-----:R-:W4:Y:S01]  /*1c980*/  LDL.LU R22, [R1+0x310] ;  /* 0x0003100001167983 */ /* 0x001f220000300800 */
[----:B------:R0:W-:Y:S03]  /*1c990*/  STL [R1+0x25f8], R9 ;  /* 0x0025f80901007387 */ /* 0x0001e60000100800 */
[----:B0-----:R-:W2:Y:S01]  /*1c9a0*/  LDL.LU R9, [R1+0x358] ;  /* 0x0003580001097983 */ /* 0x001ea20000300800 */
        /* <DEDUP_REMOVED lines=8> */
[----:B------:R-:W2:Y:S03]  /*1ca30*/  LDL.LU R17, [R1+0x94] ;  /* 0x0000940001117983 */ /* 0x000ea60000300800 */
[----:B---3--:R0:W-:Y:S01]  /*1ca40*/  STS.U16 [R3+0xfb00], R8 ;  /* 0x00fb000803007388 */ /* 0x0081e20000000400 */
[----:B------:R-:W3:Y:S03]  /*1ca50*/  LDL.LU R26, [R1+0x7c] ;  /* 0x00007c00011a7983 */ /* 0x000ee60000300800 */
[----:B0-----:R-:W2:Y:S01]  /*1ca60*/  LDL.LU R3, [R1+0x64] ;  /* 0x0000640001037983 */ /* 0x001ea20000300800 */
[----:B------:R-:W2:Y:S02]  /*1ca70*/  LDL.LU R15, [R1+0x4c] ;  /* 0x00004c00010f7983 */ /* 0x000ea40000300800 */
[----:B------:R-:W2:Y:S02]  /*1ca80*/  LDL.LU R14, [R1+0x34] ;  /* 0x00003400010e7983 */ /* 0x000ea40000300800 */
[----:B------:R-:W2:Y:S01]  /*1ca90*/  LDL.LU R5, [R1+0x1c] ;  /* 0x00001c0001057983 */ /* 0x000ea20000300800 */
[----:B------:R0:W-:Y:S04]  /*1caa0*/  STL [R1+0x2600], R8 ;  /* 0x0026000801007387 */ /* 0x0001e80000100800 */
[----:B0-----:R-:W2:Y:S04]  /*1cab0*/  LDL.LU R8, [R1+0x374] ;  /* 0x0003740001087983 */ /* 0x001ea80000300800 */
[----:B------:R0:W-:Y:S01]  /*1cac0*/  STS.U16 [R4+0x400], R6 ;  /* 0x0004000604007388 */ /* 0x0001e20000000400 */
[----:B------:R1:W-:Y:S02]  /*1cad0*/  STS.U16 [R4+0xc00], R7 ;  /* 0x000c000704007388 */ /* 0x0003e40000000400 */
[----:B------:R1:W-:Y:S02]  /*1cae0*/  STS.U16 [R4+0x1400], R21 ;  /* 0x0014001504007388 */ /* 0x0003e40000000400 */
[----:B------:R1:W-:Y:S01]  /*1caf0*/  STS.U16 [R4+0x1c00], R24 ;  /* 0x001c001804007388 */ /* 0x0003e20000000400 */
[----:B------:R1:W-:Y:S04]  /*1cb00*/  STS.U16 [R4+0x2400], R2 ;  /* 0x0024000204007388 */ /* 0x0003e80000000400 */
[----:B0-----:R-:W3:Y:S01]  /*1cb10*/  LDL.LU R6, [R1+0x2614] ;  /* 0x0026140001067983 */ /* 0x001ee20000300800 */
[----:B-1----:R-:W3:Y:S03]  /*1cb20*/  LDL.LU R7, [R1+0x2610] ;  /* 0x0026100001077983 */ /* 0x002ee60000300800 */
[----:B------:R-:W3:Y:S01]  /*1cb30*/  LDL.LU R21, [R1+0x260c] ;  /* 0x00260c0001157983 */ /* 0x000ee20000300800 */
[----:B------:R-:W3:Y:S03]  /*1cb40*/  LDL.LU R24, [R1+0x2608] ;  /* 0x0026080001187983 */ /* 0x000ee60000300800 */
[----:B------:R-:W3:Y:S04]  /*1cb50*/  LDL.LU R2, [R1+0x2604] ;  /* 0x0026040001027983 */ /* 0x000ee80000300800 */
[----:B--2---:R-:W-:Y:S01]  /*1cb60*/  STS.U16 [R4+0x2c00], R8 ;  /* 0x002c000804007388 */ /* 0x004fe20000000400 */
[----:B------:R-:W-:Y:S02]  /*1cb70*/  STS.U16 [R4+0x3400], R9 ;  /* 0x0034000904007388 */ /* 0x000fe40000000400 */
[----:B----4-:R-:W-:Y:S02]  /*1cb80*/  STS.U16 [R4+0x3c00], R22 ;  /* 0x003c001604007388 */ /* 0x010fe40000000400 */
[----:B------:R-:W-:Y:S01]  /*1cb90*/  STS.U16 [R4+0x4400], R27 ;  /* 0x0044001b04007388 */ /* 0x000fe20000000400 */
[----:B------:R-:W-:Y:S01]  /*1cba0*/  STS.U16 [R4+0x4c00], R10 ;  /* 0x004c000a04007388 */ /* 0x000fe20000000400 */
[----:B------:R0:W-:Y:S02]  /*1cbb0*/  STS.U16 [R4+0x5400], R18 ;  /* 0x0054001204007388 */ /* 0x0001e40000000400 */
[----:B------:R1:W-:Y:S02]  /*1cbc0*/  STS.U16 [R4+0x5c00], R19 ;  /* 0x005c001304007388 */ /* 0x0003e40000000400 */
[----:B------:R2:W-:Y:S01]  /*1cbd0*/  STS.U16 [R4+0x6400], R20 ;  /* 0x0064001404007388 */ /* 0x0005e20000000400 */
        /* <DEDUP_REMOVED lines=9> */
[----:B---3--:R-:W-:Y:S02]  /*1cc70*/  STS.U16 [R4+0xb400], R26 ;  /* 0x00b4001a04007388 */ /* 0x008fe40000000400 */
[----:B------:R-:W-:Y:S01]  /*1cc80*/  STS.U16 [R4+0xbc00], R3 ;  /* 0x00bc000304007388 */ /* 0x000fe20000000400 */
[----:B0-----:R-:W3:Y:S01]  /*1cc90*/  LDL.LU R18, [R1+0x404] ;  /* 0x0004040001127983 */ /* 0x001ee20000300800 */
[----:B------:R-:W-:Y:S02]  /*1cca0*/  STS.U16 [R4+0xc400], R15 ;  /* 0x00c4000f04007388 */ /* 0x000fe40000000400 */
[----:B-1----:R-:W4:Y:S02]  /*1ccb0*/  LDL.LU R19, [R1+0x3e0] ;  /* 0x0003e00001137983 */ /* 0x002f240000300800 */
[----:B------:R-:W-:Y:S01]  /*1ccc0*/  STS.U16 [R4+0xcc00], R14 ;  /* 0x00cc000e04007388 */ /* 0x000fe20000000400 */
[----:B--2---:R-:W2:Y:S04]  /*1ccd0*/  LDL.LU R20, [R1+0x3c4] ;  /* 0x0003c40001147983 */ /* 0x004ea80000300800 */
[----:B------:R-:W-:Y:S01]  /*1cce0*/  STS.U16 [R4+0xd400], R5 ;  /* 0x00d4000504007388 */ /* 0x000fe20000000400 */
[----:B------:R0:W-:Y:S02]  /*1ccf0*/  STS.U16 [R4+0xdc00], R2 ;  /* 0x00dc000204007388 */ /* 0x0001e40000000400 */
[----:B------:R-:W2:Y:S01]  /*1cd00*/  LDL.LU R8, [R1+0x3a8] ;  /* 0x0003a80001087983 */ /* 0x000ea20000300800 */
        /* <DEDUP_REMOVED lines=12> */
[----:B------:R-:W2:Y:S04]  /*1cdd0*/  LDL.LU R23, [R1+0xf0] ;  /* 0x0000f00001177983 */ /* 0x000ea80000300800 */
[----:B------:R-:W-:Y:S01]  /*1cde0*/  STS.U16 [R4+0xe400], R24 ;  /* 0x00e4001804007388 */ /* 0x000fe20000000400 */
[C---:B------:R-:W-:Y:S01]  /*1cdf0*/  LOP3.LUT R29, R0.reuse, 0x50, RZ, 0x3c, !PT ;  /* 0x00000050001d7812 */ /* 0x040fe200078e3cff */
[----:B------:R-:W2:Y:S02]  /*1ce00*/  LDL.LU R28, [R1+0xd8] ;  /* 0x0000d800011c7983 */ /* 0x000ea40000300800 */
[----:B------:R-:W-:Y:S01]  /*1ce10*/  STS.U16 [R4+0xec00], R21 ;  /* 0x00ec001504007388 */ /* 0x000fe20000000400 */
[----:B------:R-:W2:Y:S04]  /*1ce20*/  LDL.LU R12, [R1+0xc0] ;  /* 0x0000c000010c7983 */ /* 0x000ea80000300800 */
[----:B------:R-:W-:Y:S01]  /*1ce30*/  STS.U16 [R4+0xf400], R7 ;  /* 0x00f4000704007388 */ /* 0x000fe20000000400 */
[----:B------:R-:W2:Y:S02]  /*1ce40*/  LDL.LU R16, [R1+0xa8] ;  /* 0x0000a80001107983 */ /* 0x000ea40000300800 */
[----:B------:R0:W-:Y:S02]  /*1ce50*/  STS.U16 [R4+0xfc00], R6 ;  /* 0x00fc000604007388 */ /* 0x0001e40000000400 */
[----:B------:R-:W2:Y:S01]  /*1ce60*/  LDL.LU R25, [R1+0x90] ;  /* 0x0000900001197983 */ /* 0x000ea20000300800 */
[----:B0-----:R-:W2:Y:S01]  /*1ce70*/  LDL.LU R4, [R1+0x78] ;  /* 0x0000780001047983 */ /* 0x001ea20000300800 */
[----:B------:R-:W2:Y:S03]  /*1ce80*/  LDL.LU R5, [R1+0x60] ;  /* 0x0000600001057983 */ /* 0x000ea60000300800 */
[----:B---3--:R0:W-:Y:S01]  /*1ce90*/  STS.U16 [R29+0x500], R18 ;  /* 0x000500121d007388 */ /* 0x0081e20000000400 */
[----:B----4-:R1:W-:Y:S03]  /*1cea0*/  STS.U16 [R29+0xd00], R19 ;  /* 0x000d00131d007388 */ /* 0x0103e60000000400 */
[----:B--2---:R2:W-:Y:S01]  /*1ceb0*/  STS.U16 [R29+0x1500], R20 ;  /* 0x001500141d007388 */ /* 0x0045e20000000400 */
[----:B------:R3:W-:Y:S03]  /*1cec0*/  STS.U16 [R29+0x1d00], R8 ;  /* 0x001d00081d007388 */ /* 0x0007e60000000400 */
[----:B0-----:R-:W4:Y:S01]  /*1ced0*/  LDL.LU R18, [R1+0x48] ;  /* 0x0000480001127983 */ /* 0x001f220000300800 */
[----:B-1----:R-:W4:Y:S03]  /*1cee0*/  LDL.LU R19, [R1+0x30] ;  /* 0x0000300001137983 */ /* 0x002f260000300800 */
[----:B--2---:R-:W2:Y:S01]  /*1cef0*/  LDL.LU R20, [R1+0x18] ;  /* 0x0000180001147983 */ /* 0x004ea20000300800 */
[----:B---3--:R-:W4:Y:S03]  /*1cf00*/  LDL.LU R8, [R1+0x2600] ;  /* 0x0026000001087983 */ /* 0x008f260000300800 */
[----:B------:R0:W-:Y:S04]  /*1cf10*/  STS.U16 [R29+0x2500], R2 ;  /* 0x002500021d007388 */ /* 0x0001e80000000400 */
[----:B0-----:R-:W2:Y:S01]  /*1cf20*/  LDL.LU R2, [R1+0x25fc] ;  /* 0x0025fc0001027983 */ /* 0x001ea20000300800 */
[----:B------:R0:W-:Y:S02]  /*1cf30*/  STS.U16 [R29+0x2d00], R13 ;  /* 0x002d000d1d007388 */ /* 0x0001e40000000400 */
[----:B------:R1:W-:Y:S02]  /*1cf40*/  STS.U16 [R29+0x3500], R17 ;  /* 0x003500111d007388 */ /* 0x0003e40000000400 */
[----:B------:R1:W-:Y:S01]  /*1cf50*/  STS.U16 [R29+0x3d00], R26 ;  /* 0x003d001a1d007388 */ /* 0x0003e20000000400 */
[----:B------:R1:W-:Y:S01]  /*1cf60*/  STS.U16 [R29+0x4500], R3 ;  /* 0x004500031d007388 */ /* 0x0003e20000000400 */
[----:B------:R1:W-:Y:S02]  /*1cf70*/  STS.U16 [R29+0x4d00], R15 ;  /* 0x004d000f1d007388 */ /* 0x0003e40000000400 */
[----:B------:R1:W-:Y:S01]  /*1cf80*/  STS.U16 [R29+0x5500], R14 ;  /* 0x0055000e1d007388 */ /* 0x0003e20000000400 */
[----:B0-----:R-:W4:Y:S01]  /*1cf90*/  LDL.LU R13, [R1+0x400] ;  /* 0x00040000010d7983 */ /* 0x001f220000300800 */
[----:B-1----:R-:W4:Y:S03]  /*1cfa0*/  LDL.LU R17, [R1+0x3dc] ;  /* 0x0003dc0001117983 */ /* 0x002f260000300800 */
[----:B------:R-:W4:Y:S01]  /*1cfb0*/  LDL.LU R26, [R1+0x3c0] ;  /* 0x0003c000011a7983 */ /* 0x000f220000300800 */
[----:B------:R-:W4:Y:S03]  /*1cfc0*/  LDL.LU R3, [R1+0x3a4] ;  /* 0x0003a40001037983 */ /* 0x000f260000300800 */
[----:B------:R-:W4:Y:S01]  /*1cfd0*/  LDL.LU R15, [R1+0x388] ;  /* 0x00038800010f7983 */ /* 0x000f220000300800 */
[----:B------:R-:W4:Y:S03]  /*1cfe0*/  LDL.LU R14, [R1+0x36c] ;  /* 0x00036c00010e7983 */ /* 0x000f260000300800 */
[----:B--2---:R0:W-:Y:S01]  /*1cff0*/  STS.U16 [R29+0x5d00], R2 ;  /* 0x005d00021d007388 */ /* 0x0041e20000000400 */
[----:B------:R1:W-:Y:S02]  /*1d000*/  STS.U16 [R29+0x6500], R9 ;  /* 0x006500091d007388 */ /* 0x0003e40000000400 */
[----:B------:R2:W-:Y:S02]  /*1d010*/  STS.U16 [R29+0x6d00], R22 ;  /* 0x006d00161d007388 */ /* 0x0005e40000000400 */
[----:B------:R4:W-:Y:S01]  /*1d020*/  STS.U16 [R29+0x7500], R27 ;  /* 0x0075001b1d007388 */ /* 0x0009e20000000400 */
[----:B------:R4:W-:Y:S01]  /*1d030*/  STS.U16 [R29+0x7d00], R10 ;  /* 0x007d000a1d007388 */ /* 0x0009e20000000400 */
[----:B------:R4:W-:Y:S03]  /*1d040*/  STS.U16 [R29+0x8500], R11 ;  /* 0x0085000b1d007388 */ /* 0x0009e60000000400 */
[----:B0-----:R-:W3:Y:S01]  /*1d050*/  LDL.LU R2, [R1+0x348] ;  /* 0x0003480001027983 */ /* 0x001ee20000300800 */
[----:B-1----:R-:W3:Y:S02]  /*1d060*/  LDL.LU R9, [R1+0x25f8] ;  /* 0x0025f80001097983 */ /* 0x002ee40000300800 */
[----:B--2---:R-:W2:Y:S02]  /*1d070*/  LDL.LU R22, [R1+0x25f4] ;  /* 0x0025f40001167983 */ /* 0x004ea40000300800 */
[----:B----4-:R-:W4:Y:S01]  /*1d080*/  LDL.LU R27, [R1+0x25f0] ;  /* 0x0025f000011b7983 */ /* 0x010f220000300800 */
[----:B------:R-:W2:Y:S01]  /*1d090*/  LDL.LU R10, [R1+0x25ec] ;  /* 0x0025ec00010a7983 */ /* 0x000ea20000300800 */
[----:B------:R-:W2:Y:S03]  /*1d0a0*/  LDL.LU R11, [R1+0x25e8] ;  /* 0x0025e800010b7983 */ /* 0x000ea60000300800 */
[----:B------:R0:W-:Y:S01]  /*1d0b0*/  STS.U16 [R29+0x8d00], R23 ;  /* 0x008d00171d007388 */ /* 0x0001e20000000400 */
[----:B------:R1:W-:Y:S02]  /*1d0c0*/  STS.U16 [R29+0x9500], R28 ;  /* 0x0095001c1d007388 */ /* 0x0003e40000000400 */
[----:B------:R1:W-:Y:S02]  /*1d0d0*/  STS.U16 [R29+0x9d00], R12 ;  /* 0x009d000c1d007388 */ /* 0x0003e40000000400 */
[----:B------:R1:W-:Y:S01]  /*1d0e0*/  STS.U16 [R29+0xa500], R16 ;  /* 0x00a500101d007388 */ /* 0x0003e20000000400 */
[----:B------:R1:W-:Y:S01]  /*1d0f0*/  STS.U16 [R29+0xad00], R25 ;  /* 0x00ad00191d007388 */ /* 0x0003e20000000400 */
[----:B------:R1:W-:Y:S03]  /*1d100*/  STS.U16 [R29+0xb500], R4 ;  /* 0x00b500041d007388 */ /* 0x0003e60000000400 */
[----:B0-----:R-:W2:Y:S01]  /*1d110*/  LDL.LU R23, [R1+0x25e4] ;  /* 0x0025e40001177983 */ /* 0x001ea20000300800 */
[----:B-1----:R-:W2:Y:S03]  /*1d120*/  LDL.LU R28, [R1+0x25e0] ;  /* 0x0025e000011c7983 */ /* 0x002ea60000300800 */
[----:B------:R-:W2:Y:S01]  /*1d130*/  LDL.LU R12, [R1+0x25dc] ;  /* 0x0025dc00010c7983 */ /* 0x000ea20000300800 */
[----:B------:R-:W2:Y:S03]  /*1d140*/  LDL.LU R16, [R1+0x25d8] ;  /* 0x0025d80001107983 */ /* 0x000ea60000300800 */
[----:B------:R-:W2:Y:S01]  /*1d150*/  LDL.LU R25, [R1+0x25d4] ;  /* 0x0025d40001197983 */ /* 0x000ea20000300800 */
[----:B------:R-:W2:Y:S03]  /*1d160*/  LDL.LU R4, [R1+0x25d0] ;  /* 0x0025d00001047983 */ /* 0x000ea60000300800 */
[----:B------:R0:W-:Y:S01]  /*1d170*/  STS.U16 [R29+0xbd00], R5 ;  /* 0x00bd00051d007388 */ /* 0x0001e20000000400 */
[----:B------:R1:W-:Y:S02]  /*1d180*/  STS.U16 [R29+0xc500], R18 ;  /* 0x00c500121d007388 */ /* 0x0003e40000000400 */
[----:B------:R1:W-:Y:S02]  /*1d190*/  STS.U16 [R29+0xcd00], R19 ;  /* 0x00cd00131d007388 */ /* 0x0003e40000000400 */
[----:B------:R1:W-:Y:S01]  /*1d1a0*/  STS.U16 [R29+0xd500], R20 ;  /* 0x00d500141d007388 */ /* 0x0003e20000000400 */
[----:B0-----:R-:W2:Y:S01]  /*1d1b0*/  LDL.LU R5, [R1+0x25cc] ;  /* 0x0025cc0001057983 */ /* 0x001ea20000300800 */
[----:B-1----:R-:W2:Y:S02]  /*1d1c0*/  LDL.LU R18, [R1+0x25c8] ;  /* 0x0025c80001127983 */ /* 0x002ea40000300800 */
[----:B------:R-:W2:Y:S02]  /*1d1d0*/  LDL.LU R19, [R1+0x25c4] ;  /* 0x0025c40001137983 */ /* 0x000ea40000300800 */
[----:B------:R-:W2:Y:S01]  /*1d1e0*/  LDL.LU R20, [R1+0x25c0] ;  /* 0x0025c00001147983 */ /* 0x000ea20000300800 */
[----:B------:R-:W-:Y:S01]  /*1d1f0*/  LOP3.LUT R0, R0, 0x60, RZ, 0x3c, !PT ;  /* 0x0000006000007812 */ /* 0x000fe200078e3cff */
[----:B--2---:R-:W-:Y:S01]  /*1d200*/  STS.U16 [R29+0xdd00], R20 ;  /* 0x00dd00141d007388 */ /* 0x004fe20000000400 */
[----:B------:R-:W-:Y:S02]  /*1d210*/  STS.U16 [R29+0xe500], R19 ;  /* 0x00e500131d007388 */ /* 0x000fe40000000400 */
[----:B------:R-:W-:Y:S02]  /*1d220*/  STS.U16 [R29+0xed00], R18 ;  /* 0x00ed00121d007388 */ /* 0x000fe40000000400 */
[----:B------:R0:W-:Y:S01]  /*1d230*/  STS.U16 [R29+0xf500], R5 ;  /* 0x00f500051d007388 */ /* 0x0001e20000000400 */
[----:B------:R1:W-:Y:S01]  /*1d240*/  STS.U16 [R29+0xfd00], R4 ;  /* 0x00fd00041d007388 */ /* 0x0003e20000000400 */
[----:B------:R2:W-:Y:S02]  /*1d250*/  STS.U16 [R0+0x600], R13 ;  /* 0x0006000d00007388 */ /* 0x0005e40000000400 */
[----:B------:R2:W-:Y:S01]  /*1d260*/  STS.U16 [R0+0xe00], R17 ;  /* 0x000e001100007388 */ /* 0x0005e20000000400 */
[----:B0-----:R-:W4:Y:S01]  /*1d270*/  LDL R5, [R1+0x10b8] ;  /* 0x0010b80001057983 */ /* 0x001f220000100800 */
[----:B-1----:R-:W4:Y:S02]  /*1d280*/  LDL.LU R29, [R1+0x25bc] ;  /* 0x0025bc00011d7983 */ /* 0x002f240000300800 */
[----:B------:R-:W4:Y:S02]  /*1d290*/  LDL R4, [R1+0x10b0] ;  /* 0x0010b00001047983 */ /* 0x000f240000100800 */
[----:B--2---:R-:W2:Y:S01]  /*1d2a0*/  LDL.LU R13, [R1+0x25b8] ;  /* 0x0025b800010d7983 */ /* 0x004ea20000300800 */
[----:B------:R-:W2:Y:S04]  /*1d2b0*/  LDL.LU R17, [R1+0x25b4] ;  /* 0x0025b40001117983 */ /* 0x000ea80000300800 */
[----:B------:R0:W-:Y:S01]  /*1d2c0*/  STS.U16 [R0+0x1600], R26 ;  /* 0x0016001a00007388 */ /* 0x0001e20000000400 */
[----:B------:R1:W-:Y:S02]  /*1d2d0*/  STS.U16 [R0+0x1e00], R3 ;  /* 0x001e000300007388 */ /* 0x0003e40000000400 */
[----:B------:R1:W-:Y:S02]  /*1d2e0*/  STS.U16 [R0+0x2600], R15 ;  /* 0x0026000f00007388 */ /* 0x0003e40000000400 */
[----:B------:R1:W-:Y:S01]  /*1d2f0*/  STS.U16 [R0+0x2e00], R14 ;  /* 0x002e000e00007388 */ /* 0x0003e20000000400 */
[----:B---3--:R3:W-:Y:S04]  /*1d300*/  STS.U16 [R0+0x3600], R2 ;  /* 0x0036000200007388 */ /* 0x0087e80000000400 */
[----:B0-----:R-:W2:Y:S01]  /*1d310*/  LDL.LU R26, [R1+0x25b0] ;  /* 0x0025b000011a7983 */ /* 0x001ea20000300800 */
[----:B-1----:R-:W2:Y:S02]  /*1d320*/  LDL.LU R3, [R1+0x25ac] ;  /* 0x0025ac0001037983 */ /* 0x002ea40000300800 */
[----:B------:R-:W2:Y:S02]  /*1d330*/  LDL.LU R15, [R1+0x25a8] ;  /* 0x0025a800010f7983 */ /* 0x000ea40000300800 */
[----:B------:R-:W2:Y:S01]  /*1d340*/  LDL.LU R14, [R1+0x25a4] ;  /* 0x0025a400010e7983 */ /* 0x000ea20000300800 */
[----:B---3--:R-:W3:Y:S01]  /*1d350*/  LDL.LU R2, [R1+0x25a0] ;  /* 0x0025a00001027983 */ /* 0x008ee20000300800 */
[----:B----4-:R-:W-:-:S04]  /*1d360*/  @!P1 LOP3.LUT R5, R5, R4, RZ, 0x3c, !PT ;  /* 0x0000000405059212 */ /* 0x010fc800078e3cff */
[----:B------:R-:W-:-:S04]  /*1d370*/  @!P1 LOP3.LUT R4, R5, R4, RZ, 0x3c, !PT ;  /* 0x0000000405049212 */ /* 0x000fc800078e3cff */
[----:B------:R-:W-:Y:S02]  /*1d380*/  @!P1 LOP3.LUT R5, R5, R4, RZ, 0x3c, !PT ;  /* 0x0000000405059212 */ /* 0x000fe400078e3cff */
[----:B--2---:R-:W-:Y:S01]  /*1d390*/  PRMT R3, RZ, 0x7610, R3 ;  /* 0x00007610ff037816 */ /* 0x004fe20000000003 */
[----:B---3--:R0:W-:Y:S05]  /*1d3a0*/  STS.U16 [R0+0x3e00], R2 ;  /* 0x003e000200007388 */ /* 0x0081ea0000000400 */
[----:B------:R1:W2:Y:S04]  /*1d3b0*/  @!P1 LDG.E.U16 R3, [R4.64] ;  /* 0x0000000404039981 */ /* 0x0002a8000c1e1500 */
[----:B0-----:R-:W3:Y:S01]  /*1d3c0*/  LDL.LU R0, [R1+0x259c] ;  /* 0x00259c0001007983 */ /* 0x001ee20000300800 */
[----:B------:R-:W4:Y:S02]  /*1d3d0*/  LDL.LU R2, [R1+0x2598] ;  /* 0x0025980001027983 */ /* 0x000f240000300800 */
[----:B-1----:R-:W2:Y:S02]  /*1d3e0*/  LDL R4, [R1+0x10a8] ;  /* 0x0010a80001047983 */ /* 0x002ea40000100800 */
[----:B------:R-:W2:Y:S02]  /*1d3f0*/  LDL R5, [R1+0x10b4] ;  /* 0x0010b40001057983 */ /* 0x000ea40000100800 */
[----:B--2---:R-:W-:-:S02]  /*1d400*/  @!P0 LOP3.LUT R5, R5, R4, RZ, 0x3c, !PT ;  /* 0x0000000405058212 */ /* 0x004fc400078e3cff */
[----:B---3--:R-:W-:Y:S02]  /*1d410*/  PRMT R0, RZ, 0x7610, R0 ;  /* 0x00007610ff007816 */ /* 0x008fe40000000000 */
[----:B------:R-:W-:-:S04]  /*1d420*/  @!P0 LOP3.LUT R4, R5, R4, RZ, 0x3c, !PT ;  /* 0x0000000405048212 */ /* 0x000fc800078e3cff */
[----:B------:R-:W-:Y:S01]  /*1d430*/  @!P0 LOP3.LUT R5, R5, R4, RZ, 0x3c, !PT ;  /* 0x0000000405058212 */ /* 0x000fe200078e3cff */
[----:B------:R-:W-:Y:S04]  /*1d440*/  STL [R1+0x23c8], R3 ;  /* 0x0023c80301007387 */ /* 0x000fe80000100800 */
[----:B------:R0:W2:Y:S04]  /*1d450*/  @!P0 LDG.E.U16 R0, [R4.64] ;  /* 0x0000000404008981 */ /* 0x0000a8000c1e1500 */
[----:B0-----:R-:W3:Y:S04]  /*1d460*/  LDL R4, [R1+0xf98] ;  /* 0x000f980001047983 */ /* 0x001ee80000100800 */
[----:B------:R-:W3:Y:S01]  /*1d470*/  LDL R5, [R1+0xf9c] ;  /* 0x000f9c0001057983 */ /* 0x000ee20000100800 */
[----:B----4-:R-:W-:-:S02]  /*1d480*/  PRMT R2, RZ, 0x7610, R2 ;  /* 0x00007610ff027816 */ /* 0x010fc40000000002 */
[----:B---3--:R-:W-:-:S04]  /*1d490*/  @!P0 LOP3.LUT R5, R5, R4, RZ, 0x3c, !PT ;  /* 0x0000000405058212 */ /* 0x008fc800078e3cff */
[----:B------:R-:W-:-:S04]  /*1d4a0*/  @!P0 LOP3.LUT R4, R5, R4, RZ, 0x3c, !PT ;  /* 0x0000000405048212 */ /* 0x000fc800078e3cff */
[----:B------:R-:W-:-:S05]  /*1d4b0*/  @!P0 LOP3.LUT R5, R5, R4, RZ, 0x3c, !PT ;  /* 0x0000000405058212 */ /* 0x000fca00078e3cff */
[----:B------:R-:W3:Y:S04]  /*1d4c0*/  @!P0 LDG.E.U16 R2, [R4.64] ;  /* 0x0000000404028981 */ /* 0x000ee8000c1e1500 */
[----:B--2---:R-:W-:Y:S04]  /*1d4d0*/  STL [R1+0x23cc], R0 ;  /* 0x0023cc0001007387 */ /* 0x004fe80000100800 */
[----:B---3--:R0:W-:Y:S04]  /*1d4e0*/  STL [R1+0x1b4], R2 ;  /* 0x0001b40201007387 */ /* 0x0081e80000100800 */
[----:B0-----:R-:W2:Y:S01]  /*1d4f0*/  LDL.LU R2, [R1+0x2594] ;  /* 0x0025940001027983 */ /* 0x001ea20000300800 */
[----:B------:R-:W3:Y:S02]  /*1d500*/  LDL R4, [R1+0xf90] ;  /* 0x000f900001047983 */ /* 0x000ee40000100800 */
[----:B------:R-:W3:Y:S01]  /*1d510*/  LDL R5, [R1+0xf94] ;  /* 0x000f940001057983 */ /* 0x000ee20000100800 */
[----:B------:R-:W-:-:S02]  /*1d520*/  PRMT R14, RZ, 0x7610, R14 ;  /* 0x00007610ff0e7816 */ /* 0x000fc4000000000e */
[----:B---3--:R-:W-:-:S04]  /*1d530*/  @!P1 LOP3.LUT R5, R5, R4, RZ, 0x3c, !PT ;  /* 0x0000000405059212 */ /* 0x008fc800078e3cff */
[----:B------:R-:W-:-:S04]  /*1d540*/  @!P1 LOP3.LUT R4, R5, R4, RZ, 0x3c, !PT ;  /* 0x0000000405049212 */ /* 0x000fc800078e3cff */
[----:B------:R-:W-:-:S05]  /*1d550*/  @!P1 LOP3.LUT R5, R5, R4, RZ, 0x3c, !PT ;  /* 0x0000000405059212 */ /* 0x000fca00078e3cff */
[----:B------:R-:W3:Y:S04]  /*1d560*/  @!P1 LDG.E.U16 R14, [R4.64] ;  /* 0x00000004040e9981 */ /* 0x000ee8000c1e1500 */
[----:B---3--:R0:W-:Y:S04]  /*1d570*/  STL [R1+0x1b0], R14 ;  /* 0x0001b00e01007387 */ /* 0x0081e80000100800 */
[----:B0-----:R-:W3:Y:S01]  /*1d580*/  LDL.LU R14, [R1+0x2590] ;  /* 0x00259000010e7983 */ /* 0x001ee20000300800 */
[----:B------:R-:W4:Y:S02]  /*1d590*/  LDL R4, [R1+0xf18] ;  /* 0x000f180001047983 */ /* 0x000f240000100800 */
[----:B------:R-:W4:Y:S01]  /*1d5a0*/  LDL R5, [R1+0xf1c] ;  /* 0x000f1c0001057983 */ /* 0x000f220000100800 */
[----:B--2---:R-:W-:-:S02]  /*1d5b0*/  PRMT R2, RZ, 0x7610, R2 ;  /* 0x00007610ff027816 */ /* 0x004fc40000000002 */
[----:B----4-:R-:W-:-:S04]  /*1d5c0*/  @!P0 LOP3.LUT R5, R5, R4, RZ, 0x3c, !PT ;  /* 0x0000000405058212 */ /* 0x010fc800078e3cff */
[----:B------:R-:W-:-:S04]  /*1d5d0*/  @!P0 LOP3.LUT R4, R5, R4, RZ, 0x3c, !PT ;  /* 0x0000000405048212 */ /* 0x000fc800078e3cff */
[----:B------:R-:W-:-:S05]  /*1d5e0*/  @!P0 LOP3.LUT R5, R5, R4, RZ, 0x3c, !PT ;  /* 0x0000000405058212 */ /* 0x000fca00078e3cff */
[----:B------:R-:W2:Y:S04]  /*1d5f0*/  @!P0 LDG.E.U16 R2, [R4.64] ;  /* 0x0000000404028981 */ /* 0x000ea8000c1e1500 */
[----:B--2---:R0:W-:Y:S04]  /*1d600*/  STL [R1+0x1ac], R2 ;  /* 0x0001ac0201007387 */ /* 0x0041e80000100800 */
[----:B0-----:R-:W2:Y:S01]  /*1d610*/  LDL.LU R2, [R1+0x258c] ;  /* 0x00258c0001027983 */ /* 0x001ea20000300800 */
[----:B------:R-:W4:Y:S02]  /*1d620*/  LDL R4, [R1+0xf10] ;  /* 0x000f100001047983 */ /* 0x000f240000100800 */
[----:B------:R-:W4:Y:S01]  /*1d630*/  LDL R5, [R1+0xf14] ;  /* 0x000f140001057983 */ /* 0x000f220000100800 */
[----:B---3--:R-:W-:-:S02]  /*1d640*/  PRMT R14, RZ, 0x7610, R14 ;  /* 0x00007610ff0e7816 */ /* 0x008fc4000000000e */
[----:B----4-:R-:W-:-:S04]  /*1d650*/  @!P1 LOP3.LUT R5, R5, R4, RZ, 0x3c, !PT ;  /* 0x0000000405059212 */ /* 0x010fc800078e3cff */
        /* <DEDUP_REMOVED lines=11> */
[----:B------:R0:W2:Y:S04]  /*1d710*/  @!P0 LDG.E.U16 R2, [R4.64] ;  /* 0x0000000404028981 */ /* 0x0000a8000c1e1500 */
[----:B0-----:R-:W4:Y:S04]  /*1d720*/  LDL R4, [R1+0xe90] ;  /* 0x000e900001047983 */ /* 0x001f280000100800 */
[----:B------:R-:W4:Y:S01]  /*1d730*/  LDL R5, [R1+0xe94] ;  /* 0x000e940001057983 */ /* 0x000f220000100800 */
[----:B------:R-:W-:Y:S02]  /*1d740*/  PRMT R15, RZ, 0x7610, R15 ;  /* 0x00007610ff0f7816 */ /* 0x000fe4000000000f */
[----:B----4-:R-:W-:-:S04]  /*1d750*/  @!P1 LOP3.LUT R5, R5, R4, RZ, 0x3c, !PT ;  /* 0x0000000405059212 */ /* 0x010fc800078e3cff */
[----:B------:R-:W-:-:S04]  /*1d760*/  @!P1 LOP3.LUT R4, R5, R4, RZ, 0x3c, !PT ;  /* 0x0000000405049212 */ /* 0x000fc800078e3cff */
[----:B------:R-:W-:-:S05]  /*1d770*/  @!P1 LOP3.LUT R5, R5, R4, RZ, 0x3c, !PT ;  /* 0x0000000405059212 */ /* 0x000fca00078e3cff */
[----:B------:R-:W4:Y:S04]  /*1d780*/  @!P1 LDG.E.U16 R15, [R4.64] ;  /* 0x00000004040f9981 */ /* 0x000f28000c1e1500 */
[----:B--2---:R0:W-:Y:S04]  /*1d790*/  STL [R1+0x1a4], R2 ;  /* 0x0001a40201007387 */ /* 0x0041e80000100800 */
[----:B0-----:R-:W2:Y:S04]  /*1d7a0*/  LDL R2, [R1+0xd1c] ;  /* 0x000d1c0001027983 */ /* 0x001ea80000100800 */
[----:B----4-:R0:W-:Y:S04]  /*1d7b0*/  STL [R1+0x1a0], R15 ;  /* 0x0001a00f01007387 */ /* 0x0101e80000100800 */
[----:B0-----:R-:W4:Y:S01]  /*1d7c0*/  LDL.LU R15, [R1+0x2584] ;  /* 0x00258400010f7983 */ /* 0x001f220000300800 */
[----:B------:R-:W2:Y:S02]  /*1d7d0*/  LDL R4, [R1+0xe18] ;  /* 0x000e180001047983 */ /* 0x000ea40000100800 */
[----:B------:R-:W2:Y:S01]  /*1d7e0*/  LDL R5, [R1+0xe1c] ;  /* 0x000e1c0001057983 */ /* 0x000ea20000100800 */
[----:B---3--:R-:W-:-:S02]  /*1d7f0*/  PRMT R14, RZ, 0x7610, R14 ;  /* 0x00007610ff0e7816 */ /* 0x008fc4000000000e */
[----:B--2---:R-:W-:-:S04]  /*1d800*/  @!P0 LOP3.LUT R5, R5, R4, RZ, 0x3c, !PT ;  /* 0x0000000405058212 */ /* 0x004fc800078e3cff */
[----:B------:R-:W-:-:S04]  /*1d810*/  @!P0 LOP3.LUT R4, R5, R4, RZ, 0x3c, !PT ;  /* 0x0000000405048212 */ /* 0x000fc800078e3cff */
[----:B------:R-:W-:-:S05]  /*1d820*/  @!P0 LOP3.LUT R5, R5, R4, RZ, 0x3c, !PT ;  /* 0x0000000405058212 */ /* 0x000fca00078e3cff */
[----:B------:R-:W2:Y:S04]  /*1d830*/  @!P0 LDG.E.U16 R14, [R4.64] ;  /* 0x00000004040e8981 */ /* 0x000ea8000c1e1500 */
[----:B--2---:R0:W-:Y:S04]  /*1d840*/  STL [R1+0x19c], R14 ;  /* 0x00019c0e01007387 */ /* 0x0041e80000100800 */
[----:B0-----:R-:W2:Y:S01]  /*1d850*/  LDL.LU R14, [R1+0x2580] ;  /* 0x00258000010e7983 */ /* 0x001ea20000300800 */
[----:B------:R-:W3:Y:S02]  /*1d860*/  LDL R4, [R1+0xe10] ;  /* 0x000e100001047983 */ /* 0x000ee40000100800 */
[----:B------:R-:W3:Y:S01]  /*1d870*/  LDL R5, [R1+0xe14] ;  /* 0x000e140001057983 */ /* 0x000ee20000100800 */
[----:B----4-:R-:W-:-:S02]  /*1d880*/  PRMT R15, RZ, 0x7610, R15 ;  /* 0x00007610ff0f7816 */ /* 0x010fc4000000000f */
        /* <DEDUP_REMOVED lines=21> */
[----:B------:R-:W3:Y:S01]  /*1d9e0*/  @!P1 LDG.E.U16 R15, [R4.64] ;  /* 0x00000004040f9981 */ /* 0x000ee2000c1e1500 */
[----:B--2---:R-:W-:-:S03]  /*1d9f0*/  PRMT R14, RZ, 0x7610, R14 ;  /* 0x00007610ff0e7816 */ /* 0x004fc6000000000e */
[----:B---3--:R0:W-:Y:S04]  /*1da00*/  STL [R1+0x190], R15 ;  /* 0x0001900f01007387 */ /* 0x0081e80000100800 */
[----:B0-----:R-:W2:Y:S01]  /*1da10*/  LDL.LU R15, [R1+0x2574] ;  /* 0x00257400010f7983 */ /* 0x001ea20000300800 */
[----:B------:R-:W3:Y:S02]  /*1da20*/  LDL R5, [R1+0xd18] ;  /* 0x000d180001057983 */ /* 0x000ee40000100800 */
[----:B------:R-:W-:Y:S02]  /*1da30*/  @!P0 IMAD.MOV.U32 R4, RZ, RZ, R2 ;  /* 0x000000ffff048224 */ /* 0x000fe400078e0002 */
[----:B------:R-:W4:Y:S04]  /*1da40*/  LDL.LU R2, [R1+0xf8c] ;  /* 0x000f8c0001027983 */ /* 0x000f280000300800 */
[----:B---3--:R-:W3:Y:S04]  /*1da50*/  @!P0 LDG.E.U16 R14, [R4.64] ;  /* 0x00000004040e8981 */ /* 0x008ee8000c1e1500 */
[----:B---3--:R0:W-:Y:S04]  /*1da60*/  STL [R1+0x18c], R14 ;  /* 0x00018c0e01007387 */ /* 0x0081e80000100800 */
[----:B0-----:R-:W3:Y:S01]  /*1da70*/  LDL.LU R14, [R1+0x2570] ;  /* 0x00257000010e7983 */ /* 0x001ee20000300800 */
[----:B------:R-:W3:Y:S02]  /*1da80*/  LDL R4, [R1+0xd10] ;  /* 0x000d100001047983 */ /* 0x000ee40000100800 */
[----:B------:R-:W3:Y:S01]  /*1da90*/  LDL R5, [R1+0xd14] ;  /* 0x000d140001057983 */ /* 0x000ee20000100800 */
[----:B--2---:R-:W-:-:S02]  /*1daa0*/  PRMT R15, RZ, 0x7610, R15 ;  /* 0x00007610ff0f7816 */ /* 0x004fc4000000000f */
[----:B---3--:R-:W-:-:S04]  /*1dab0*/  @!P1 LOP3.LUT R5, R5, R4, RZ, 0x3c, !PT ;  /* 0x0000000405059212 */ /* 0x008fc800078e3cff */
[----:B------:R-:W-:-:S04]  /*1dac0*/  @!P1 LOP3.LUT R4, R5, R4, RZ, 0x3c, !PT ;  /* 0x0000000405049212 */ /* 0x000fc800078e3cff */
[----:B------:R-:W-:-:S05]  /*1dad0*/  @!P1 LOP3.LUT R5, R5, R4, RZ, 0x3c, !PT ;  /* 0x0000000405059212 */ /* 0x000fca00078e3cff */
[----:B------:R-:W2:Y:S04]  /*1dae0*/  @!P1 LDG.E.U16 R15, [R4.64] ;  /* 0x00000004040f9981 */ /* 0x000ea8000c1e1500 */
[----:B--2---:R0:W-:Y:S04]  /*1daf0*/  STL [R1+0x188], R15 ;  /* 0x0001880f01007387 */ /* 0x0041e80000100800 */
        /* <DEDUP_REMOVED lines=34> */
[----:B------:R-:W2:Y:S01]  /*1dd20*/  @!P1 LDG.E.U16 R15, [R4.64] ;  /* 0x00000004040f9981 */ /* 0x000ea2000c1e1500 */
[----:B------:R-:W-:-:S03]  /*1dd30*/  PRMT R14, RZ, 0x7610, R14 ;  /* 0x00007610ff0e7816 */ /* 0x000fc6000000000e */
[----:B--2---:R0:W-:Y:S04]  /*1dd40*/  STL [R1+0x178], R15 ;  /* 0x0001780f01007387 */ /* 0x0041e80000100800 */
[----:B0-----:R-:W2:Y:S01]  /*1dd50*/  LDL.LU R15, [R1+0x255c] ;  /* 0x00255c00010f7983 */ /* 0x001ea20000300800 */
[----:B------:R-:W3:Y:S02]  /*1dd60*/  LDL R5, [R1+0xf88] ;  /* 0x000f880001057983 */ /* 0x000ee40000100800 */
[----:B----4-:R-:W-:Y:S02]  /*1dd70*/  @!P0 IMAD.MOV.U32 R4, RZ, RZ, R2 ;  /* 0x000000ffff048224 */ /* 0x010fe400078e0002 */
[----:B------:R0:W-:Y:S02]  /*1dd80*/  STL [R1+0x129c], R2 ;  /* 0x00129c0201007387 */ /* 0x0001e40000100800 */
[----:B0-----:R-:W4:Y:S04]  /*1dd90*/  LDL.LU R2, [R1+0x4bc] ;  /* 0x0004bc0001027983 */ /* 0x001f280000300800 */
        /* <DEDUP_REMOVED lines=273> */
[----:B------:R-:W2:Y:S02]  /*1eeb0*/  LDL R4, [R1+0x1060] ;  /* 0x0010600001047983 */ /* 0x000ea40000100800 */
[----:B------:R-:W2:Y:S01]  /*1eec0*/  LDL R5, [R1+0x106c] ;  /* 0x00106c0001057983 */ /* 0x000ea20000100800 */
[----:B------:R-:W-:-:S02]  /*1eed0*/  PRMT R13, RZ, 0x7610, R13 ;  /* 0x00007610ff0d7816 */ /* 0x000fc4000000000d */
[----:B--2---:R-:W-:-:S04]  /*1eee0*/  @!P1 LOP3.LUT R5, R5, R4, RZ, 0x3c, !PT ;  /* 0x0000000405059212 */ /* 0x004fc800078e3cff */
[----:B------:R-:W-:-:S04]  /*1eef0*/  @!P1 LOP3.LUT R4, R5, R4, RZ, 0x3c, !PT ;  /* 0x0000000405049212 */ /* 0x000fc800078e3cff */
[----:B------:R-:W-:-:S05]  /*1ef00*/  @!P1 LOP3.LUT R5, R5, R4, RZ, 0x3c, !PT ;  /* 0x0000000405059212 */ /* 0x000fca00078e3cff */
[----:B------:R0:W2:Y:S04]  /*1ef10*/  @!P1 LDG.E.U16 R13, [R4.64] ;  /* 0x00000004040d9981 */ /* 0x0000a8000c1e1500 */
[----:B0-----:R-:W2:Y:S04]  /*1ef20*/  LDL R4, [R1+0xf68] ;  /* 0x000f680001047983 */ /* 0x001ea80000100800 */
[----:B------:R-:W2:Y:S01]  /*1ef30*/  LDL R5, [R1+0xf6c] ;  /* 0x000f6c0001057983 */ /* 0x000ea20000100800 */
[----:B------:R-:W-:Y:S02]  /*1ef40*/  PRMT R15, RZ, 0x7610, R15 ;  /* 0x00007610ff0f7816 */ /* 0x000fe4000000000f */
[----:B--2---:R-:W-:-:S04]  /*1ef50*/  @!P0 LOP3.LUT R5, R5, R4, RZ, 0x3c, !PT ;  /* 0x0000000405058212 */ /* 0x004fc800078e3cff */
[----:B------:R-:W-:-:S04]  /*1ef60*/  @!P0 LOP3.LUT R4, R5, R4, RZ, 0x3c, !PT ;  /* 0x0000000405048212 */ /* 0x000fc800078e3cff */
[----:B------:R-:W-:-:S05]  /*1ef70*/  @!P0 LOP3.LUT R5, R5, R4, RZ, 0x3c, !PT ;  /* 0x0000000405058212 */ /* 0x000fca00078e3cff */
[----:B------:R-:W2:Y:S04]  /*1ef80*/  @!P0 LDG.E.U16 R15, [R4.64] ;  /* 0x00000004040f8981 */ /* 0x000ea8000c1e1500 */
[----:B------:R-:W-:Y:S04]  /*1ef90*/  STL [R1+0x2430], R13 ;  /* 0x0024300d01007387 */ /* 0x000fe80000100800 */
[----:B--2---:R0:W-:Y:S04]  /*1efa0*/  STL [R1+0xe0], R15 ;  /* 0x0000e00f01007387 */ /* 0x0041e80000100800 */
[----:B0-----:R-:W2:Y:S01]  /*1efb0*/  LDL.LU R15, [R1+0x24dc] ;  /* 0x0024dc00010f7983 */ /* 0x001ea20000300800 */
        /* <DEDUP_REMOVED lines=123> */
[----:B------:R0:W3:Y:S04]  /*1f770*/  @!P0 LDG.E.U16 R12, [R4.64] ;  /* 0x00000004040c8981 */ /* 0x0000e8000c1e1500 */
[----:B0-----:R-:W2:Y:S04]  /*1f780*/  LDL R4, [R1+0x1070] ;  /* 0x0010700001047983 */ /* 0x001ea80000100800 */
[----:B------:R-:W2:Y:S01]  /*1f790*/  LDL R5, [R1+0x107c] ;  /* 0x00107c0001057983 */ /* 0x000ea20000100800 */
[----:B------:R-:W-:Y:S02]  /*1f7a0*/  PRMT R11, RZ, 0x7610, R11 ;  /* 0x00007610ff0b7816 */ /* 0x000fe4000000000b */
[----:B--2---:R-:W-:-:S04]  /*1f7b0*/  @!P1 LOP3.LUT R5, R5, R4, RZ, 0x3c, !PT ;  /* 0x0000000405059212 */ /* 0x004fc800078e3cff */
[----:B------:R-:W-:-:S04]  /*1f7c0*/  @!P1 LOP3.LUT R4, R5, R4, RZ, 0x3c, !PT ;  /* 0x0000000405049212 */ /* 0x000fc800078e3cff */
[----:B------:R-:W-:Y:S01]  /*1f7d0*/  @!P1 LOP3.LUT R5, R5, R4, RZ, 0x3c, !PT ;  /* 0x0000000405059212 */ /* 0x000fe200078e3cff */
[----:B---3--:R-:W-:Y:S04]  /*1f7e0*/  STL [R1+0x2420], R12 ;  /* 0x0024200c01007387 */ /* 0x008fe80000100800 */
[----:B------:R0:W2:Y:S04]  /*1f7f0*/  @!P1 LDG.E.U16 R11, [R4.64] ;  /* 0x00000004040b9981 */ /* 0x0000a8000c1e1500 */
[----:B0-----:R-:W3:Y:S04]  /*1f800*/  LDL R4, [R1+0xf58] ;  /* 0x000f580001047983 */ /* 0x001ee80000100800 */
[----:B------:R-:W3:Y:S01]  /*1f810*/  LDL R5, [R1+0xf5c] ;  /* 0x000f5c0001057983 */ /* 0x000ee20000100800 */
[----:B------:R-:W-:-:S02]  /*1f820*/  PRMT R15, RZ, 0x7610, R15 ;  /* 0x00007610ff0f7816 */ /* 0x000fc4000000000f */
        /* <DEDUP_REMOVED lines=136> */
[----:B------:R-:W-:Y:S01]  /*200b0*/  @!P1 LOP3.LUT R5, R5, R4, RZ, 0x3c, !PT ;  /* 0x0000000405059212 */ /* 0x000fe200078e3cff */
[----:B------:R-:W-:Y:S04]  /*200c0*/  STL [R1+0x2428], R10 ;  /* 0x0024280a01007387 */ /* 0x000fe80000100800 */
[----:B------:R0:W2:Y:S04]  /*200d0*/  @!P1 LDG.E.U16 R9, [R4.64] ;  /* 0x0000000404099981 */ /* 0x0000a8000c1e1500 */
[----:B0-----:R-:W2:Y:S04]  /*200e0*/  LDL R4, [R1+0xf48] ;  /* 0x000f480001047983 */ /* 0x001ea80000100800 */
[----:B------:R-:W2:Y:S01]  /*200f0*/  LDL R5, [R1+0xf4c] ;  /* 0x000f4c0001057983 */ /* 0x000ea20000100800 */
[----:B---3--:R-:W-:-:S02]  /*20100*/  PRMT R14, RZ, 0x7610, R14 ;  /* 0x00007610ff0e7816 */ /* 0x008fc4000000000e */
[----:B--2---:R-:W-:-:S04]  /*20110*/  @!P0 LOP3.LUT R5, R5, R4, RZ, 0x3c, !PT ;  /* 0x0000000405058212 */ /* 0x004fc800078e3cff */
[----:B------:R-:W-:-:S04]  /*20120*/  @!P0 LOP3.LUT R4, R5, R4, RZ, 0x3c, !PT ;  /* 0x0000000405048212 */ /* 0x000fc800078e3cff */
[----:B------:R-:W-:-:S05]  /*20130*/  @!P0 LOP3.LUT R5, R5, R4, RZ, 0x3c, !PT ;  /* 0x0000000405058212 */ /* 0x000fca00078e3cff */
[----:B------:R-:W2:Y:S04]  /*20140*/  @!P0 LDG.E.U16 R14, [R4.64] ;  /* 0x00000004040e8981 */ /* 0x000ea8000c1e1500 */
[----:B------:R-:W-:Y:S04]  /*20150*/  STL [R1+0x242c], R9 ;  /* 0x00242c0901007387 */ /* 0x000fe80000100800 */
        /* <DEDUP_REMOVED lines=68> */
[----:B------:R-:W-:-:S05]  /*205a0*/  @!P0 LOP3.LUT R5, R5, R4, RZ, 0x3c, !PT ;  /* 0x0000000405058212 */ /* 0x000fca00078e3cff */
[----:B------:R-:W2:Y:S04]  /*205b0*/  @!P0 LDG.E.U16 R15, [R4.64] ;  /* 0x00000004040f8981 */ /* 0x000ea8000c1e1500 */
[----:B---3--:R0:W-:Y:S04]  /*205c0*/  STL [R1+0x58], R12 ;  /* 0x0000580c01007387 */ /* 0x0081e80000100800 */
[----:B0-----:R-:W3:Y:S04]  /*205d0*/  LDL R12, [R1+0x101c] ;  /* 0x00101c00010c7983 */ /* 0x001ee80000100800 */
[----:B--2---:R0:W-:Y:S04]  /*205e0*/  STL [R1+0x54], R15 ;  /* 0x0000540f01007387 */ /* 0x0041e80000100800 */
[----:B0-----:R-:W2:Y:S01]  /*205f0*/  LDL.LU R15, [R1+0x2450] ;  /* 0x00245000010f7983 */ /* 0x001ea20000300800 */
[----:B------:R-:W2:Y:S02]  /*20600*/  LDL R4, [R1+0xd40] ;  /* 0x000d400001047983 */ /* 0x000ea40000100800 */
[----:B------:R-:W2:Y:S01]  /*20610*/  LDL R5, [R1+0xd44] ;  /* 0x000d440001057983 */ /* 0x000ea20000100800 */
[----:B------:R-:W-:-:S02]  /*20620*/  PRMT R14, RZ, 0x7610, R14 ;  /* 0x00007610ff0e7816 */ /* 0x000fc4000000000e */
[----:B--2---:R-:W-:-:S04]  /*20630*/  @!P1 LOP3.LUT R5, R5, R4, RZ, 0x3c, !PT ;  /* 0x0000000405059212 */ /* 0x004fc800078e3cff */
[----:B------:R-:W-:-:S04]  /*20640*/  @!P1 LOP3.LUT R4, R5, R4, RZ, 0x3c, !PT ;  /* 0x0000000405049212 */ /* 0x000fc800078e3cff */
[----:B------:R-:W-:-:S05]  /*20650*/  @!P1 LOP3.LUT R5, R5, R4, RZ, 0x3c, !PT ;  /* 0x0000000405059212 */ /* 0x000fca00078e3cff */
[----:B------:R-:W2:Y:S04]  /*20660*/  @!P1 LDG.E.U16 R14, [R4.64] ;  /* 0x00000004040e9981 */ /* 0x000ea8000c1e1500 */
        /* <DEDUP_REMOVED lines=16> */
[----:B------:R0:W-:Y:S04]  /*20770*/  STL [R1+0x48], R10 ;  /* 0x0000480a01007387 */ /* 0x0001e80000100800 */
        /* <DEDUP_REMOVED lines=9> */
[----:B------:R-:W2:Y:S01]  /*20810*/  @!P0 LDG.E.U16 R14, [R4.64] ;  /* 0x00000004040e8981 */ /* 0x000ea2000c1e1500 */
[----:B------:R-:W-:-:S03]  /*20820*/  PRMT R9, RZ, 0x7610, R9 ;  /* 0x00007610ff097816 */ /* 0x000fc60000000009 */
[----:B--2---:R0:W-:Y:S04]  /*20830*/  STL [R1+0x38], R14 ;  /* 0x0000380e01007387 */ /* 0x0041e80000100800 */
[----:B0-----:R-:W2:Y:S01]  /*20840*/  LDL.LU R14, [R1+0x2444] ;  /* 0x00244400010e7983 */ /* 0x001ea20000300800 */
[----:B------:R-:W2:Y:S02]  /*20850*/  LDL R5, [R1+0x1010] ;  /* 0x0010100001057983 */ /* 0x000ea40000100800 */
[----:B---3--:R-:W-:Y:S01]  /*20860*/  @!P1 IMAD.MOV.U32 R4, RZ, RZ, R12 ;  /* 0x000000ffff049224 */ /* 0x008fe200078e000c */
[----:B------:R-:W-:Y:S01]  /*20870*/  PRMT R8, RZ, 0x7610, R8 ;  /* 0x00007610ff087816 */ /* 0x000fe20000000008 */
[----:B------:R-:W3:Y:S04]  /*20880*/  LDL R12, [R1+0xeb8] ;  /* 0x000eb800010c7983 */ /* 0x000ee80000100800 */
[----:B--2---:R0:W2:Y:S04]  /*20890*/  @!P1 LDG.E.U16 R9, [R4.64] ;  /* 0x0000000404099981 */ /* 0x0040a8000c1e1500 */
[----:B0-----:R-:W2:Y:S04]  /*208a0*/  LDL R4, [R1+0x1088] ;  /* 0x0010880001047983 */ /* 0x001ea80000100800 */
[----:B------:R-:W2:Y:S02]  /*208b0*/  LDL R5, [R1+0x1094] ;  /* 0x0010940001057983 */ /* 0x000ea40000100800 */
[----:B--2---:R-:W-:-:S04]  /*208c0*/  @!P0 LOP3.LUT R5, R5, R4, RZ, 0x3c, !PT ;  /* 0x0000000405058212 */ /* 0x004fc800078e3cff */
[----:B------:R-:W-:-:S04]  /*208d0*/  @!P0 LOP3.LUT R4, R5, R4, RZ, 0x3c, !PT ;  /* 0x0000000405048212 */ /* 0x000fc800078e3cff */
[----:B------:R-:W-:Y:S01]  /*208e0*/  @!P0 LOP3.LUT R5, R5, R4, RZ, 0x3c, !PT ;  /* 0x0000000405058212 */ /* 0x000fe200078e3cff */
[----:B------:R0:W-:Y:S04]  /*208f0*/  STL [R1+0x4], R9 ;  /* 0x0000040901007387 */ /* 0x0001e80000100800 */
[----:B------:R1:W2:Y:S01]  /*20900*/  @!P0 LDG.E.U16 R8, [R4.64] ;  /* 0x0000000404088981 */ /* 0x0002a2000c1e1500 */
[----:B------:R-:W-:-:S03]  /*20910*/  PRMT R7, RZ, 0x7610, R7 ;  /* 0x00007610ff077816 */ /* 0x000fc60000000007 */
[----:B0-----:R-:W3:Y:S04]  /*20920*/  LDL R9, [R1+0xebc] ;  /* 0x000ebc0001097983 */ /* 0x001ee80000100800 */
[----:B-1----:R-:W3:Y:S01]  /*20930*/  LDL R5, [R1+0x1090] ;  /* 0x0010900001057983 */ /* 0x002ee20000100800 */
[----:B------:R-:W-:-:S03]  /*20940*/  @!P1 IMAD.MOV.U32 R4, RZ, RZ, R10 ;  /* 0x000000ffff049224 */ /* 0x000fc600078e000a */
[----:B--2---:R-:W-:Y:S01]  /*20950*/  STL [R1+0x23e4], R8 ;  /* 0x0023e40801007387 */ /* 0x004fe20000100800 */
[----:B------:R-:W-:Y:S01]  /*20960*/  PRMT R15, RZ, 0x7610, R15 ;  /* 0x00007610ff0f7816 */ /* 0x000fe2000000000f */
[----:B------:R-:W2:Y:S02]  /*20970*/  LDL R10, [R1+0xe3c] ;  /* 0x000e3c00010a7983 */ /* 0x000ea40000100800 */
[----:B---3--:R0:W3:Y:S04]  /*20980*/  @!P1 LDG.E.U16 R7, [R4.64] ;  /* 0x0000000404079981 */ /* 0x0080e8000c1e1500 */
[----:B0-----:R-:W2:Y:S04]  /*20990*/  LDL R4, [R1+0xf38] ;  /* 0x000f380001047983 */ /* 0x001ea80000100800 */
[----:B------:R-:W2:Y:S02]  /*209a0*/  LDL R5, [R1+0xf3c] ;  /* 0x000f3c0001057983 */ /* 0x000ea40000100800 */
[----:B--2---:R-:W-:-:S04]  /*209b0*/  @!P0 LOP3.LUT R5, R5, R4, RZ, 0x3c, !PT ;  /* 0x0000000405058212 */ /* 0x004fc800078e3cff */
[----:B------:R-:W-:-:S04]  /*209c0*/  @!P0 LOP3.LUT R4, R5, R4, RZ, 0x3c, !PT ;  /* 0x0000000405048212 */ /* 0x000fc800078e3cff */
[----:B------:R-:W-:-:S05]  /*209d0*/  @!P0 LOP3.LUT R5, R5, R4, RZ, 0x3c, !PT ;  /* 0x0000000405058212 */ /* 0x000fca00078e3cff */
[----:B------:R-:W2:Y:S04]  /*209e0*/  @!P0 LDG.E.U16 R15, [R4.64] ;  /* 0x00000004040f8981 */ /* 0x000ea8000c1e1500 */
[----:B---3--:R-:W-:Y:S04]  /*209f0*/  STL [R1+0x23e8], R7 ;  /* 0x0023e80701007387 */ /* 0x008fe80000100800 */
        /* <DEDUP_REMOVED lines=8> */
[----:B------:R0:W3:Y:S01]  /*20a80*/  @!P1 LDG.E.U16 R14, [R4.64] ;  /* 0x00000004040e9981 */ /* 0x0000e2000c1e1500 */
[----:B------:R-:W-:Y:S01]  /*20a90*/  PRMT R8, RZ, 0x7610, R8 ;  /* 0x00007610ff087816 */ /* 0x000fe20000000008 */
[----:B0-----:R-:W-:Y:S02]  /*20aa0*/  @!P0 IMAD.MOV.U32 R4, RZ, RZ, R9 ;  /* 0x000000ffff048224 */ /* 0x001fe400078e0009 */
[----:B------:R-:W-:-:S05]  /*20ab0*/  @!P0 IMAD.MOV.U32 R5, RZ, RZ, R12 ;  /* 0x000000ffff058224 */ /* 0x000fca00078e000c */
[----:B------:R0:W4:Y:S04]  /*20ac0*/  @!P0 LDG.E.U16 R8, [R4.64] ;  /* 0x0000000404088981 */ /* 0x000128000c1e1500 */
[----:B---3--:R1:W-:Y:S01]  /*20ad0*/  STL [R1+0x30], R14 ;  /* 0x0000300e01007387 */ /* 0x0083e20000100800 */
[----:B0-----:R-:W3:Y:S02]  /*20ae0*/  LDL R4, [R1+0xeb0] ;  /* 0x000eb00001047983 */ /* 0x001ee40000100800 */
[----:B------:R-:W3:Y:S01]  /*20af0*/  LDL R5, [R1+0xeb4] ;  /* 0x000eb40001057983 */ /* 0x000ee20000100800 */
[----:B--2---:R-:W-:Y:S01]  /*20b00*/  PRMT R15, RZ, 0x7610, R15 ;  /* 0x00007610ff0f7816 */ /* 0x004fe2000000000f */
[----:B------:R-:W2:Y:S04]  /*20b10*/  LDL R12, [R1+0xdbc] ;  /* 0x000dbc00010c7983 */ /* 0x000ea80000100800 */
[----:B------:R-:W2:Y:S04]  /*20b20*/  LDL R9, [R1+0xdb0] ;  /* 0x000db00001097983 */ /* 0x000ea80000100800 */
[----:B-1----:R-:W2:Y:S01]  /*20b30*/  LDL R14, [R1+0xdb8] ;  /* 0x000db800010e7983 */ /* 0x002ea20000100800 */
[----:B---3--:R-:W-:-:S04]  /*20b40*/  @!P1 LOP3.LUT R5, R5, R4, RZ, 0x3c, !PT ;  /* 0x0000000405059212 */ /* 0x008fc800078e3cff */
[----:B------:R-:W-:-:S04]  /*20b50*/  @!P1 LOP3.LUT R4, R5, R4, RZ, 0x3c, !PT ;  /* 0x0000000405049212 */ /* 0x000fc800078e3cff */
[----:B------:R-:W-:-:S05]  /*20b60*/  @!P1 LOP3.LUT R5, R5, R4, RZ, 0x3c, !PT ;  /* 0x0000000405059212 */ /* 0x000fca00078e3cff */
[----:B------:R-:W3:Y:S04]  /*20b70*/  @!P1 LDG.E.U16 R15, [R4.64] ;  /* 0x00000004040f9981 */ /* 0x000ee8000c1e1500 */
[----:B----4-:R0:W-:Y:S04]  /*20b80*/  STL [R1+0x2c], R8 ;  /* 0x00002c0801007387 */ /* 0x0101e80000100800 */
[----:B0-----:R-:W4:Y:S04]  /*20b90*/  LDL R8, [R1+0xdb4] ;  /* 0x000db40001087983 */ /* 0x001f280000100800 */
[----:B---3--:R0:W-:Y:S04]  /*20ba0*/  STL [R1+0x28], R15 ;  /* 0x0000280f01007387 */ /* 0x0081e80000100800 */
[----:B0-----:R-:W3:Y:S01]  /*20bb0*/  LDL.LU R15, [R1+0x243c] ;  /* 0x00243c00010f7983 */ /* 0x001ee20000300800 */
[----:B------:R-:W2:Y:S01]  /*20bc0*/  LDL R5, [R1+0xe38] ;  /* 0x000e380001057983 */ /* 0x000ea20000100800 */
[----:B------:R-:W-:Y:S01]  /*20bd0*/  PRMT R7, RZ, 0x7610, R7 ;  /* 0x00007610ff077816 */ /* 0x000fe20000000007 */
[----:B------:R-:W-:Y:S01]  /*20be0*/  @!P0 IMAD.MOV.U32 R4, RZ, RZ, R10 ;  /* 0x000000ffff048224 */ /* 0x000fe200078e000a */
[----:B------:R-:W-:-:S02]  /*20bf0*/  PRMT R11, RZ, 0x7610, R11 ;  /* 0x00007610ff0b7816 */ /* 0x000fc4000000000b */
[----:B------:R-:W-:Y:S01]  /*20c00*/  PRMT R0, RZ, 0x7610, R0 ;  /* 0x00007610ff007816 */ /* 0x000fe20000000000 */
[----:B------:R-:W3:Y:S04]  /*20c10*/  LDL R10, [R1+0xd38] ;  /* 0x000d3800010a7983 */ /* 0x000ee80000100800 */
[----:B--2---:R0:W2:Y:S04]  /*20c20*/  @!P0 LDG.E.U16 R7, [R4.64] ;  /* 0x0000000404078981 */ /* 0x0040a8000c1e1500 */
[----:B0-----:R-:W2:Y:S04]  /*20c30*/  LDL R4, [R1+0xe30] ;  /* 0x000e300001047983 */ /* 0x001ea80000100800 */
[----:B------:R-:W2:Y:S01]  /*20c40*/  LDL R5, [R1+0xe34] ;  /* 0x000e340001057983 */ /* 0x000ea20000100800 */
[----:B---3--:R-:W-:-:S02]  /*20c50*/  PRMT R15, RZ, 0x7610, R15 ;  /* 0x00007610ff0f7816 */ /* 0x008fc4000000000f */
[----:B--2---:R-:W-:-:S04]  /*20c60*/  @!P1 LOP3.LUT R5, R5, R4, RZ, 0x3c, !PT ;  /* 0x0000000405059212 */ /* 0x004fc800078e3cff */
[----:B------:R-:W-:-:S04]  /*20c70*/  @!P1 LOP3.LUT R4, R5, R4, RZ, 0x3c, !PT ;  /* 0x0000000405049212 */ /* 0x000fc800078e3cff */
[----:B------:R-:W-:-:S05]  /*20c80*/  @!P1 LOP3.LUT R5, R5, R4, RZ, 0x3c, !PT ;  /* 0x0000000405059212 */ /* 0x000fca00078e3cff */
[----:B------:R0:W2:Y:S04]  /*20c90*/  @!P1 LDG.E.U16 R15, [R4.64] ;  /* 0x00000004040f9981 */ /* 0x0000a8000c1e1500 */
[----:B------:R1:W-:Y:S01]  /*20ca0*/  STL [R1+0x24], R7 ;  /* 0x0000240701007387 */ /* 0x0003e20000100800 */
[----:B0-----:R-:W-:Y:S02]  /*20cb0*/  @!P0 IMAD.MOV.U32 R4, RZ, RZ, R12 ;  /* 0x000000ffff048224 */ /* 0x001fe400078e000c */
[----:B------:R-:W-:Y:S01]  /*20cc0*/  @!P0 IMAD.MOV.U32 R5, RZ, RZ, R14 ;  /* 0x000000ffff058224 */ /* 0x000fe200078e000e */
[----:B-1----:R-:W3:Y:S04]  /*20cd0*/  LDL R7, [R1+0xd3c] ;  /* 0x000d3c0001077983 */ /* 0x002ee80000100800 */
[----:B------:R4:W3:Y:S02]  /*20ce0*/  @!P0 LDG.E.U16 R11, [R4.64] ;  /* 0x00000004040b8981 */ /* 0x0008e4000c1e1500 */
[----:B----4-:R-:W-:-:S02]  /*20cf0*/  @!P1 IMAD.MOV.U32 R4, RZ, RZ, R8 ;  /* 0x000000ffff049224 */ /* 0x010fc400078e0008 */
[----:B------:R-:W-:-:S05]  /*20d00*/  @!P1 IMAD.MOV.U32 R5, RZ, RZ, R9 ;  /* 0x000000ffff059224 */ /* 0x000fca00078e0009 */
[----:B------:R0:W4:Y:S01]  /*20d10*/  @!P1 LDG.E.U16 R0, [R4.64] ;  /* 0x0000000404009981 */ /* 0x000122000c1e1500 */
[----:B------:R-:W-:Y:S01]  /*20d20*/  PRMT R3, RZ, 0x7610, R3 ;  /* 0x00007610ff037816 */ /* 0x000fe20000000003 */
[----:B0-----:R-:W-:Y:S02]  /*20d30*/  @!P0 IMAD.MOV.U32 R5, RZ, RZ, R10 ;  /* 0x000000ffff058224 */ /* 0x001fe400078e000a */
[----:B--2---:R0:W-:Y:S01]  /*20d40*/  STL [R1+0x20], R15 ;  /* 0x0000200f01007387 */ /* 0x0041e20000100800 */
[----:B------:R-:W2:Y:S02]  /*20d50*/  LDL R14, [R1+0xfa4] ;  /* 0x000fa400010e7983 */ /* 0x000ea40000100800 */
[----:B------:R-:W2:Y:S02]  /*20d60*/  LDL R9, [R1+0xfa0] ;  /* 0x000fa00001097983 */ /* 0x000ea40000100800 */
[----:B------:R-:W2:Y:S01]  /*20d70*/  LDL R8, [R1+0xfac] ;  /* 0x000fac0001087983 */ /* 0x000ea20000100800 */
[----:B0-----:R-:W2:Y:S01]  /*20d80*/  LDL R15, [R1+0x4cc] ;  /* 0x0004cc00010f7983 */ /* 0x001ea20000100800 */
[----:B---3--:R-:W-:-:S05]  /*20d90*/  @!P0 IMAD.MOV.U32 R4, RZ, RZ, R7 ;  /* 0x000000ffff048224 */ /* 0x008fca00078e0007 */
[----:B------:R0:W3:Y:S04]  /*20da0*/  @!P0 LDG.E.U16 R3, [R4.64] ;  /* 0x0000000404038981 */ /* 0x0000e8000c1e1500 */
[----:B----4-:R-:W-:Y:S01]  /*20db0*/  STL [R1+0x23d0], R0 ;  /* 0x0023d00001007387 */ /* 0x010fe20000100800 */
[----:B------:R-:W4:Y:S02]  /*20dc0*/  LDL R12, [R1+0x1018] ;  /* 0x00101800010c7983 */ /* 0x000f240000100800 */
[----:B------:R1:W-:Y:S02]  /*20dd0*/  STL [R1+0x1c], R11 ;  /* 0x00001c0b01007387 */ /* 0x0003e40000100800 */
[----:B0-----:R-:W2:Y:S01]  /*20de0*/  LDL R4, [R1+0xd30] ;  /* 0x000d300001047983 */ /* 0x001ea20000100800 */
[----:B------:R-:W2:Y:S01]  /*20df0*/  LDL R5, [R1+0xd34] ;  /* 0x000d340001057983 */ /* 0x000ea20000100800 */
[----:B------:R-:W-:-:S02]  /*20e00*/  PRMT R26, RZ, 0x7610, R26 ;  /* 0x00007610ff1a7816 */ /* 0x000fc4000000001a */
[----:B------:R-:W-:Y:S01]  /*20e10*/  PRMT R13, RZ, 0x7610, R13 ;  /* 0x00007610ff0d7816 */ /* 0x000fe2000000000d */
[----:B------:R-:W3:Y:S04]  /*20e20*/  LDL R10, [R1+0x1020] ;  /* 0x00102000010a7983 */ /* 0x000ee80000100800 */
[----:B------:R-:W3:Y:S04]  /*20e30*/  LDL R7, [R1+0x102c] ;  /* 0x00102c0001077983 */ /* 0x000ee80000100800 */
[----:B-1----:R-:W3:Y:S01]  /*20e40*/  LDL R11, [R1+0x1024] ;  /* 0x00102400010b7983 */ /* 0x002ee20000100800 */
[----:B--2---:R-:W-:-:S04]  /*20e50*/  @!P1 LOP3.LUT R5, R5, R4, RZ, 0x3c, !PT ;  /* 0x0000000405059212 */ /* 0x004fc800078e3cff */
[----:B------:R-:W-:-:S04]  /*20e60*/  @!P1 LOP3.LUT R4, R5, R4, RZ, 0x3c, !PT ;  /* 0x0000000405049212 */ /* 0x000fc800078e3cff */
[----:B------:R-:W-:-:S05]  /*20e70*/  @!P1 LOP3.LUT R5, R5, R4, RZ, 0x3c, !PT ;  /* 0x0000000405059212 */ /* 0x000fca00078e3cff */
[----:B------:R0:W2:Y:S04]  /*20e80*/  @!P1 LDG.E.U16 R26, [R4.64] ;  /* 0x00000004041a9981 */ /* 0x0000a8000c1e1500 */
[----:B---3--:R1:W-:Y:S01]  /*20e90*/  STL [R1+0x23d4], R3 ;  /* 0x0023d40301007387 */ /* 0x0083e20000100800 */
[----:B0-----:R-:W-:Y:S02]  /*20ea0*/  @!P0 IMAD.MOV.U32 R4, RZ, RZ, R14 ;  /* 0x000000ffff048224 */ /* 0x001fe400078e000e */
[----:B------:R-:W-:Y:S01]  /*20eb0*/  @!P0 IMAD.MOV.U32 R5, RZ, RZ, R15 ;  /* 0x000000ffff058224 */ /* 0x000fe200078e000f */
[----:B-1----:R-:W-:-:S04]  /*20ec0*/  PRMT R3, RZ, 0x7610, R3 ;  /* 0x00007610ff037816 */ /* 0x002fc80000000003 */
[----:B------:R0:W3:Y:S01]  /*20ed0*/  @!P0 LDG.E.U16 R13, [R4.64] ;  /* 0x00000004040d8981 */ /* 0x0000e2000c1e1500 */
[----:B------:R-:W-:Y:S01]  /*20ee0*/  PRMT R0, RZ, 0x7610, R0 ;  /* 0x00007610ff007816 */ /* 0x000fe20000000000 */
[----:B0-----:R-:W-:Y:S02]  /*20ef0*/  @!P1 IMAD.MOV.U32 R4, RZ, RZ, R8 ;  /* 0x000000ffff049224 */ /* 0x001fe400078e0008 */
[----:B------:R-:W-:-:S05]  /*20f00*/  @!P1 IMAD.MOV.U32 R5, RZ, RZ, R9 ;  /* 0x000000ffff059224 */ /* 0x000fca00078e0009 */
[----:B------:R0:W3:Y:S02]  /*20f10*/  @!P1 LDG.E.U16 R3, [R4.64] ;  /* 0x0000000404039981 */ /* 0x0000e4000c1e1500 */
[----:B0-----:R-:W-:Y:S02]  /*20f20*/  @!P0 IMAD.MOV.U32 R4, RZ, RZ, R11 ;  /* 0x000000ffff048224 */ /* 0x001fe400078e000b */
[----:B----4-:R-:W-:-:S05]  /*20f30*/  @!P0 IMAD.MOV.U32 R5, RZ, RZ, R12 ;  /* 0x000000ffff058224 */ /* 0x010fca00078e000c */
[----:B------:R0:W4:Y:S04]  /*20f40*/  @!P0 LDG.E.U16 R0, [R4.64] ;  /* 0x0000000404008981 */ /* 0x000128000c1e1500 */
[----:B--2---:R1:W-:Y:S04]  /*20f50*/  STL [R1+0x10], R26 ;  /* 0x0000101a01007387 */ /* 0x0043e80000100800 */
[----:B-1----:R-:W2:Y:S01]  /*20f60*/  LDL.LU R26, [R1+0x2438] ;  /* 0x00243800011a7983 */ /* 0x002ea20000300800 */
[----:B------:R-:W2:Y:S02]  /*20f70*/  LDL R9, [R1+0x1098] ;  /* 0x0010980001097983 */ /* 0x000ea40000100800 */
[----:B------:R-:W2:Y:S01]  /*20f80*/  LDL R8, [R1+0x10a4] ;  /* 0x0010a40001087983 */ /* 0x000ea20000100800 */
[----:B------:R-:W-:Y:S01]  /*20f90*/  PRMT R6, RZ, 0x7610, R6 ;  /* 0x00007610ff067816 */ /* 0x000fe20000000006 */
[----:B------:R-:W-:-:S02]  /*20fa0*/  @!P1 IMAD.MOV.U32 R14, RZ, RZ, R7 ;  /* 0x000000ffff0e9224 */ /* 0x000fc400078e0007 */
[----:B------:R-:W-:Y:S01]  /*20fb0*/  @!P1 IMAD.MOV.U32 R15, RZ, RZ, R10 ;  /* 0x000000ffff0f9224 */ /* 0x000fe200078e000a */
[----:B0-----:R-:W-:-:S04]  /*20fc0*/  PRMT R5, RZ, 0x7610, R5 ;  /* 0x00007610ff057816 */ /* 0x001fc80000000005 */
[----:B------:R2:W2:Y:S04]  /*20fd0*/  @!P1 LDG.E.U16 R6, [R14.64] ;  /* 0x000000040e069981 */ /* 0x0004a8000c1e1500 */
[----:B---3--:R0:W-:Y:S04]  /*20fe0*/  STL [R1+0x8], R3 ;  /* 0x0000080301007387 */ /* 0x0081e80000100800 */
[----:B0-----:R-:W3:Y:S04]  /*20ff0*/  LDL R3, [R1+0x10a0] ;  /* 0x0010a00001037983 */ /* 0x001ee80000100800 */
[----:B----4-:R0:W-:Y:S01]  /*21000*/  STL [R1], R0 ;  /* 0x0000000001007387 */ /* 0x0101e20000100800 */
[----:B------:R-:W4:Y:S02]  /*21010*/  LDL R12, [R1+0xf28] ;  /* 0x000f2800010c7983 */ /* 0x000f240000100800 */
[----:B------:R-:W4:Y:S01]  /*21020*/  LDL R11, [R1+0xf2c] ;  /* 0x000f2c00010b7983 */ /* 0x000f220000100800 */
[----:B------:R-:W-:Y:S01]  /*21030*/  PRMT R4, RZ, 0x7610, R4 ;  /* 0x00007610ff047816 */ /* 0x000fe20000000004 */
[----:B------:R-:W4:Y:S04]  /*21040*/  LDL R10, [R1+0xf20] ;  /* 0x000f2000010a7983 */ /* 0x000f280000100800 */
[----:B------:R-:W4:Y:S04]  /*21050*/  LDL R7, [R1+0xf24] ;  /* 0x000f240001077983 */ /* 0x000f280000100800 */
[----:B0-----:R-:W4:Y:S01]  /*21060*/  LDL R0, [R1+0x10ac] ;  /* 0x0010ac0001007983 */ /* 0x001f220000100800 */
[----:B--2---:R-:W-:-:S02]  /*21070*/  @!P0 IMAD.MOV.U32 R15, RZ, RZ, R9 ;  /* 0x000000ffff0f8224 */ /* 0x004fc400078e0009 */
[----:B------:R-:W-:-:S05]  /*21080*/  @!P0 IMAD.MOV.U32 R14, RZ, RZ, R8 ;  /* 0x000000ffff0e8224 */ /* 0x000fca00078e0008 */
[----:B------:R3:W2:Y:S01]  /*21090*/  @!P0 LDG.E.U16 R5, [R14.64] ;  /* 0x000000040e058981 */ /* 0x0006a2000c1e1500 */
[----:B------:R-:W-:-:S03]  /*210a0*/  PRMT R29, RZ, 0x7610, R29 ;  /* 0x00007610ff1d7816 */ /* 0x000fc6000000001d */
[----:B------:R0:W-:Y:S01]  /*210b0*/  STL [R1+0x23d8], R6 ;  /* 0x0023d80601007387 */ /* 0x0001e20000100800 */
[----:B------:R-:W2:Y:S02]  /*210c0*/  LDL R9, [R1+0xea8] ;  /* 0x000ea80001097983 */ /* 0x000ea40000100800 */
[----:B------:R-:W2:Y:S02]  /*210d0*/  LDL R8, [R1+0xeac] ;  /* 0x000eac0001087983 */ /* 0x000ea40000100800 */
[----:B---3--:R-:W-:Y:S02]  /*210e0*/  @!P1 IMAD.MOV.U32 R15, RZ, RZ, R3 ;  /* 0x000000ffff0f9224 */ /* 0x008fe400078e0003 */
[----:B----4-:R-:W-:-:S05]  /*210f0*/  @!P1 IMAD.MOV.U32 R14, RZ, RZ, R0 ;  /* 0x000000ffff0e9224 */ /* 0x010fca00078e0000 */
[----:B------:R1:W3:Y:S02]  /*21100*/  @!P1 LDG.E.U16 R4, [R14.64] ;  /* 0x000000040e049981 */ /* 0x0002e4000c1e1500 */
[----:B-1----:R-:W-:Y:S02]  /*21110*/  @!P0 IMAD.MOV.U32 R14, RZ, RZ, R11 ;  /* 0x000000ffff0e8224 */ /* 0x002fe400078e000b */
[----:B------:R-:W-:-:S05]  /*21120*/  @!P0 IMAD.MOV.U32 R15, RZ, RZ, R12 ;  /* 0x000000ffff0f8224 */ /* 0x000fca00078e000c */
[----:B------:R1:W4:Y:S04]  /*21130*/  @!P0 LDG.E.U16 R29, [R14.64] ;  /* 0x000000040e1d8981 */ /* 0x000328000c1e1500 */
[----:B--2---:R2:W-:Y:S01]  /*21140*/  STL [R1+0x23dc], R5 ;  /* 0x0023dc0501007387 */ /* 0x0045e20000100800 */
[----:B------:R-:W2:Y:S02]  /*21150*/  LDL R3, [R1+0xea0] ;  /* 0x000ea00001037983 */ /* 0x000ea40000100800 */
[----:B------:R-:W2:Y:S01]  /*21160*/  LDL R0, [R1+0xea4] ;  /* 0x000ea40001007983 */ /* 0x000ea20000100800 */
[----:B------:R-:W-:Y:S01]  /*21170*/  PRMT R28, RZ, 0x7610, R28 ;  /* 0x00007610ff1c7816 */ /* 0x000fe2000000001c */
[----:B-1----:R-:W-:Y:S02]  /*21180*/  @!P1 IMAD.MOV.U32 R14, RZ, RZ, R7 ;  /* 0x000000ffff0e9224 */ /* 0x002fe400078e0007 */
[----:B------:R-:W-:Y:S01]  /*21190*/  @!P1 IMAD.MOV.U32 R15, RZ, RZ, R10 ;  /* 0x000000ffff0f9224 */ /* 0x000fe200078e000a */
[----:B------:R-:W-:Y:S01]  /*211a0*/  PRMT R27, RZ, 0x7610, R27 ;  /* 0x00007610ff1b7816 */ /* 0x000fe2000000001b */
[----:B------:R-:W-:Y:S04]  /*211b0*/  STL [R1+0xc], R13 ;  /* 0x00000c0d01007387 */ /* 0x000fe80000100800 */
[----:B------:R1:W2:Y:S01]  /*211c0*/  @!P1 LDG.E.U16 R28, [R14.64] ;  /* 0x000000040e1c9981 */ /* 0x0002a2000c1e1500 */
[----:B------:R-:W-:Y:S01]  /*211d0*/  PRMT R26, RZ, 0x7610, R26 ;  /* 0x00007610ff1a7816 */ /* 0x000fe2000000001a */
[----:B-1----:R-:W-:-:S02]  /*211e0*/  @!P0 IMAD.MOV.U32 R14, RZ, RZ, R8 ;  /* 0x000000ffff0e8224 */ /* 0x002fc400078e0008 */
[----:B------:R-:W-:-:S05]  /*211f0*/  @!P0 IMAD.MOV.U32 R15, RZ, RZ, R9 ;  /* 0x000000ffff0f8224 */ /* 0x000fca00078e0009 */
[----:B------:R2:W2:Y:S04]  /*21200*/  @!P0 LDG.E.U16 R27, [R14.64] ;  /* 0x000000040e1b8981 */ /* 0x0004a8000c1e1500 */
[----:B---3--:R1:W-:Y:S04]  /*21210*/  STL [R1+0x23e0], R4 ;  /* 0x0023e00401007387 */ /* 0x0083e80000100800 */
[----:B----4-:R-:W-:Y:S01]  /*21220*/  STL [R1+0x23ec], R29 ;  /* 0x0023ec1d01007387 */ /* 0x010fe20000100800 */
[----:B------:R-:W3:Y:S02]  /*21230*/  LDL R7, [R1+0xe28] ;  /* 0x000e280001077983 */ /* 0x000ee40000100800 */
[----:B0-----:R-:W4:Y:S02]  /*21240*/  LDL R6, [R1+0xe2c] ;  /* 0x000e2c0001067983 */ /* 0x001f240000100800 */
[----:B--2---:R-:W-:-:S02]  /*21250*/  @!P1 IMAD.MOV.U32 R15, RZ, RZ, R3 ;  /* 0x000000ffff0f9224 */ /* 0x004fc400078e0003 */
[----:B------:R-:W-:-:S05]  /*21260*/  @!P1 IMAD.MOV.U32 R14, RZ, RZ, R0 ;  /* 0x000000ffff0e9224 */ /* 0x000fca00078e0000 */
[----:B------:R3:W2:Y:S04]  /*21270*/  @!P1 LDG.E.U16 R26, [R14.64] ;  /* 0x000000040e1a9981 */ /* 0x0006a8000c1e1500 */
[----:B------:R-:W-:Y:S01]  /*21280*/  STL [R1+0x23f0], R28 ;  /* 0x0023f01c01007387 */ /* 0x000fe20000100800 */
[----:B------:R-:W2:Y:S02]  /*21290*/  LDL R5, [R1+0xe20] ;  /* 0x000e200001057983 */ /* 0x000ea40000100800 */
[----:B-1----:R-:W2:Y:S01]  /*212a0*/  LDL R4, [R1+0xe24] ;  /* 0x000e240001047983 */ /* 0x002ea20000100800 */
[----:B------:R-:W-:Y:S01]  /*212b0*/  PRMT R22, RZ, 0x7610, R22 ;  /* 0x00007610ff167816 */ /* 0x000fe20000000016 */
[----:B------:R-:W-:Y:S01]  /*212c0*/  STL [R1+0x23f4], R27 ;  /* 0x0023f41b01007387 */ /* 0x000fe20000100800 */
[----:B------:R-:W2:Y:S02]  /*212d0*/  LDL R3, [R1+0xda8] ;  /* 0x000da80001037983 */ /* 0x000ea40000100800 */
[----:B------:R-:W2:Y:S02]  /*212e0*/  LDL R0, [R1+0xdac] ;  /* 0x000dac0001007983 */ /* 0x000ea40000100800 */
[----:B---3--:R-:W-:-:S02]  /*212f0*/  @!P0 IMAD.MOV.U32 R15, RZ, RZ, R7 ;  /* 0x000000ffff0f8224 */ /* 0x008fc400078e0007 */
[----:B----4-:R-:W-:-:S05]  /*21300*/  @!P0 IMAD.MOV.U32 R14, RZ, RZ, R6 ;  /* 0x000000ffff0e8224 */ /* 0x010fca00078e0006 */
[----:B------:R0:W3:Y:S04]  /*21310*/  @!P0 LDG.E.U16 R22, [R14.64] ;  /* 0x000000040e168981 */ /* 0x0000e8000c1e1500 */
[----:B--2---:R-:W-:Y:S01]  /*21320*/  STL [R1+0x23f8], R26 ;  /* 0x0023f81a01007387 */ /* 0x004fe20000100800 */
[----:B------:R-:W2:Y:S02]  /*21330*/  LDL R9, [R1+0xda0] ;  /* 0x000da00001097983 */ /* 0x000ea40000100800 */
[----:B------:R-:W4:Y:S02]  /*21340*/  LDL R8, [R1+0xda4] ;  /* 0x000da40001087983 */ /* 0x000f240000100800 */
[----:B------:R-:W4:Y:S01]  /*21350*/  LDL R7, [R1+0xd28] ;  /* 0x000d280001077983 */ /* 0x000f220000100800 */
[----:B------:R-:W4:Y:S01]  /*21360*/  LDL R6, [R1+0xd2c] ;  /* 0x000d2c0001067983 */ /* 0x000f220000100800 */
[----:B------:R-:W-:Y:S01]  /*21370*/  PRMT R20, RZ, 0x7610, R20 ;  /* 0x00007610ff147816 */ /* 0x000fe20000000014 */
[----:B0-----:R-:W-:-:S02]  /*21380*/  @!P1 IMAD.MOV.U32 R14, RZ, RZ, R4 ;  /* 0x000000ffff0e9224 */ /* 0x001fc400078e0004 */
[----:B------:R-:W-:Y:S01]  /*21390*/  @!P1 IMAD.MOV.U32 R15, RZ, RZ, R5 ;  /* 0x000000ffff0f9224 */ /* 0x000fe200078e0005 */
[----:B------:R-:W-:-:S04]  /*213a0*/  PRMT R18, RZ, 0x7610, R18 ;  /* 0x00007610ff127816 */ /* 0x000fc80000000012 */
[----:B------:R0:W4:Y:S01]  /*213b0*/  @!P1 LDG.E.U16 R20, [R14.64] ;  /* 0x000000040e149981 */ /* 0x000122000c1e1500 */
[----:B------:R-:W-:Y:S01]  /*213c0*/  PRMT R16, RZ, 0x7610, R16 ;  /* 0x00007610ff107816 */ /* 0x000fe20000000010 */
[----:B0-----:R-:W-:Y:S02]  /*213d0*/  @!P0 IMAD.MOV.U32 R14, RZ, RZ, R0 ;  /* 0x000000ffff0e8224 */ /* 0x001fe400078e0000 */
[----:B------:R-:W-:-:S05]  /*213e0*/  @!P0 IMAD.MOV.U32 R15, RZ, RZ, R3 ;  /* 0x000000ffff0f8224 */ /* 0x000fca00078e0003 */
[----:B------:R2:W4:Y:S01]  /*213f0*/  @!P0 LDG.E.U16 R18, [R14.64] ;  /* 0x000000040e128981 */ /* 0x000522000c1e1500 */
[----:B------:R-:W-:-:S03]  /*21400*/  PRMT R17, RZ, 0x7610, R17 ;  /* 0x00007610ff117816 */ /* 0x000fc60000000011 */
[----:B---3--:R-:W-:Y:S01]  /*21410*/  STL [R1+0x23fc], R22 ;  /* 0x0023fc1601007387 */ /* 0x008fe20000100800 */
[----:B------:R-:W3:Y:S02]  /*21420*/  LDL R5, [R1+0xd20] ;  /* 0x000d200001057983 */ /* 0x000ee40000100800 */
[----:B------:R-:W3:Y:S02]  /*21430*/  LDL R4, [R1+0xd24] ;  /* 0x000d240001047983 */ /* 0x000ee40000100800 */
[----:B--2---:R-:W-:Y:S02]  /*21440*/  @!P1 IMAD.MOV.U32 R15, RZ, RZ, R9 ;  /* 0x000000ffff0f9224 */ /* 0x004fe400078e0009 */
[----:B----4-:R-:W-:-:S05]  /*21450*/  @!P1 IMAD.MOV.U32 R14, RZ, RZ, R8 ;  /* 0x000000ffff0e9224 */ /* 0x010fca00078e0008 */
[----:B------:R0:W2:Y:S02]  /*21460*/  @!P1 LDG.E.U16 R16, [R14.64] ;  /* 0x000000040e109981 */ /* 0x0000a4000c1e1500 */
[----:B0-----:R-:W-:Y:S02]  /*21470*/  @!P0 IMAD.MOV.U32 R14, RZ, RZ, R6 ;  /* 0x000000ffff0e8224 */ /* 0x001fe400078e0006 */
[----:B------:R-:W-:-:S05]  /*21480*/  @!P0 IMAD.MOV.U32 R15, RZ, RZ, R7 ;  /* 0x000000ffff0f8224 */ /* 0x000fca00078e0007 */
[----:B------:R3:W4:Y:S01]  /*21490*/  @!P0 LDG.E.U16 R17, [R14.64] ;  /* 0x000000040e118981 */ /* 0x000722000c1e1500 */
[----:B------:R-:W-:-:S03]  /*214a0*/  PRMT R19, RZ, 0x7610, R19 ;  /* 0x00007610ff137816 */ /* 0x000fc60000000013 */
[----:B------:R-:W-:Y:S01]  /*214b0*/  STL [R1+0x2400], R20 ;  /* 0x0024001401007387 */ /* 0x000fe20000100800 */
[----:B------:R-:W4:Y:S02]  /*214c0*/  LDL R3, [R1+0xfa8] ;  /* 0x000fa80001037983 */ /* 0x000f240000100800 */
[----:B------:R-:W4:Y:S02]  /*214d0*/  LDL R0, [R1+0xfb4] ;  /* 0x000fb40001007983 */ /* 0x000f240000100800 */
[----:B------:R-:W-:Y:S02]  /*214e0*/  STL [R1+0x2404], R18 ;  /* 0x0024041201007387 */ /* 0x000fe40000100800 */
[----:B---3--:R-:W-:Y:S02]  /*214f0*/  @!P1 IMAD.MOV.U32 R15, RZ, RZ, R5 ;  /* 0x000000ffff0f9224 */ /* 0x008fe400078e0005 */
[----:B------:R-:W-:-:S05]  /*21500*/  @!P1 IMAD.MOV.U32 R14, RZ, RZ, R4 ;  /* 0x000000ffff0e9224 */ /* 0x000fca00078e0004 */
[----:B------:R0:W3:Y:S04]  /*21510*/  @!P1 LDG.E.U16 R19, [R14.64] ;  /* 0x000000040e139981 */ /* 0x0000e8000c1e1500 */
[----:B--2---:R-:W-:Y:S04]  /*21520*/  STL [R1+0x2408], R16 ;  /* 0x0024081001007387 */ /* 0x004fe80000100800 */
[----:B----4-:R1:W-:Y:S01]  /*21530*/  STL [R1+0x240c], R17 ;  /* 0x00240c1101007387 */ /* 0x0103e20000100800 */
[----:B------:R-:W2:Y:S02]  /*21540*/  LDL R5, [R1+0xfb0] ;  /* 0x000fb00001057983 */ /* 0x000ea40000100800 */
[----:B------:R-:W4:Y:S02]  /*21550*/  LDL R4, [R1+0xfbc] ;  /* 0x000fbc0001047983 */ /* 0x000f240000100800 */
[----:B0-----:R-:W-:-:S02]  /*21560*/  @!P0 IMAD.MOV.U32 R15, RZ, RZ, R3 ;  /* 0x000000ffff0f8224 */ /* 0x001fc400078e0003 */
[----:B------:R-:W-:Y:S01]  /*21570*/  @!P0 IMAD.MOV.U32 R14, RZ, RZ, R0 ;  /* 0x000000ffff0e8224 */ /* 0x000fe200078e0000 */
[----:B------:R-:W-:Y:S02]  /*21580*/  PRMT R21, RZ, 0x7610, R21 ;  /* 0x00007610ff157816 */ /* 0x000fe40000000015 */
[----:B------:R-:W-:-:S04]  /*21590*/  PRMT R23, RZ, 0x7610, R23 ;  /* 0x00007610ff177816 */ /* 0x000fc80000000017 */
[----:B------:R2:W4:Y:S04]  /*215a0*/  @!P0 LDG.E.U16 R21, [R14.64] ;  /* 0x000000040e158981 */ /* 0x000528000c1e1500 */
[----:B---3--:R-:W-:Y:S01]  /*215b0*/  STL [R1+0x2410], R19 ;  /* 0x0024101301007387 */ /* 0x008fe20000100800 */
[----:B------:R-:W3:Y:S02]  /*215c0*/  LDL R3, [R1+0x1028] ;  /* 0x0010280001037983 */ /* 0x000ee40000100800 */
[----:B------:R-:W3:Y:S02]  /*215d0*/  LDL R0, [R1+0x1034] ;  /* 0x0010340001007983 */ /* 0x000ee40000100800 */
[----:B-1----:R-:W3:Y:S01]  /*215e0*/  LDL R17, [R1+0x1030] ;  /* 0x0010300001117983 */ /* 0x002ee20000100800 */
[----:B------:R-:W3:Y:S01]  /*215f0*/  LDL R16, [R1+0x103c] ;  /* 0x00103c0001107983 */ /* 0x000ee20000100800 */
[----:B------:R-:W-:Y:S01]  /*21600*/  PRMT R24, RZ, 0x7610, R24 ;  /* 0x00007610ff187816 */ /* 0x000fe20000000018 */
        /* <DEDUP_REMOVED lines=9> */
[----:B--2---:R-:W-:-:S02]  /*216a0*/  @!P1 IMAD.MOV.U32 R15, RZ, RZ, R5 ;  /* 0x000000ffff0f9224 */ /* 0x004fc400078e0005 */
[----:B----4-:R-:W-:-:S05]  /*216b0*/  @!P1 IMAD.MOV.U32 R14, RZ, RZ, R4 ;  /* 0x000000ffff0e9224 */ /* 0x010fca00078e0004 */
[----:B------:R3:W2:Y:S04]  /*216c0*/  @!P1 LDG.E.U16 R23, [R14.64] ;  /* 0x000000040e179981 */ /* 0x0006a8000c1e1500 */
[----:B------:R-:W-:Y:S01]  /*216d0*/  STL [R1+0x2414], R21 ;  /* 0x0024141501007387 */ /* 0x000fe20000100800 */
[----:B------:R-:W4:Y:S02]  /*216e0*/  LDL.LU R10, [R1+0x450] ;  /* 0x00045000010a7983 */ /* 0x000f240000300800 */
[----:B---3--:R-:W-:Y:S02]  /*216f0*/  @!P0 IMAD.MOV.U32 R15, RZ, RZ, R3 ;  /* 0x000000ffff0f8224 */ /* 0x008fe400078e0003 */
[----:B------:R-:W-:-:S05]  /*21700*/  @!P0 IMAD.MOV.U32 R14, RZ, RZ, R0 ;  /* 0x000000ffff0e8224 */ /* 0x000fca00078e0000 */
[----:B------:R0:W3:Y:S04]  /*21710*/  @!P0 LDG.E.U16 R24, [R14.64] ;  /* 0x000000040e188981 */ /* 0x0000e8000c1e1500 */
[----:B------:R-:W1:Y:S04]  /*21720*/  S2R R13, SR_TID.X ;  /* 0x00000000000d7919 */ /* 0x000e680000002100 */
[----:B--2---:R-:W-:Y:S01]  /*21730*/  STL [R1+0x2418], R23 ;  /* 0x0024181701007387 */ /* 0x004fe20000100800 */
[----:B------:R-:W2:Y:S02]  /*21740*/  LDL.LU R11, [R1+0x448] ;  /* 0x00044800010b7983 */ /* 0x000ea40000300800 */
[----:B------:R-:W2:Y:S02]  /*21750*/  LDL.LU R6, [R1+0x440] ;  /* 0x0004400001067983 */ /* 0x000ea40000300800 */
[----:B------:R-:W2:Y:S01]  /*21760*/  LDL.LU R12, [R1+0x438] ;  /* 0x00043800010c7983 */ /* 0x000ea20000300800 */
[----:B-1----:R-:W-:-:S02]  /*21770*/  LOP3.LUT R5, R13, 0x7f, RZ, 0xc0, !PT ;  /* 0x0000007f0d057812 */ /* 0x002fc400078ec0ff */
[----:B------:R-:W-:Y:S01]  /*21780*/  PRMT R25, RZ, 0x7610, R25 ;  /* 0x00007610ff197816 */ /* 0x000fe20000000019 */
[----:B0-----:R-:W-:Y:S02]  /*21790*/  @!P1 IMAD.MOV.U32 R14, RZ, RZ, R16 ;  /* 0x000000ffff0e9224 */ /* 0x001fe400078e0010 */
[----:B------:R-:W-:Y:S01]  /*217a0*/  @!P1 IMAD.MOV.U32 R15, RZ, RZ, R17 ;  /* 0x000000ffff0f9224 */ /* 0x000fe200078e0011 */
[----:B------:R-:W2:Y:S01]  /*217b0*/  LDL.LU R3, [R1+0x430] ;  /* 0x0004300001037983 */ /* 0x000ea20000300800 */
[----:B------:R-:W-:Y:S02]  /*217c0*/  IMAD.SHL.U32 R4, R5, 0x2, RZ ;  /* 0x0000000205047824 */ /* 0x000fe400078e00ff */
[----:B------:R-:W2:Y:S02]  /*217d0*/  LDL.LU R0, [R1+0x428] ;  /* 0x0004280001007983 */ /* 0x000ea40000300800 */
[----:B------:R-:W2:Y:S01]  /*217e0*/  LDL.LU R7, [R1+0x420] ;  /* 0x0004200001077983 */ /* 0x000ea20000300800 */
[----:B------:R0:W2:Y:S04]  /*217f0*/  @!P1 LDG.E.U16 R25, [R14.64] ;  /* 0x000000040e199981 */ /* 0x0000a8000c1e1500 */
[----:B------:R-:W-:Y:S01]  /*21800*/  STL [R1+0x2434], R5 ;  /* 0x0024340501007387 */ /* 0x000fe20000100800 */
[----:B0-----:R-:W-:-:S05]  /*21810*/  LOP3.LUT R15, R4, 0x60, RZ, 0x3c, !PT ;  /* 0x00000060040f7812 */ /* 0x001fca00078e3cff */
[----:B------:R-:W-:Y:S01]  /*21820*/  STS.U16 [R15+0x4600], R18 ;  /* 0x004600120f007388 */ /* 0x000fe20000000400 */
[----:B------:R0:W-:Y:S02]  /*21830*/  STS.U16 [R15+0x4e00], R8 ;  /* 0x004e00080f007388 */ /* 0x0001e40000000400 */
[----:B------:R1:W-:Y:S02]  /*21840*/  STS.U16 [R15+0x5600], R9 ;  /* 0x005600090f007388 */ /* 0x0003e40000000400 */
[----:B------:R-:W-:Y:S01]  /*21850*/  STS.U16 [R15+0x5e00], R20 ;  /* 0x005e00140f007388 */ /* 0x000fe20000000400 */
[----:B------:R-:W-:Y:S01]  /*21860*/  STS.U16 [R15+0x6600], R22 ;  /* 0x006600160f007388 */ /* 0x000fe20000000400 */
[----:B------:R-:W-:Y:S02]  /*21870*/  STS.U16 [R15+0x6e00], R26 ;  /* 0x006e001a0f007388 */ /* 0x000fe40000000400 */
[----:B------:R0:W-:Y:S02]  /*21880*/  STS.U16 [R15+0x7600], R27 ;  /* 0x0076001b0f007388 */ /* 0x0001e40000000400 */
[----:B------:R-:W-:Y:S01]  /*21890*/  STS.U16 [R15+0x7e00], R28 ;  /* 0x007e001c0f007388 */ /* 0x000fe20000000400 */
[----:B------:R-:W-:Y:S01]  /*218a0*/  STS.U16 [R15+0x8600], R29 ;  /* 0x0086001d0f007388 */ /* 0x000fe20000000400 */
[----:B----4-:R4:W-:Y:S03]  /*218b0*/  STS.U16 [R15+0x8e00], R10 ;  /* 0x008e000a0f007388 */ /* 0x0109e60000000400 */
[----:B---3--:R-:W-:Y:S01]  /*218c0*/  STL [R1+0x241c], R24 ;  /* 0x00241c1801007387 */ /* 0x008fe20000100800 */
[----:B0-----:R-:W3:Y:S02]  /*218d0*/  LDL.LU R8, [R1+0x3fc] ;  /* 0x0003fc0001087983 */ /* 0x001ee40000300800 */
[----:B-1----:R-:W3:Y:S02]  /*218e0*/  LDL.LU R9, [R1+0x354] ;  /* 0x0003540001097983 */ /* 0x002ee40000300800 */
[----:B------:R-:W3:Y:S01]  /*218f0*/  LDL.LU R23, [R1+0x34c] ;  /* 0x00034c0001177983 */ /* 0x000ee20000300800 */
[----:B------:R-:W3:Y:S01]  /*21900*/  LDL.LU R21, [R1+0x33c] ;  /* 0x00033c0001157983 */ /* 0x000ee20000300800 */
[----:B------:R-:W3:Y:S02]  /*21910*/  LDL.LU R19, [R1+0x32c] ;  /* 0x00032c0001137983 */ /* 0x000ee40000300800 */
[----:B------:R-:W3:Y:S01]  /*21920*/  LDL.LU R27, [R1+0x31c] ;  /* 0x00031c00011b7983 */ /* 0x000ee20000300800 */
[----:B----4-:R-:W4:Y:S04]  /*21930*/  LDL.LU R10, [R1+0x308] ;  /* 0x00030800010a7983 */ /* 0x010f280000300800 */
[----:B------:R-:W4:Y:S01]  /*21940*/  LDL.LU R28, [R1+0x300] ;  /* 0x00030000011c7983 */ /* 0x000f220000300800 */
[----:B------:R-:W4:Y:S03]  /*21950*/  LDL.LU R29, [R1+0x4b8] ;  /* 0x0004b800011d7983 */ /* 0x000f260000300800 */
[----:B--2---:R0:W-:Y:S01]  /*21960*/  STS.U16 [R15+0x9600], R11 ;  /* 0x0096000b0f007388 */ /* 0x0041e20000000400 */
[----:B------:R-:W-:Y:S02]  /*21970*/  STS.U16 [R15+0x9e00], R6 ;  /* 0x009e00060f007388 */ /* 0x000fe40000000400 */
[----:B------:R1:W-:Y:S01]  /*21980*/  STS.U16 [R15+0xa600], R12 ;  /* 0x00a6000c0f007388 */ /* 0x0003e20000000400 */
[----:B0-----:R-:W2:Y:S01]  /*21990*/  LDL.LU R11, [R1+0x4b4] ;  /* 0x0004b400010b7983 */ /* 0x001ea20000300800 */
[----:B-1----:R-:W2:Y:S02]  /*219a0*/  LDL.LU R12, [R1+0x4b0] ;  /* 0x0004b000010c7983 */ /* 0x002ea40000300800 */
[----:B------:R-:W2:Y:S02]  /*219b0*/  LDL.LU R17, [R1+0x4ac] ;  /* 0x0004ac0001117983 */ /* 0x000ea40000300800 */
[----:B------:R-:W2:Y:S01]  /*219c0*/  LDL.LU R16, [R1+0x4a8] ;  /* 0x0004a80001107983 */ /* 0x000ea20000300800 */
[----:B------:R-:W2:Y:S04]  /*219d0*/  LDL.LU R18, [R1+0x4a4] ;  /* 0x0004a40001127983 */ /* 0x000ea80000300800 */
[----:B------:R-:W-:Y:S01]  /*219e0*/  STS.U16 [R15+0xae00], R3 ;  /* 0x00ae00030f007388 */ /* 0x000fe20000000400 */
[----:B------:R-:W2:Y:S02]  /*219f0*/  LDL.LU R20, [R1+0x4a0] ;  /* 0x0004a00001147983 */ /* 0x000ea40000300800 */
[----:B------:R0:W-:Y:S02]  /*21a00*/  STS.U16 [R15+0xb600], R0 ;  /* 0x00b600000f007388 */ /* 0x0001e40000000400 */
[----:B------:R-:W2:Y:S01]  /*21a10*/  LDL.LU R6, [R1+0x49c] ;  /* 0x00049c0001067983 */ /* 0x000ea20000300800 */
[----:B------:R1:W-:Y:S04]  /*21a20*/  STS.U16 [R15+0xbe00], R7 ;  /* 0x00be00070f007388 */ /* 0x0003e80000000400 */
[----:B0-----:R-:W2:Y:S01]  /*21a30*/  LDL.LU R0, [R1+0x494] ;  /* 0x0004940001007983 */ /* 0x001ea20000300800 */
[----:B------:R-:W2:Y:S02]  /*21a40*/  LDL.LU R22, [R1+0x48c] ;  /* 0x00048c0001167983 */ /* 0x000ea40000300800 */
[----:B------:R-:W2:Y:S02]  /*21a50*/  LDL.LU R26, [R1+0x484] ;  /* 0x00048400011a7983 */ /* 0x000ea40000300800 */
[----:B------:R-:W2:Y:S01]  /*21a60*/  LDL.LU R3, [R1+0x47c] ;  /* 0x00047c0001037983 */ /* 0x000ea20000300800 */
[----:B-1----:R-:W2:Y:S01]  /*21a70*/  LDL.LU R7, [R1+0x474] ;  /* 0x0004740001077983 */ /* 0x002ea20000300800 */
[----:B------:R-:W-:-:S03]  /*21a80*/  LOP3.LUT R14, R4, 0x70, RZ, 0x3c, !PT ;  /* 0x00000070040e7812 */ /* 0x000fc600078e3cff */
[----:B---3--:R0:W-:Y:S01]  /*21a90*/  STS.U16 [R15+0xc600], R8 ;  /* 0x00c600080f007388 */ /* 0x0081e20000000400 */
[----:B------:R1:W-:Y:S02]  /*21aa0*/  STS.U16 [R15+0xce00], R9 ;  /* 0x00ce00090f007388 */ /* 0x0003e40000000400 */
[----:B------:R-:W-:Y:S02]  /*21ab0*/  STS.U16 [R15+0xd600], R23 ;  /* 0x00d600170f007388 */ /* 0x000fe40000000400 */
[----:B------:R-:W-:Y:S01]  /*21ac0*/  STS.U16 [R15+0xde00], R21 ;  /* 0x00de00150f007388 */ /* 0x000fe20000000400 */
[----:B------:R-:W-:Y:S01]  /*21ad0*/  STS.U16 [R15+0xe600], R19 ;  /* 0x00e600130f007388 */ /* 0x000fe20000000400 */
[----:B------:R-:W-:Y:S02]  /*21ae0*/  STS.U16 [R15+0xee00], R27 ;  /* 0x00ee001b0f007388 */ /* 0x000fe40000000400 */
[----:B----4-:R3:W-:Y:S02]  /*21af0*/  STS.U16 [R15+0xf600], R10 ;  /* 0x00f6000a0f007388 */ /* 0x0107e40000000400 */
[----:B------:R-:W-:Y:S01]  /*21b00*/  STS.U16 [R15+0xfe00], R28 ;  /* 0x00fe001c0f007388 */ /* 0x000fe20000000400 */
[----:B------:R-:W-:Y:S04]  /*21b10*/  STS.U16 [R14+0x700], R29 ;  /* 0x0007001d0e007388 */ /* 0x000fe80000000400 */
[----:B0-----:R-:W4:Y:S01]  /*21b20*/  LDL.LU R8, [R1+0x46c] ;  /* 0x00046c0001087983 */ /* 0x001f220000300800 */
[----:B-1----:R-:W4:Y:S03]  /*21b30*/  LDL.LU R9, [R1+0x464] ;  /* 0x0004640001097983 */ /* 0x002f260000300800 */
[----:B---3--:R-:W3:Y:S01]  /*21b40*/  LDL.LU R10, [R1+0x45c] ;  /* 0x00045c00010a7983 */ /* 0x008ee20000300800 */
[----:B------:R-:W3:Y:S03]  /*21b50*/  LDL.LU R27, [R1+0x454] ;  /* 0x00045400011b7983 */ /* 0x000ee60000300800 */
[----:B--2---:R0:W-:Y:S01]  /*21b60*/  STS.U16 [R14+0xf00], R11 ;  /* 0x000f000b0e007388 */ /* 0x0041e20000000400 */
[----:B------:R1:W-:Y:S03]  /*21b70*/  STS.U16 [R14+0x1700], R12 ;  /* 0x0017000c0e007388 */ /* 0x0003e60000000400 */
[----:B0-----:R-:W2:Y:S01]  /*21b80*/  LDL.LU R11, [R1+0x44c] ;  /* 0x00044c00010b7983 */ /* 0x001ea20000300800 */
[----:B------:R-:W2:Y:S02]  /*21b90*/  LDL.LU R28, [R1+0x444] ;  /* 0x00044400011c7983 */ /* 0x000ea40000300800 */
[----:B------:R-:W2:Y:S02]  /*21ba0*/  LDL.LU R29, [R1+0x43c] ;  /* 0x00043c00011d7983 */ /* 0x000ea40000300800 */
[----:B-1----:R-:W2:Y:S01]  /*21bb0*/  LDL.LU R12, [R1+0x434] ;  /* 0x00043400010c7983 */ /* 0x002ea20000300800 */
[----:B------:R-:W-:Y:S01]  /*21bc0*/  STS.U16 [R14+0x1f00], R17 ;  /* 0x001f00110e007388 */ /* 0x000fe20000000400 */
[----:B------:R-:W-:Y:S02]  /*21bd0*/  STS.U16 [R14+0x2700], R16 ;  /* 0x002700100e007388 */ /* 0x000fe40000000400 */
[----:B------:R-:W-:Y:S02]  /*21be0*/  STS.U16 [R14+0x2f00], R18 ;  /* 0x002f00120e007388 */ /* 0x000fe40000000400 */
[----:B------:R-:W-:Y:S01]  /*21bf0*/  STS.U16 [R14+0x3700], R20 ;  /* 0x003700140e007388 */ /* 0x000fe20000000400 */
[----:B------:R0:W-:Y:S01]  /*21c00*/  STS.U16 [R14+0x3f00], R6 ;  /* 0x003f00060e007388 */ /* 0x0001e20000000400 */
[----:B------:R1:W-:Y:S02]  /*21c10*/  STS.U16 [R14+0x4700], R0 ;  /* 0x004700000e007388 */ /* 0x0003e40000000400 */
[----:B------:R-:W-:Y:S02]  /*21c20*/  STS.U16 [R14+0x4f00], R22 ;  /* 0x004f00160e007388 */ /* 0x000fe40000000400 */
[----:B------:R-:W-:Y:S01]  /*21c30*/  STS.U16 [R14+0x5700], R26 ;  /* 0x0057001a0e007388 */ /* 0x000fe20000000400 */
[----:B------:R1:W-:Y:S04]  /*21c40*/  STS.U16 [R14+0x5f00], R3 ;  /* 0x005f00030e007388 */ /* 0x0003e80000000400 */
[----:B0-----:R-:W2:Y:S01]  /*21c50*/  LDL.LU R6, [R1+0x42c] ;  /* 0x00042c0001067983 */ /* 0x001ea20000300800 */
[----:B-1----:R-:W2:Y:S03]  /*21c60*/  LDL.LU R0, [R1+0x424] ;  /* 0x0004240001007983 */ /* 0x002ea60000300800 */
[----:B------:R-:W2:Y:S01]  /*21c70*/  LDL.LU R5, [R1+0x41c] ;  /* 0x00041c0001057983 */ /* 0x000ea20000300800 */
[----:B------:R-:W2:Y:S03]  /*21c80*/  LDL.LU R23, [R1+0x3f8] ;  /* 0x0003f80001177983 */ /* 0x000ea60000300800 */
[----:B------:R-:W2:Y:S01]  /*21c90*/  LDL.LU R21, [R1+0x350] ;  /* 0x0003500001157983 */ /* 0x000ea20000300800 */
[----:B------:R-:W2:Y:S03]  /*21ca0*/  LDL.LU R19, [R1+0x340] ;  /* 0x0003400001137983 */ /* 0x000ea60000300800 */
[----:B------:R0:W-:Y:S01]  /*21cb0*/  STS.U16 [R14+0x6700], R7 ;  /* 0x006700070e007388 */ /* 0x0001e20000000400 */
[----:B------:R-:W2:Y:S03]  /*21cc0*/  LDL.LU R3, [R1+0x330] ;  /* 0x0003300001037983 */ /* 0x000ea60000300800 */
[----:B0-----:R-:W2:Y:S04]  /*21cd0*/  LDL.LU R7, [R1+0x328] ;  /* 0x0003280001077983 */ /* 0x001ea80000300800 */
[----:B----4-:R0:W-:Y:S01]  /*21ce0*/  STS.U16 [R14+0x6f00], R8 ;  /* 0x006f00080e007388 */ /* 0x0101e20000000400 */
[----:B------:R1:W-:Y:S03]  /*21cf0*/  STS.U16 [R14+0x7700], R9 ;  /* 0x007700090e007388 */ /* 0x0003e60000000400 */
[----:B---3--:R3:W-:Y:S04]  /*21d00*/  STS.U16 [R14+0x7f00], R10 ;  /* 0x007f000a0e007388 */ /* 0x0087e80000000400 */
[----:B0-----:R-:W4:Y:S01]  /*21d10*/  LDL.LU R8, [R1+0x318] ;  /* 0x0003180001087983 */ /* 0x001f220000300800 */
[----:B-1----:R-:W4:Y:S02]  /*21d20*/  LDL.LU R9, [R1+0x304] ;  /* 0x0003040001097983 */ /* 0x002f240000300800 */
[----:B------:R-:W-:Y:S01]  /*21d30*/  STS.U16 [R14+0x8700], R27 ;  /* 0x0087001b0e007388 */ /* 0x000fe20000000400 */
[----:B---3--:R-:W3:Y:S04]  /*21d40*/  LDL.LU R10, [R1+0x2f8] ;  /* 0x0002f800010a7983 */ /* 0x008ee80000300800 */
[----:B--2---:R0:W-:Y:S01]  /*21d50*/  STS.U16 [R14+0x8f00], R11 ;  /* 0x008f000b0e007388 */ /* 0x0041e20000000400 */
[----:B------:R-:W-:Y:S02]  /*21d60*/  STS.U16 [R14+0x9700], R28 ;  /* 0x0097001c0e007388 */ /* 0x000fe40000000400 */
[----:B------:R-:W-:Y:S02]  /*21d70*/  STS.U16 [R14+0x9f00], R29 ;  /* 0x009f001d0e007388 */ /* 0x000fe40000000400 */
[----:B------:R1:W-:Y:S01]  /*21d80*/  STS.U16 [R14+0xa700], R12 ;  /* 0x00a7000c0e007388 */ /* 0x0003e20000000400 */
[----:B0-----:R-:W2:Y:S01]  /*21d90*/  LDL.LU R11, [R1+0x1b4] ;  /* 0x0001b400010b7983 */ /* 0x001ea20000300800 */
[----:B------:R-:W2:Y:S02]  /*21da0*/  LDL.LU R17, [R1+0x1b0] ;  /* 0x0001b00001117983 */ /* 0x000ea40000300800 */
[----:B------:R-:W2:Y:S02]  /*21db0*/  LDL.LU R16, [R1+0x1ac] ;  /* 0x0001ac0001107983 */ /* 0x000ea40000300800 */
[----:B------:R-:W2:Y:S01]  /*21dc0*/  LDL.LU R18, [R1+0x1a8] ;  /* 0x0001a80001127983 */ /* 0x000ea20000300800 */
[----:B------:R-:W2:Y:S01]  /*21dd0*/  LDL.LU R20, [R1+0x1a4] ;  /* 0x0001a40001147983 */ /* 0x000ea20000300800 */
[----:B-1----:R-:W2:Y:S02]  /*21de0*/  LDL.LU R12, [R1+0x1a0] ;  /* 0x0001a000010c7983 */ /* 0x002ea40000300800 */
[----:B------:R-:W2:Y:S02]  /*21df0*/  LDL.LU R22, [R1+0x19c] ;  /* 0x00019c0001167983 */ /* 0x000ea40000300800 */
[----:B------:R-:W2:Y:S01]  /*21e00*/  LDL.LU R26, [R1+0x198] ;  /* 0x00019800011a7983 */ /* 0x000ea20000300800 */
[----:B------:R0:W-:Y:S01]  /*21e10*/  STS.U16 [R14+0xaf00], R6 ;  /* 0x00af00060e007388 */ /* 0x0001e20000000400 */
[----:B------:R1:W-:Y:S02]  /*21e20*/  STS.U16 [R14+0xb700], R0 ;  /* 0x00b700000e007388 */ /* 0x0003e40000000400 */
[----:B------:R-:W-:Y:S01]  /*21e30*/  STS.U16 [R14+0xbf00], R5 ;  /* 0x00bf00050e007388 */ /* 0x000fe20000000400 */
[----:B------:R-:W2:Y:S01]  /*21e40*/  LDL.LU R27, [R1+0x194] ;  /* 0x00019400011b7983 */ /* 0x000ea20000300800 */
[----:B------:R-:W-:Y:S02]  /*21e50*/  STS.U16 [R14+0xc700], R23 ;  /* 0x00c700170e007388 */ /* 0x000fe40000000400 */
[----:B------:R-:W2:Y:S02]  /*21e60*/  LDL.LU R28, [R1+0x190] ;  /* 0x00019000011c7983 */ /* 0x000ea40000300800 */
[----:B------:R-:W-:Y:S01]  /*21e70*/  STS.U16 [R14+0xcf00], R21 ;  /* 0x00cf00150e007388 */ /* 0x000fe20000000400 */
[----:B------:R-:W2:Y:S04]  /*21e80*/  LDL.LU R29, [R1+0x18c] ;  /* 0x00018c00011d7983 */ /* 0x000ea80000300800 */
[----:B------:R-:W-:Y:S01]  /*21e90*/  STS.U16 [R14+0xd700], R19 ;  /* 0x00d700130e007388 */ /* 0x000fe20000000400 */
[----:B0-----:R-:W2:Y:S02]  /*21ea0*/  LDL.LU R6, [R1+0x188] ;  /* 0x0001880001067983 */ /* 0x001ea40000300800 */
[----:B------:R-:W-:Y:S01]  /*21eb0*/  STS.U16 [R14+0xdf00], R3 ;  /* 0x00df00030e007388 */ /* 0x000fe20000000400 */
[----:B-1----:R-:W2:Y:S04]  /*21ec0*/  LDL.LU R0, [R1+0x184] ;  /* 0x0001840001007983 */ /* 0x002ea80000300800 */
[----:B------:R0:W-:Y:S04]  /*21ed0*/  STS.U16 [R14+0xe700], R7 ;  /* 0x00e700070e007388 */ /* 0x0001e80000000400 */
[----:B0-----:R-:W2:Y:S04]  /*21ee0*/  LDL.LU R7, [R1+0x180] ;  /* 0x0001800001077983 */ /* 0x001ea80000300800 */
[----:B----4-:R0:W-:Y:S01]  /*21ef0*/  STS.U16 [R14+0xef00], R8 ;  /* 0x00ef00080e007388 */ /* 0x0101e20000000400 */
[----:B------:R-:W4:Y:S02]  /*21f00*/  LDL.LU R3, [R1+0x17c] ;  /* 0x00017c0001037983 */ /* 0x000f240000300800 */
[----:B------:R1:W-:Y:S01]  /*21f10*/  STS.U16 [R14+0xf700], R9 ;  /* 0x00f700090e007388 */ /* 0x0003e20000000400 */
[----:B---3--:R3:W-:Y:S04]  /*21f20*/  STS.U16 [R14+0xff00], R10 ;  /* 0x00ff000a0e007388 */ /* 0x0087e80000000400 */
[----:B0-----:R-:W4:Y:S04]  /*21f30*/  LDL.LU R8, [R1+0x178] ;  /* 0x0001780001087983 */ /* 0x001f280000300800 */
[----:B-1----:R-:W4:Y:S04]  /*21f40*/  LDL.LU R9, [R1+0x174] ;  /* 0x0001740001097983 */ /* 0x002f280000300800 */
[----:B---3--:R-:W3:Y:S04]  /*21f50*/  LDL.LU R10, [R1+0x170] ;  /* 0x00017000010a7983 */ /* 0x008ee80000300800 */
[----:B--2---:R0:W-:Y:S01]  /*21f60*/  STS.U16 [R4+0x10000], R11 ;  /* 0x0100000b04007388 */ /* 0x0041e20000000400 */
[----:B------:R-:W-:Y:S02]  /*21f70*/  STS.U16 [R4+0x10100], R17 ;  /* 0x0101001104007388 */ /* 0x000fe40000000400 */
[----:B------:R-:W-:Y:S02]  /*21f80*/  STS.U16 [R4+0x11000], R16 ;  /* 0x0110001004007388 */ /* 0x000fe40000000400 */
[----:B------:R-:W-:Y:S01]  /*21f90*/  STS.U16 [R4+0x11100], R18 ;  /* 0x0111001204007388 */ /* 0x000fe20000000400 */
[----:B------:R-:W-:Y:S01]  /*21fa0*/  STS.U16 [R4+0x12000], R20 ;  /* 0x0120001404007388 */ /* 0x000fe20000000400 */
[----:B------:R1:W-:Y:S03]  /*21fb0*/  STS.U16 [R4+0x12100], R12 ;  /* 0x0121000c04007388 */ /* 0x0003e60000000400 */
[----:B0-----:R-:W2:Y:S04]  /*21fc0*/  LDL.LU R11, [R1+0x16c] ;  /* 0x00016c00010b7983 */ /* 0x001ea80000300800 */
[----:B-1----:R-:W2:Y:S01]  /*21fd0*/  LDL.LU R12, [R1+0x168] ;  /* 0x00016800010c7983 */ /* 0x002ea20000300800 */
[----:B------:R-:W2:Y:S01]  /*21fe0*/  LDL.LU R5, [R1+0x164] ;  /* 0x0001640001057983 */ /* 0x000ea20000300800 */
[----:B------:R-:W-:-:S05]  /*21ff0*/  LOP3.LUT R13, R13, 0x7f, RZ, 0xc0, !PT ;  /* 0x0000007f0d0d7812 */ /* 0x000fca00078ec0ff */
[----:B------:R-:W-:Y:S01]  /*22000*/  IMAD.SHL.U32 R13, R13, 0x2, RZ ;  /* 0x000000020d0d7824 */ /* 0x000fe200078e00ff */
[----:B------:R-:W-:Y:S01]  /*22010*/  STS.U16 [R4+0x13000], R22 ;  /* 0x0130001604007388 */ /* 0x000fe20000000400 */
[----:B------:R-:W-:Y:S02]  /*22020*/  STS.U16 [R4+0x13100], R26 ;  /* 0x0131001a04007388 */ /* 0x000fe40000000400 */
[----:B------:R0:W-:Y:S01]  /*22030*/  STS.U16 [R4+0x14000], R27 ;  /* 0x0140001b04007388 */ /* 0x0001e20000000400 */
[----:B------:R-:W-:Y:S02]  /*22040*/  LOP3.LUT R17, R13, 0x10, RZ, 0x3c, !PT ;  /* 0x000000100d117812 */ /* 0x000fe400078e3cff */
[----:B------:R-:W2:Y:S01]  /*22050*/  LDL.LU R13, [R1+0x160] ;  /* 0x00016000010d7983 */ /* 0x000ea20000300800 */
[----:B------:R-:W2:Y:S03]  /*22060*/  LDL.LU R24, [R1+0x15c] ;  /* 0x00015c0001187983 */ /* 0x000ea60000300800 */
[----:B------:R1:W-:Y:S01]  /*22070*/  STS.U16 [R4+0x14100], R28 ;  /* 0x0141001c04007388 */ /* 0x0003e20000000400 */
[----:B------:R-:W2:Y:S02]  /*22080*/  LDL.LU R23, [R1+0x158] ;  /* 0x0001580001177983 */ /* 0x000ea40000300800 */
[----:B------:R-:W-:Y:S02]  /*22090*/  STS.U16 [R4+0x15000], R29 ;  /* 0x0150001d04007388 */ /* 0x000fe40000000400 */
[----:B------:R-:W2:Y:S01]  /*220a0*/  LDL.LU R21, [R1+0x154] ;  /* 0x0001540001157983 */ /* 0x000ea20000300800 */
[----:B------:R-:W-:Y:S04]  /*220b0*/  STS.U16 [R4+0x15100], R6 ;  /* 0x0151000604007388 */ /* 0x000fe80000000400 */
[----:B0-----:R-:W2:Y:S01]  /*220c0*/  LDL.LU R27, [R1+0x150] ;  /* 0x00015000011b7983 */ /* 0x001ea20000300800 */
[----:B------:R0:W-:Y:S02]  /*220d0*/  STS.U16 [R4+0x16000], R0 ;  /* 0x0160000004007388 */ /* 0x0001e40000000400 */
[----:B------:R0:W-:Y:S01]  /*220e0*/  STS.U16 [R4+0x16100], R7 ;  /* 0x0161000704007388 */ /* 0x0001e20000000400 */
[----:B-1----:R-:W2:Y:S01]  /*220f0*/  LDL.LU R28, [R1+0x12c] ;  /* 0x00012c00011c7983 */ /* 0x002ea20000300800 */
[----:B----4-:R-:W-:Y:S03]  /*22100*/  STS.U16 [R4+0x17000], R3 ;  /* 0x0170000304007388 */ /* 0x010fe60000000400 */
[----:B0-----:R-:W4:Y:S01]  /*22110*/  LDL.LU R0, [R1+0x128] ;  /* 0x0001280001007983 */ /* 0x001f220000300800 */
[----:B------:R-:W4:Y:S02]  /*22120*/  LDL.LU R7, [R1+0x124] ;  /* 0x0001240001077983 */ /* 0x000f240000300800 */
[----:B------:R-:W4:Y:S02]  /*22130*/  LDL.LU R29, [R1+0x120] ;  /* 0x00012000011d7983 */ /* 0x000f240000300800 */
[----:B------:R-:W4:Y:S01]  /*22140*/  LDL.LU R19, [R1+0x11c] ;  /* 0x00011c0001137983 */ /* 0x000f220000300800 */
[----:B------:R-:W4:Y:S01]  /*22150*/  LDL.LU R16, [R1+0xa8] ;  /* 0x0000a80001107983 */ /* 0x000f220000300800 */
[----:B------:R-:W4:Y:S03]  /*22160*/  LDL.LU R18, [R1+0x118] ;  /* 0x0001180001127983 */ /* 0x000f260000300800 */
[----:B------:R0:W-:Y:S01]  /*22170*/  STS.U16 [R4+0x17100], R8 ;  /* 0x0171000804007388 */ /* 0x0001e20000000400 */
[----:B------:R-:W4:Y:S02]  /*22180*/  LDL.LU R20, [R1+0x114] ;  /* 0x0001140001147983 */ /* 0x000f240000300800 */
[----:B------:R1:W-:Y:S02]  /*22190*/  STS.U16 [R17+0x10200], R9 ;  /* 0x0102000911007388 */ /* 0x0003e40000000400 */
[----:B---3--:R3:W-:Y:S01]  /*221a0*/  STS.U16 [R17+0x10300], R10 ;  /* 0x0103000a11007388 */ /* 0x0087e20000000400 */
[----:B0-----:R-:W4:Y:S01]  /*221b0*/  LDL.LU R8, [R1+0x110] ;  /* 0x0001100001087983 */ /* 0x001f220000300800 */
[----:B------:R-:W4:Y:S02]  /*221c0*/  LDL.LU R22, [R1+0x10c] ;  /* 0x00010c0001167983 */ /* 0x000f240000300800 */
[----:B------:R-:W4:Y:S02]  /*221d0*/  LDL.LU R26, [R1+0x108] ;  /* 0x00010800011a7983 */ /* 0x000f240000300800 */
[----:B------:R-:W4:Y:S01]  /*221e0*/  LDL.LU R6, [R1+0x104] ;  /* 0x0001040001067983 */ /* 0x000f220000300800 */
[----:B------:R-:W4:Y:S01]  /*221f0*/  LDL.LU R3, [R1+0x100] ;  /* 0x0001000001037983 */ /* 0x000f220000300800 */
[----:B-1----:R-:W4:Y:S02]  /*22200*/  LDL.LU R9, [R1+0xfc] ;  /* 0x0000fc0001097983 */ /* 0x002f240000300800 */
[----:B---3--:R-:W3:Y:S01]  /*22210*/  LDL.LU R10, [R1+0xf8] ;  /* 0x0000f800010a7983 */ /* 0x008ee20000300800 */
[----:B--2---:R0:W-:Y:S04]  /*22220*/  STS.U16 [R17+0x11200], R11 ;  /* 0x0112000b11007388 */ /* 0x0041e80000000400 */
[----:B------:R1:W-:Y:S01]  /*22230*/  STS.U16 [R17+0x11300], R12 ;  /* 0x0113000c11007388 */ /* 0x0003e20000000400 */
[----:B------:R2:W-:Y:S03]  /*22240*/  STS.U16 [R17+0x12200], R5 ;  /* 0x0122000511007388 */ /* 0x0005e60000000400 */
[----:B0-----:R-:W3:Y:S04]  /*22250*/  LDL.LU R11, [R1+0xf4] ;  /* 0x0000f400010b7983 */ /* 0x001ee80000300800 */
[----:B-1----:R-:W3:Y:S01]  /*22260*/  LDL.LU R12, [R1+0xf0] ;  /* 0x0000f000010c7983 */ /* 0x002ee20000300800 */
[----:B--2---:R-:W2:Y:S03]  /*22270*/  LDL.LU R5, [R1+0x2434] ;  /* 0x0024340001057983 */ /* 0x004ea60000300800 */
[----:B------:R0:W-:Y:S01]  /*22280*/  STS.U16 [R17+0x12300], R13 ;  /* 0x0123000d11007388 */ /* 0x0001e20000000400 */
[----:B------:R-:W-:Y:S02]  /*22290*/  STS.U16 [R17+0x13200], R24 ;  /* 0x0132001811007388 */ /* 0x000fe40000000400 */
[----:B------:R-:W-:Y:S01]  /*222a0*/  STS.U16 [R17+0x13300], R23 ;  /* 0x0133001711007388 */ /* 0x000fe20000000400 */
[----:B------:R-:W-:Y:S01]  /*222b0*/  STS.U16 [R17+0x14200], R21 ;  /* 0x0142001511007388 */ /* 0x000fe20000000400 */
[----:B------:R-:W-:Y:S03]  /*222c0*/  STS.U16 [R17+0x14300], R27 ;  /* 0x0143001b11007388 */ /* 0x000fe60000000400 */
[----:B0-----:R-:W3:Y:S04]  /*222d0*/  LDL.LU R13, [R1+0x2430] ;  /* 0x00243000010d7983 */ /* 0x001ee80000300800 */
[----:B------:R-:W-:Y:S04]  /*222e0*/  STS.U16 [R17+0x15200], R28 ;  /* 0x0152001c11007388 */ /* 0x000fe80000000400 */
[----:B----4-:R0:W-:Y:S01]  /*222f0*/  STS.U16 [R17+0x15300], R0 ;  /* 0x0153000011007388 */ /* 0x0101e20000000400 */
[----:B------:R-:W-:Y:S02]  /*22300*/  STS.U16 [R17+0x16200], R7 ;  /* 0x0162000711007388 */ /* 0x000fe40000000400 */
[----:B------:R1:W-:Y:S01]  /*22310*/  STS.U16 [R17+0x16300], R29 ;  /* 0x0163001d11007388 */ /* 0x0003e20000000400 */
[----:B0-----:R-:W3:Y:S01]  /*22320*/  LDL.LU R0, [R1+0xec] ;  /* 0x0000ec0001007983 */ /* 0x001ee20000300800 */
[----:B------:R-:W3:Y:S02]  /*22330*/  LDL.LU R27, [R1+0xe8] ;  /* 0x0000e800011b7983 */ /* 0x000ee40000300800 */
[----:B------:R-:W3:Y:S02]  /*22340*/  LDL.LU R28, [R1+0xe4] ;  /* 0x0000e400011c7983 */ /* 0x000ee40000300800 */
[----:B-1----:R-:W3:Y:S01]  /*22350*/  LDL.LU R29, [R1+0xa4] ;  /* 0x0000a400011d7983 */ /* 0x002ee20000300800 */
[----:B------:R-:W-:Y:S01]  /*22360*/  STS.U16 [R17+0x17200], R19 ;  /* 0x0172001311007388 */ /* 0x000fe20000000400 */
[----:B------:R-:W-:Y:S02]  /*22370*/  STS.U16 [R17+0x17300], R16 ;  /* 0x0173001011007388 */ /* 0x000fe40000000400 */
[----:B--2---:R-:W-:-:S05]  /*22380*/  IMAD.SHL.U32 R5, R5, 0x2, RZ ;  /* 0x0000000205057824 */ /* 0x004fca00078e00ff */
[----:B------:R-:W-:-:S05]  /*22390*/  LOP3.LUT R7, R5, 0x20, RZ, 0x3c, !PT ;  /* 0x0000002005077812 */ /* 0x000fca00078e3cff */
[----:B------:R-:W-:Y:S01]  /*223a0*/  STS.U16 [R7+0x10400], R18 ;  /* 0x0104001207007388 */ /* 0x000fe20000000400 */
[----:B------:R-:W-:Y:S02]  /*223b0*/  STS.U16 [R7+0x10500], R20 ;  /* 0x0105001407007388 */ /* 0x000fe40000000400 */
[----:B------:R0:W-:Y:S02]  /*223c0*/  STS.U16 [R7+0x11400], R8 ;  /* 0x0114000807007388 */ /* 0x0001e40000000400 */
[----:B------:R-:W-:Y:S01]  /*223d0*/  STS.U16 [R7+0x11500], R22 ;  /* 0x0115001607007388 */ /* 0x000fe20000000400 */
[----:B------:R-:W-:Y:S01]  /*223e0*/  STS.U16 [R7+0x12400], R26 ;  /* 0x0124001a07007388 */ /* 0x000fe20000000400 */
[----:B------:R-:W-:Y:S02]  /*223f0*/  STS.U16 [R7+0x12500], R6 ;  /* 0x0125000607007388 */ /* 0x000fe40000000400 */
[----:B------:R-:W-:Y:S02]  /*22400*/  STS.U16 [R7+0x13400], R3 ;  /* 0x0134000307007388 */ /* 0x000fe40000000400 */
[----:B------:R1:W-:Y:S01]  /*22410*/  STS.U16 [R7+0x13500], R9 ;  /* 0x0135000907007388 */ /* 0x0003e20000000400 */
[----:B---3--:R2:W-:Y:S01]  /*22420*/  STS.U16 [R7+0x14400], R10 ;  /* 0x0144000a07007388 */ /* 0x0085e20000000400 */
[----:B------:R3:W-:Y:S03]  /*22430*/  STS.U16 [R7+0x14500], R11 ;  /* 0x0145000b07007388 */ /* 0x0007e60000000400 */
[----:B0-----:R-:W4:Y:S01]  /*22440*/  LDL.LU R8, [R1+0xe0] ;  /* 0x0000e00001087983 */ /* 0x001f220000300800 */
[----:B------:R0:W-:Y:S03]  /*22450*/  STS.U16 [R7+0x15400], R12 ;  /* 0x0154000c07007388 */ /* 0x0001e60000000400 */
[----:B-1----:R-:W4:Y:S04]  /*22460*/  LDL.LU R9, [R1+0xdc] ;  /* 0x0000dc0001097983 */ /* 0x002f280000300800 */
[----:B--2---:R-:W2:Y:S01]  /*22470*/  LDL.LU R10, [R1+0xd8] ;  /* 0x0000d800010a7983 */ /* 0x004ea20000300800 */
[----:B---3--:R-:W3:Y:S03]  /*22480*/  LDL.LU R11, [R1+0xd4] ;  /* 0x0000d400010b7983 */ /* 0x008ee60000300800 */
[----:B0-----:R-:W3:Y:S01]  /*22490*/  LDL.LU R12, [R1+0xd0] ;  /* 0x0000d000010c7983 */ /* 0x001ee20000300800 */
[----:B------:R-:W3:Y:S02]  /*224a0*/  LDL.LU R24, [R1+0xc8] ;  /* 0x0000c80001187983 */ /* 0x000ee40000300800 */
[----:B------:R-:W3:Y:S02]  /*224b0*/  LDL.LU R23, [R1+0xc4] ;  /* 0x0000c40001177983 */ /* 0x000ee40000300800 */
[----:B------:R-:W3:Y:S01]  /*224c0*/  LDL.LU R21, [R1+0xc0] ;  /* 0x0000c00001157983 */ /* 0x000ee20000300800 */
[----:B------:R-:W3:Y:S04]  /*224d0*/  LDL.LU R19, [R1+0xbc] ;  /* 0x0000bc0001137983 */ /* 0x000ee80000300800 */
[----:B------:R0:W-:Y:S01]  /*224e0*/  STS.U16 [R7+0x15500], R0 ;  /* 0x0155000007007388 */ /* 0x0001e20000000400 */
[----:B------:R-:W3:Y:S02]  /*224f0*/  LDL.LU R17, [R1+0xb8] ;  /* 0x0000b80001117983 */ /* 0x000ee40000300800 */
[----:B------:R-:W-:Y:S02]  /*22500*/  STS.U16 [R7+0x16400], R27 ;  /* 0x0164001b07007388 */ /* 0x000fe40000000400 */
[----:B------:R-:W3:Y:S01]  /*22510*/  LDL.LU R6, [R1+0xb4] ;  /* 0x0000b40001067983 */ /* 0x000ee20000300800 */
[----:B------:R-:W-:Y:S04]  /*22520*/  STS.U16 [R7+0x16500], R28 ;  /* 0x0165001c07007388 */ /* 0x000fe80000000400 */
[----:B------:R-:W3:Y:S01]  /*22530*/  LDL.LU R3, [R1+0xb0] ;  /* 0x0000b00001037983 */ /* 0x000ee20000300800 */
[----:B------:R-:W-:Y:S02]  /*22540*/  STS.U16 [R7+0x17400], R29 ;  /* 0x0174001d07007388 */ /* 0x000fe40000000400 */
[----:B------:R1:W-:Y:S01]  /*22550*/  STS.U16 [R7+0x17500], R13 ;  /* 0x0175000d07007388 */ /* 0x0003e20000000400 */
[----:B0-----:R-:W3:Y:S04]  /*22560*/  LDL.LU R0, [R1+0xac] ;  /* 0x0000ac0001007983 */ /* 0x001ee80000300800 */
[----:B-1----:R-:W3:Y:S01]  /*22570*/  LDL.LU R13, [R1+0xcc] ;  /* 0x0000cc00010d7983 */ /* 0x002ee20000300800 */
        /* <DEDUP_REMOVED lines=8> */
[----:B------:R-:W3:Y:S01]  /*22600*/  LDL.LU R5, [R1+0x84] ;  /* 0x0000840001057983 */ /* 0x000ee20000300800 */
[----:B------:R-:W3:Y:S03]  /*22610*/  LDL.LU R7, [R1+0x80] ;  /* 0x0000800001077983 */ /* 0x000ee60000300800 */
[----:B----4-:R0:W-:Y:S04]  /*22620*/  STS.U16 [R16+0x10600], R8 ;  /* 0x0106000810007388 */ /* 0x0101e80000000400 */
[----:B------:R1:W-:Y:S04]  /*22630*/  STS.U16 [R16+0x10700], R9 ;  /* 0x0107000910007388 */ /* 0x0003e80000000400 */
[----:B--2---:R2:W-:Y:S01]  /*22640*/  STS.U16 [R16+0x11600], R10 ;  /* 0x0116000a10007388 */ /* 0x0045e20000000400 */
[----:B---3--:R3:W-:Y:S03]  /*22650*/  STS.U16 [R16+0x11700], R11 ;  /* 0x0117000b10007388 */ /* 0x0087e60000000400 */
[----:B0-----:R-:W3:Y:S04]  /*22660*/  LDL.LU R8, [R1+0x7c] ;  /* 0x00007c0001087983 */ /* 0x001ee80000300800 */
[----:B------:R0:W-:Y:S04]  /*22670*/  STS.U16 [R16+0x12600], R12 ;  /* 0x0126000c10007388 */ /* 0x0001e80000000400 */
[----:B-1----:R-:W3:Y:S01]  /*22680*/  LDL.LU R9, [R1+0x242c] ;  /* 0x00242c0001097983 */ /* 0x002ee20000300800 */
[----:B--2---:R-:W2:Y:S03]  /*22690*/  LDL.LU R10, [R1+0x2428] ;  /* 0x00242800010a7983 */ /* 0x004ea60000300800 */
[----:B---3--:R-:W3:Y:S04]  /*226a0*/  LDL.LU R11, [R1+0x2424] ;  /* 0x00242400010b7983 */ /* 0x008ee80000300800 */
[----:B0-----:R-:W2:Y:S04]  /*226b0*/  LDL.LU R12, [R1+0x2420] ;  /* 0x00242000010c7983 */ /* 0x001ea80000300800 */
[----:B------:R-:W-:Y:S01]  /*226c0*/  STS.U16 [R16+0x12700], R13 ;  /* 0x0127000d10007388 */ /* 0x000fe20000000400 */
[----:B------:R-:W-:Y:S02]  /*226d0*/  STS.U16 [R16+0x13600], R24 ;  /* 0x0136001810007388 */ /* 0x000fe40000000400 */
[----:B------:R-:W-:Y:S02]  /*226e0*/  STS.U16 [R16+0x13700], R23 ;  /* 0x0137001710007388 */ /* 0x000fe40000000400 */
[----:B------:R-:W-:Y:S01]  /*226f0*/  STS.U16 [R16+0x14600], R21 ;  /* 0x0146001510007388 */ /* 0x000fe20000000400 */
[----:B------:R-:W-:Y:S01]  /*22700*/  STS.U16 [R16+0x14700], R19 ;  /* 0x0147001310007388 */ /* 0x000fe20000000400 */
[----:B------:R-:W-:Y:S02]  /*22710*/  STS.U16 [R16+0x15600], R17 ;  /* 0x0156001110007388 */ /* 0x000fe40000000400 */
[----:B------:R0:W-:Y:S02]  /*22720*/  STS.U16 [R16+0x15700], R6 ;  /* 0x0157000610007388 */ /* 0x0001e40000000400 */
[----:B------:R1:W-:Y:S01]  /*22730*/  STS.U16 [R16+0x16600], R3 ;  /* 0x0166000310007388 */ /* 0x0003e20000000400 */
[----:B------:R1:W-:Y:S04]  /*22740*/  STS.U16 [R16+0x16700], R0 ;  /* 0x0167000010007388 */ /* 0x0003e80000000400 */
[----:B0-----:R-:W3:Y:S01]  /*22750*/  LDL.LU R6, [R1+0x78] ;  /* 0x0000780001067983 */ /* 0x001ee20000300800 */
[----:B-1----:R-:W3:Y:S02]  /*22760*/  LDL.LU R3, [R1+0x4c] ;  /* 0x00004c0001037983 */ /* 0x002ee40000300800 */
[----:B------:R-:W3:Y:S01]  /*22770*/  LDL.LU R0, [R1+0x40] ;  /* 0x0000400001007983 */ /* 0x000ee20000300800 */
[----:B------:R-:W3:Y:S01]  /*22780*/  LDL.LU R13, [R1+0x3c] ;  /* 0x00003c00010d7983 */ /* 0x000ee20000300800 */
[----:B------:R-:W-:-:S03]  /*22790*/  LOP3.LUT R24, R4, 0x40, RZ, 0x3c, !PT ;  /* 0x0000004004187812 */ /* 0x000fc600078e3cff */
[----:B------:R-:W3:Y:S01]  /*227a0*/  LDL.LU R23, [R1+0x74] ;  /* 0x0000740001177983 */ /* 0x000ee20000300800 */
[----:B------:R-:W3:Y:S02]  /*227b0*/  LDL.LU R21, [R1+0x70] ;  /* 0x0000700001157983 */ /* 0x000ee40000300800 */
[----:B------:R-:W3:Y:S02]  /*227c0*/  LDL.LU R19, [R1+0x6c] ;  /* 0x00006c0001137983 */ /* 0x000ee40000300800 */
[----:B------:R-:W3:Y:S01]  /*227d0*/  LDL.LU R17, [R1+0x68] ;  /* 0x0000680001117983 */ /* 0x000ee20000300800 */
[----:B--2---:R-:W-:Y:S01]  /*227e0*/  STS.U16 [R16+0x17600], R12 ;  /* 0x0176000c10007388 */ /* 0x004fe20000000400 */
[----:B---3--:R0:W-:Y:S03]  /*227f0*/  STS.U16 [R16+0x17700], R11 ;  /* 0x0177000b10007388 */ /* 0x0081e60000000400 */
[----:B------:R1:W-:Y:S01]  /*22800*/  STS.U16 [R24+0x10800], R18 ;  /* 0x0108001218007388 */ /* 0x0003e20000000400 */
[----:B------:R2:W-:Y:S03]  /*22810*/  STS.U16 [R24+0x10900], R20 ;  /* 0x0109001418007388 */ /* 0x0005e60000000400 */
[----:B------:R3:W-:Y:S01]  /*22820*/  STS.U16 [R24+0x11800], R22 ;  /* 0x0118001618007388 */ /* 0x0007e20000000400 */
[----:B------:R3:W-:Y:S02]  /*22830*/  STS.U16 [R24+0x11900], R26 ;  /* 0x0119001a18007388 */ /* 0x0007e40000000400 */
[----:B------:R3:W-:Y:S02]  /*22840*/  STS.U16 [R24+0x12800], R27 ;  /* 0x0128001b18007388 */ /* 0x0007e40000000400 */
[----:B------:R3:W-:Y:S01]  /*22850*/  STS.U16 [R24+0x12900], R28 ;  /* 0x0129001c18007388 */ /* 0x0007e20000000400 */
[----:B0-----:R-:W4:Y:S01]  /*22860*/  LDL.LU R16, [R1+0x64] ;  /* 0x0000640001107983 */ /* 0x001f220000300800 */
[----:B-1----:R-:W4:Y:S02]  /*22870*/  LDL.LU R18, [R1+0x60] ;  /* 0x0000600001127983 */ /* 0x002f240000300800 */
[----:B--2---:R-:W2:Y:S02]  /*22880*/  LDL.LU R20, [R1+0x5c] ;  /* 0x00005c0001147983 */ /* 0x004ea40000300800 */
[----:B---3--:R-:W3:Y:S01]  /*22890*/  LDL.LU R22, [R1+0x58] ;  /* 0x0000580001167983 */ /* 0x008ee20000300800 */
[----:B------:R-:W3:Y:S04]  /*228a0*/  LDL.LU R26, [R1+0x54] ;  /* 0x00005400011a7983 */ /* 0x000ee80000300800 */
[----:B------:R0:W-:Y:S01]  /*228b0*/  STS.U16 [R24+0x13800], R29 ;  /* 0x0138001d18007388 */ /* 0x0001e20000000400 */
[----:B------:R-:W3:Y:S02]  /*228c0*/  LDL.LU R27, [R1+0x50] ;  /* 0x00005000011b7983 */ /* 0x000ee40000300800 */
[----:B------:R-:W-:Y:S02]  /*228d0*/  STS.U16 [R24+0x13900], R5 ;  /* 0x0139000518007388 */ /* 0x000fe40000000400 */
[----:B------:R-:W3:Y:S01]  /*228e0*/  LDL.LU R28, [R1+0x48] ;  /* 0x00004800011c7983 */ /* 0x000ee20000300800 */
[----:B------:R1:W-:Y:S01]  /*228f0*/  STS.U16 [R24+0x14800], R7 ;  /* 0x0148000718007388 */ /* 0x0003e20000000400 */
[----:B------:R1:W-:Y:S03]  /*22900*/  STS.U16 [R24+0x14900], R8 ;  /* 0x0149000818007388 */ /* 0x0003e60000000400 */
[----:B0-----:R-:W3:Y:S04]  /*22910*/  LDL.LU R29, [R1+0x44] ;  /* 0x00004400011d7983 */ /* 0x001ee80000300800 */
[----:B-1----:R-:W3:Y:S01]  /*22920*/  LDL.LU R7, [R1+0x38] ;  /* 0x0000380001077983 */ /* 0x002ee20000300800 */
[----:B------:R-:W3:Y:S03]  /*22930*/  LDL.LU R8, [R1+0x4] ;  /* 0x0000040001087983 */ /* 0x000ee60000300800 */
[----:B------:R0:W-:Y:S01]  /*22940*/  STS.U16 [R24+0x15800], R6 ;  /* 0x0158000618007388 */ /* 0x0001e20000000400 */
[----:B------:R-:W3:Y:S02]  /*22950*/  LDL.LU R5, [R1+0x34] ;  /* 0x0000340001057983 */ /* 0x000ee40000300800 */
[----:B------:R1:W-:Y:S02]  /*22960*/  STS.U16 [R24+0x15900], R3 ;  /* 0x0159000318007388 */ /* 0x0003e40000000400 */
[----:B------:R1:W-:Y:S01]  /*22970*/  STS.U16 [R24+0x16800], R0 ;  /* 0x0168000018007388 */ /* 0x0003e20000000400 */
[----:B------:R-:W-:Y:S01]  /*22980*/  LOP3.LUT R4, R4, 0x50, RZ, 0x3c, !PT ;  /* 0x0000005004047812 */ /* 0x000fe200078e3cff */
[----:B------:R1:W-:Y:S04]  /*22990*/  STS.U16 [R24+0x16900], R13 ;  /* 0x0169000d18007388 */ /* 0x0003e80000000400 */
[----:B0-----:R-:W3:Y:S01]  /*229a0*/  LDL.LU R6, [R1+0x30] ;  /* 0x0000300001067983 */ /* 0x001ee20000300800 */
[----:B-1----:R-:W3:Y:S03]  /*229b0*/  LDL.LU R3, [R1+0x2c] ;  /* 0x00002c0001037983 */ /* 0x002ee60000300800 */
[----:B------:R-:W3:Y:S01]  /*229c0*/  LDL.LU R0, [R1+0x28] ;  /* 0x0000280001007983 */ /* 0x000ee20000300800 */
[----:B------:R-:W3:Y:S03]  /*229d0*/  LDL.LU R11, [R1+0xc] ;  /* 0x00000c00010b7983 */ /* 0x000ee60000300800 */
[----:B------:R-:W3:Y:S01]  /*229e0*/  LDL.LU R12, [R1+0x8] ;  /* 0x00000800010c7983 */ /* 0x000ee20000300800 */
[----:B------:R-:W3:Y:S03]  /*229f0*/  LDL.LU R13, [R1] ;  /* 0x00000000010d7983 */ /* 0x000ee60000300800 */
[----:B------:R0:W-:Y:S01]  /*22a00*/  STS.U16 [R24+0x17800], R10 ;  /* 0x0178000a18007388 */ /* 0x0001e20000000400 */
        /* <DEDUP_REMOVED lines=11> */
[----:B------:R-:W3:Y:S01]  /*22ac0*/  LDL.LU R17, [R1+0x240c] ;  /* 0x00240c0001117983 */ /* 0x000ee20000300800 */
[----:B----4-:R0:W-:Y:S01]  /*22ad0*/  STS.U16 [R4+0x12a00], R16 ;  /* 0x012a001004007388 */ /* 0x0101e20000000400 */
[----:B------:R1:W-:Y:S02]  /*22ae0*/  STS.U16 [R4+0x12b00], R18 ;  /* 0x012b001204007388 */ /* 0x0003e40000000400 */
[----:B--2---:R2:W-:Y:S02]  /*22af0*/  STS.U16 [R4+0x13a00], R20 ;  /* 0x013a001404007388 */ /* 0x0045e40000000400 */
[----:B---3--:R4:W-:Y:S01]  /*22b00*/  STS.U16 [R4+0x13b00], R22 ;  /* 0x013b001604007388 */ /* 0x0089e20000000400 */
[----:B------:R4:W-:Y:S01]  /*22b10*/  STS.U16 [R4+0x14a00], R26 ;  /* 0x014a001a04007388 */ /* 0x0009e20000000400 */
[----:B------:R4:W-:Y:S03]  /*22b20*/  STS.U16 [R4+0x14b00], R27 ;  /* 0x014b001b04007388 */ /* 0x0009e60000000400 */
[----:B0-----:R-:W3:Y:S01]  /*22b30*/  LDL.LU R16, [R1+0x2408] ;  /* 0x0024080001107983 */ /* 0x001ee20000300800 */
[----:B-1----:R-:W3:Y:S02]  /*22b40*/  LDL.LU R18, [R1+0x2404] ;  /* 0x0024040001127983 */ /* 0x002ee40000300800 */
[----:B--2---:R-:W2:Y:S01]  /*22b50*/  LDL.LU R20, [R1+0x2400] ;  /* 0x0024000001147983 */ /* 0x004ea20000300800 */
[----:B----4-:R-:W4:Y:S04]  /*22b60*/  LDL.LU R22, [R1+0x23fc] ;  /* 0x0023fc0001167983 */ /* 0x010f280000300800 */
[----:B------:R-:W2:Y:S01]  /*22b70*/  LDL.LU R26, [R1+0x23f8] ;  /* 0x0023f800011a7983 */ /* 0x000ea20000300800 */
[----:B------:R-:W2:Y:S03]  /*22b80*/  LDL.LU R27, [R1+0x23f4] ;  /* 0x0023f400011b7983 */ /* 0x000ea60000300800 */
[----:B------:R0:W-:Y:S01]  /*22b90*/  STS.U16 [R4+0x15a00], R28 ;  /* 0x015a001c04007388 */ /* 0x0001e20000000400 */
[----:B------:R1:W-:Y:S02]  /*22ba0*/  STS.U16 [R4+0x15b00], R29 ;  /* 0x015b001d04007388 */ /* 0x0003e40000000400 */
[----:B------:R1:W-:Y:S01]  /*22bb0*/  STS.U16 [R4+0x16a00], R7 ;  /* 0x016a000704007388 */ /* 0x0003e20000000400 */
[----:B------:R1:W-:Y:S04]  /*22bc0*/  STS.U16 [R4+0x16b00], R8 ;  /* 0x016b000804007388 */ /* 0x0003e80000000400 */
[----:B0-----:R-:W2:Y:S01]  /*22bd0*/  LDL.LU R28, [R1+0x23f0] ;  /* 0x0023f000011c7983 */ /* 0x001ea20000300800 */
[----:B-1----:R-:W2:Y:S02]  /*22be0*/  LDL.LU R29, [R1+0x23ec] ;  /* 0x0023ec00011d7983 */ /* 0x002ea40000300800 */
[----:B------:R-:W2:Y:S01]  /*22bf0*/  LDL.LU R7, [R1+0x23e8] ;  /* 0x0023e80001077983 */ /* 0x000ea20000300800 */
[----:B------:R-:W2:Y:S04]  /*22c00*/  LDL.LU R8, [R1+0x23e4] ;  /* 0x0023e40001087983 */ /* 0x000ea80000300800 */
[----:B--2---:R0:W-:Y:S01]  /*22c10*/  STS.U16 [R4+0x17a00], R8 ;  /* 0x017a000804007388 */ /* 0x0041e20000000400 */
[----:B------:R1:W-:Y:S02]  /*22c20*/  STS.U16 [R4+0x17b00], R7 ;  /* 0x017b000704007388 */ /* 0x0003e40000000400 */
[----:B------:R2:W-:Y:S02]  /*22c30*/  STS.U16 [R15+0x10c00], R5 ;  /* 0x010c00050f007388 */ /* 0x0005e40000000400 */
[----:B------:R2:W-:Y:S01]  /*22c40*/  STS.U16 [R15+0x10d00], R6 ;  /* 0x010d00060f007388 */ /* 0x0005e20000000400 */
[----:B------:R3:W-:Y:S01]  /*22c50*/  STS.U16 [R15+0x11c00], R3 ;  /* 0x011c00030f007388 */ /* 0x0007e20000000400 */
[----:B------:R3:W-:Y:S03]  /*22c60*/  STS.U16 [R15+0x11d00], R0 ;  /* 0x011d00000f007388 */ /* 0x0007e60000000400 */
[----:B0-----:R-:W4:Y:S01]  /*22c70*/  LDL.LU R8, [R1+0x20] ;  /* 0x0000200001087983 */ /* 0x001f220000300800 */
[----:B-1----:R-:W4:Y:S02]  /*22c80*/  LDL.LU R4, [R1+0x23e0] ;  /* 0x0023e00001047983 */ /* 0x002f240000300800 */
[----:B------:R-:W4:Y:S02]  /*22c90*/  LDL.LU R7, [R1+0x24] ;  /* 0x0000240001077983 */ /* 0x000f240000300800 */
[----:B--2---:R-:W2:Y:S01]  /*22ca0*/  LDL.LU R5, [R1+0x23dc] ;  /* 0x0023dc0001057983 */ /* 0x004ea20000300800 */
[----:B------:R-:W2:Y:S01]  /*22cb0*/  LDL.LU R6, [R1+0x23d8] ;  /* 0x0023d80001067983 */ /* 0x000ea20000300800 */
[----:B---3--:R-:W3:Y:S02]  /*22cc0*/  LDL.LU R3, [R1+0x23d4] ;  /* 0x0023d40001037983 */ /* 0x008ee40000300800 */
[----:B------:R-:W2:Y:S01]  /*22cd0*/  LDL.LU R0, [R1+0x23d0] ;  /* 0x0023d00001007983 */ /* 0x000ea20000300800 */
[----:B----4-:R-:W-:Y:S01]  /*22ce0*/  STS.U16 [R15+0x12c00], R7 ;  /* 0x012c00070f007388 */ /* 0x010fe20000000400 */
[----:B------:R-:W-:Y:S02]  /*22cf0*/  STS.U16 [R15+0x12d00], R8 ;  /* 0x012d00080f007388 */ /* 0x000fe40000000400 */
[----:B------:R-:W-:Y:S01]  /*22d00*/  STS.U16 [R15+0x13c00], R9 ;  /* 0x013c00090f007388 */ /* 0x000fe20000000400 */
[----:B--2---:R0:W-:Y:S04]  /*22d10*/  STS.U16 [R15+0x13d00], R0 ;  /* 0x013d00000f007388 */ /* 0x0041e80000000400 */
[----:B0-----:R-:W2:Y:S01]  /*22d20*/  LDL.LU R0, [R1+0x23cc] ;  /* 0x0023cc0001007983 */ /* 0x001ea20000300800 */
[----:B---3--:R0:W-:Y:S03]  /*22d30*/  STS.U16 [R15+0x14c00], R3 ;  /* 0x014c00030f007388 */ /* 0x0081e60000000400 */
[----:B0-----:R-:W3:Y:S01]  /*22d40*/  LDL.LU R3, [R1+0x23c8] ;  /* 0x0023c80001037983 */ /* 0x001ee20000300800 */
[----:B------:R-:W-:Y:S02]  /*22d50*/  STS.U16 [R15+0x14d00], R10 ;  /* 0x014d000a0f007388 */ /* 0x000fe40000000400 */
[----:B------:R-:W-:Y:S02]  /*22d60*/  STS.U16 [R15+0x15c00], R11 ;  /* 0x015c000b0f007388 */ /* 0x000fe40000000400 */
[----:B------:R-:W-:Y:S01]  /*22d70*/  STS.U16 [R15+0x15d00], R12 ;  /* 0x015d000c0f007388 */ /* 0x000fe20000000400 */
[----:B------:R-:W-:Y:S01]  /*22d80*/  STS.U16 [R15+0x16c00], R13 ;  /* 0x016c000d0f007388 */ /* 0x000fe20000000400 */
[----:B------:R-:W-:Y:S02]  /*22d90*/  STS.U16 [R15+0x16d00], R6 ;  /* 0x016d00060f007388 */ /* 0x000fe40000000400 */
[----:B------:R-:W-:Y:S02]  /*22da0*/  STS.U16 [R15+0x17c00], R5 ;  /* 0x017c00050f007388 */ /* 0x000fe40000000400 */
[----:B------:R-:W-:Y:S01]  /*22db0*/  STS.U16 [R15+0x17d00], R4 ;  /* 0x017d00040f007388 */ /* 0x000fe20000000400 */
[----:B--2---:R0:W-:Y:S04]  /*22dc0*/  STS.U16 [R14+0x17e00], R0 ;  /* 0x017e00000e007388 */ /* 0x0041e80000000400 */
[----:B0-----:R-:W2:Y:S04]  /*22dd0*/  LDL R0, [R1+0x1fc] ;  /* 0x0001fc0001007983 */ /* 0x001ea80000100800 */
[----:B---3--:R0:W-:Y:S04]  /*22de0*/  STS.U16 [R14+0x17f00], R3 ;  /* 0x017f00030e007388 */ /* 0x0081e80000000400 */
[----:B0-----:R-:W3:Y:S01]  /*22df0*/  LDL R3, [R1+0x1f4] ;  /* 0x0001f40001037983 */ /* 0x001ee20000100800 */
[----:B------:R0:W-:Y:S02]  /*22e00*/  STS.U16 [R14+0x10e00], R29 ;  /* 0x010e001d0e007388 */ /* 0x0001e40000000400 */
        /* <DEDUP_REMOVED lines=9> */
[----:B------:R-:W-:Y:S01]  /*22ea0*/  STS.U16 [R14+0x15e00], R21 ;  /* 0x015e00150e007388 */ /* 0x000fe20000000400 */
[----:B------:R-:W-:Y:S01]  /*22eb0*/  STS.U16 [R14+0x15f00], R23 ;  /* 0x015f00170e007388 */ /* 0x000fe20000000400 */
[----:B------:R-:W-:Y:S02]  /*22ec0*/  STS.U16 [R14+0x16e00], R24 ;  /* 0x016e00180e007388 */ /* 0x000fe40000000400 */
[----:B------:R-:W-:Y:S02]  /*22ed0*/  STS.U16 [R14+0x16f00], R25 ;  /* 0x016f00190e007388 */ /* 0x000fe40000000400 */
[----:B------:R-:W-:Y:S06]  /*22ee0*/  BAR.SYNC.DEFER_BLOCKING 0x0 ;  /* 0x0000000000007b1d */ /* 0x000fec0000010000 */
[----:B0-----:R-:W3:Y:S01]  /*22ef0*/  LDL R29, [R1+0x10d8] ;  /* 0x0010d800011d7983 */ /* 0x001ee20000100800 */
[----:B-1----:R-:W3:Y:S03]  /*22f00*/  LDL.LU.64 R16, [R1+0x250] ;  /* 0x0002500001107983 */ /* 0x002ee60000300a00 */
[----:B----4-:R-:W4:Y:S04]  /*22f10*/  LDL.LU.64 R18, [R1+0x258] ;  /* 0x0002580001127983 */ /* 0x010f280000300a00 */
[----:B--2---:R-:W0:Y:S04]  /*22f20*/  LDSM.16.M88.4 R8, [R0+0x10000] ;  /* 0x010000000008783b */ /* 0x004e280000000200 */
[----:B------:R-:W1:Y:S04]  /*22f30*/  LDSM.16.M88.4 R12, [R0+0x14000] ;  /* 0x01400000000c783b */ /* 0x000e680000000200 */
[----:B------:R-:W2:Y:S04]  /*22f40*/  LDSM.16.M88.4 R24, [R0+0x12000] ;  /* 0x012000000018783b */ /* 0x000ea80000000200 */
[----:B---3--:R-:W-:Y:S04]  /*22f50*/  LDSM.16.MT88.4 R4, [R3] ;  /* 0x000000000304783b */ /* 0x008fe80000004200 */
[----:B------:R-:W-:Y:S04]  /*22f60*/  LDSM.16.MT88.4 R20, [R29+0x80] ;  /* 0x000080001d14783b */ /* 0x000fe80000004200 */
[----:B0-----:R-:W-:Y:S01]  /*22f70*/  STL.64 [R1], R8 ;  /* 0x0000000801007387 */ /* 0x001fe20000100a00 */
[----:B-1----:R-:W-:Y:S02]  /*22f80*/  STL.64 [R1+0x30], R12 ;  /* 0x0000300c01007387 */ /* 0x002fe40000100a00 */
[----:B------:R-:W-:Y:S02]  /*22f90*/  STL.64 [R1+0x38], R14 ;  /* 0x0000380e01007387 */ /* 0x000fe40000100a00 */
[----:B------:R-:W0:Y:S04]  /*22fa0*/  LDSM.16.M88.4 R12, [R0+0x16000] ;  /* 0x01600000000c783b */ /* 0x000e280000000200 */
[----:B------:R-:W-:Y:S01]  /*22fb0*/  STL.64 [R1+0x8], R10 ;  /* 0x0000080a01007387 */ /* 0x000fe20000100a00 */
[----:B------:R-:W-:Y:S02]  /*22fc0*/  STL [R1+0x23b0], R2 ;  /* 0x0023b00201007387 */ /* 0x000fe40000100800 */
[----:B--2---:R-:W-:Y:S02]  /*22fd0*/  STL.64 [R1+0x10], R24 ;  /* 0x0000101801007387 */ /* 0x004fe40000100a00 */
[----:B------:R1:W-:Y:S01]  /*22fe0*/  STL.64 [R1+0x18], R26 ;  /* 0x0000181a01007387 */ /* 0x0003e20000100a00 */
[----:B0-----:R-:W-:Y:S01]  /*22ff0*/  STL.64 [R1+0x40], R12 ;  /* 0x0000400c01007387 */ /* 0x001fe20000100a00 */
[----:B-1----:R-:W-:-:S02]  /*23000*/  IMAD.MOV.U32 R27, RZ, RZ, R12 ;  /* 0x000000ffff1b7224 */ /* 0x002fc400078e000c */
[----:B------:R-:W-:Y:S02]  /*23010*/  STL.64 [R1+0x48], R14 ;  /* 0x0000480e01007387 */ /* 0x000fe40000100a00 */
[----:B------:R-:W-:Y:S02]  /*23020*/  IMAD.MOV.U32 R26, RZ, RZ, R13 ;  /* 0x000000ffff1a7224 */ /* 0x000fe400078e000d */
[----:B------:R-:W0:Y:S04]  /*23030*/  LDSM.16.MT88.4 R12, [R3+0x80] ;  /* 0x00008000030c783b */ /* 0x000e280000004200 */
[----:B------:R-:W-:Y:S04]  /*23040*/  STL [R1+0x2068], R0 ;  /* 0x0020680001007387 */ /* 0x000fe80000100800 */
[----:B0-----:R-:W-:Y:S01]  /*23050*/  STL.64 [R1+0x23c0], R14 ;  /* 0x0023c00e01007387 */ /* 0x001fe20000100a00 */
[----:B------:R0:W-:Y:S03]  /*23060*/  STL.64 [R1+0x23b8], R12 ;  /* 0x0023b80c01007387 */ /* 0x0001e60000100a00 */
[----:B0-----:R-:W2:Y:S01]  /*23070*/  LDL.LU.64 R12, [R1+0x290] ;  /* 0x00029000010c7983 */ /* 0x001ea20000300a00 */
[----:B------:R-:W2:Y:S01]  /*23080*/  LDL.LU.64 R14, [R1+0x298] ;  /* 0x00029800010e7983 */ /* 0x000ea20000300a00 */
[----:B----4-:R-:W-:Y:S01]  /*23090*/  HMMA.16816.F32.BF16 R16, R4, R8, R16 ;  /* 0x000000080410723c */ /* 0x010fe20000041810 */
[----:B------:R-:W-:-:S02]  /*230a0*/  IMAD.MOV.U32 R2, RZ, RZ, R8 ;  /* 0x000000ffff027224 */ /* 0x000fc400078e0008 */
[----:B------:R-:W3:Y:S11]  /*230b0*/  LDL.LU.64 R8, [R1+0x280] ;  /* 0x0002800001087983 */ /* 0x000ef60000300a00 */
[----:B------:R-:W-:Y:S09]  /*230c0*/  @!UPT UIADD3 URZ, URZ, URZ, URZ ;  /* 0x0000003f3f3ff290 */ /* 0x000ff2000fffe03f */
[----:B------:R-:W-:Y:S01]  /*230d0*/  STL.64 [R1+0x80], R16 ;  /* 0x0000801001007387 */ /* 0x000fe20000100a00 */
[----:B------:R-:W-:Y:S02]  /*230e0*/  STL.64 [R1+0x88], R18 ;  /* 0x0000881201007387 */ /* 0x000fe40000100a00 */
[----:B------:R-:W0:Y:S04]  /*230f0*/  LDSM.16.MT88.4 R16, [R29] ;  /* 0x000000001d10783b */ /* 0x000e280000004200 */
[----:B------:R-:W3:Y:S02]  /*23100*/  LDL.LU.64 R10, [R1+0x288] ;  /* 0x00028800010a7983 */ /* 0x000ee40000300a00 */
[----:B------:R-:W-:Y:S02]  /*23110*/  IMAD.MOV.U32 R28, RZ, RZ, R24 ;  /* 0x000000ffff1c7224 */ /* 0x000fe400078e0018 */
[----:B------:R-:W-:Y:S01]  /*23120*/  IMAD.MOV.U32 R0, RZ, RZ, R25 ;  /* 0x000000ffff007224 */ /* 0x000fe200078e0019 */
[----:B0-----:R-:W-:Y:S01]  /*23130*/  STL.64 [R1+0x2388], R18 ;  /* 0x0023881201007387 */ /* 0x001fe20000100a00 */
[----:B------:R0:W-:Y:S03]  /*23140*/  STL.64 [R1+0x2380], R16 ;  /* 0x0023801001007387 */ /* 0x0001e60000100a00 */
[----:B0-----:R-:W4:Y:S01]  /*23150*/  LDL.LU.64 R16, [R1+0x2b0] ;  /* 0x0002b00001107983 */ /* 0x001f220000300a00 */
[----:B------:R-:W4:Y:S02]  /*23160*/  LDL.LU.64 R18, [R1+0x2b8] ;  /* 0x0002b80001127983 */ /* 0x000f240000300a00 */
[----:B------:R-:W-:Y:S02]  /*23170*/  STL.64 [R1+0x2360], R22 ;  /* 0x0023601601007387 */ /* 0x000fe40000100a00 */
[----:B------:R0:W-:Y:S02]  /*23180*/  STL.64 [R1+0x2358], R20 ;  /* 0x0023581401007387 */ /* 0x0001e40000100a00 */
[----:B0-----:R-:W-:-:S02]  /*23190*/  IMAD.MOV.U32 R20, RZ, RZ, R27 ;  /* 0x000000ffff147224 */ /* 0x001fc400078e001b */
[----:B------:R-:W-:Y:S01]  /*231a0*/  IMAD.MOV.U32 R21, RZ, RZ, R26 ;  /* 0x000000ffff157224 */ /* 0x000fe200078e001a */
[C---:B--2---:R-:W-:Y:S01]  /*231b0*/  HMMA.16816.F32.BF16 R12, R4.reuse, R24, R12 ;  /* 0x00000018040c723c */ /* 0x044fe2000004180c */
[----:B------:R-:W0:Y:S11]  /*231c0*/  LDSM.16.MT88.4 R24, [R3+0x1000] ;  /* 0x001000000318783b */ /* 0x000e360000004200 */
[----:B------:R-:W-:Y:S11]  /*231d0*/  @!UPT UIADD3 URZ, URZ, URZ, URZ ;  /* 0x0000003f3f3ff290 */ /* 0x000ff6000fffe03f */
[----:B------:R-:W-:Y:S01]  /*231e0*/  STL.64 [R1+0x70], R12 ;  /* 0x0000700c01007387 */ /* 0x000fe20000100a00 */
[----:B------:R1:W-:Y:S03]  /*231f0*/  STL.64 [R1+0x78], R14 ;  /* 0x0000780e01007387 */ /* 0x0003e60000100a00 */
[----:B-1----:R-:W2:Y:S01]  /*23200*/  LDL.LU.64 R14, [R1+0x23c0] ;  /* 0x0023c000010e7983 */ /* 0x002ea20000300a00 */
[----:B------:R-:W2:Y:S03]  /*23210*/  LDL.LU.64 R12, [R1+0x23b8] ;  /* 0x0023b800010c7983 */ /* 0x000ea60000300a00 */
[----:B0-----:R-:W-:Y:S01]  /*23220*/  STL.64 [R1+0x2318], R26 ;  /* 0x0023181a01007387 */ /* 0x001fe20000100a00 */
[----:B------:R0:W-:Y:S03]  /*23230*/  STL.64 [R1+0x2310], R24 ;  /* 0x0023101801007387 */ /* 0x0001e60000100a00 */
[----:B0-----:R-:W4:Y:S02]  /*23240*/  LDL.LU.64 R24, [R1+0x30] ;  /* 0x0000300001187983 */ /* 0x001f240000300a00 */
[C---:B----4-:R-:W-:Y:S02]  /*23250*/  HMMA.16816.F32.BF16 R16, R4.reuse, R24, R16 ;  /* 0x000000180410723c */ /* 0x050fe40000041810 */
[----:B------:R0:W-:Y:S04]  /*23260*/  STL.64 [R1+0x2390], R24 ;  /* 0x0023901801007387 */ /* 0x0001e80000100a00 */
[----:B0-----:R-:W4:Y:S11]  /*23270*/  LDL.LU.64 R24, [R1+0x220] ;  /* 0x0002200001187983 */ /* 0x001f360000300a00 */
[----:B------:R-:W-:Y:S06]  /*23280*/  @!UPT UIADD3 URZ, URZ, URZ, URZ ;  /* 0x0000003f3f3ff290 */ /* 0x000fec000fffe03f */
[----:B------:R-:W-:Y:S01]  /*23290*/  STL.64 [R1+0x60], R16 ;  /* 0x0000601001007387 */ /* 0x000fe20000100a00 */
[----:B------:R-:W-:Y:S02]  /*232a0*/  STL.64 [R1+0x68], R18 ;  /* 0x0000681201007387 */ /* 0x000fe40000100a00 */
[----:B------:R-:W2:Y:S01]  /*232b0*/  LDL.LU.64 R26, [R1+0x228] ;  /* 0x00022800011a7983 */ /* 0x000ea20000300a00 */
[----:B---3--:R-:W-:Y:S01]  /*232c0*/  HMMA.16816.F32.BF16 R4, R4, R20, R8 ;  /* 0x000000140404723c */ /* 0x008fe20000041808 */
[----:B------:R-:W0:Y:S04]  /*232d0*/  LDSM.16.MT88.4 R8, [R3+0x1080] ;  /* 0x001080000308783b */ /* 0x000e280000004200 */
[----:B--2---:R-:W-:Y:S01]  /*232e0*/  STL.64 [R1+0x23a0], R26 ;  /* 0x0023a01a01007387 */ /* 0x004fe20000100a00 */
[----:B----4-:R1:W-:Y:S02]  /*232f0*/  STL.64 [R1+0x2398], R24 ;  /* 0x0023981801007387 */ /* 0x0103e40000100a00 */
[----:B-1----:R-:W-:-:S02]  /*23300*/  IMAD.MOV.U32 R24, RZ, RZ, R2 ;  /* 0x000000ffff187224 */ /* 0x002fc400078e0002 */
[----:B------:R-:W2:Y:S01]  /*23310*/  LDL.LU R2, [R1+0x23b0] ;  /* 0x0023b00001027983 */ /* 0x000ea20000300800 */
[----:B------:R-:W3:Y:S02]  /*23320*/  LDL R25, [R1+0x4] ;  /* 0x0000040001197983 */ /* 0x000ee40000100800 */
[----:B------:R1:W-:Y:S02]  /*23330*/  STL.64 [R1+0x23a8], R20 ;  /* 0x0023a81401007387 */ /* 0x0003e40000100a00 */
[----:B-1----:R-:W3:Y:S08]  /*23340*/  LDL.LU.64 R20, [R1+0x230] ;  /* 0x0002300001147983 */ /* 0x002ef00000300a00 */
[----:B------:R1:W-:Y:S02]  /*23350*/  STL.64 [R1+0x50], R4 ;  /* 0x0000500401007387 */ /* 0x0003e40000100a00 */
[----:B------:R4:W-:Y:S02]  /*23360*/  STL.64 [R1+0x58], R6 ;  /* 0x0000580601007387 */ /* 0x0009e40000100a00 */
[----:B------:R-:W3:Y:S01]  /*23370*/  LDL.LU.64 R22, [R1+0x238] ;  /* 0x0002380001167983 */ /* 0x000ee20000300a00 */
[----:B-1----:R-:W2:Y:S01]  /*23380*/  LDL.LU.64 R4, [R1+0x210] ;  /* 0x0002100001047983 */ /* 0x002ea20000300a00 */
[----:B----4-:R-:W2:Y:S02]  /*23390*/  LDL.LU.64 R6, [R1+0x218] ;  /* 0x0002180001067983 */ /* 0x010ea40000300a00 */
[----:B------:R-:W4:Y:S02]  /*233a0*/  LDL.LU.64 R16, [R1+0x1e0] ;  /* 0x0001e00001107983 */ /* 0x000f240000300a00 */
[----:B------:R-:W4:Y:S01]  /*233b0*/  LDL.LU.64 R18, [R1+0x1e8] ;  /* 0x0001e80001127983 */ /* 0x000f220000300a00 */
[----:B0-----:R-:W-:Y:S01]  /*233c0*/  STL.64 [R1+0x22e0], R10 ;  /* 0x0022e00a01007387 */ /* 0x001fe20000100a00 */
[----:B------:R0:W-:Y:S02]  /*233d0*/  STL.64 [R1+0x22d8], R8 ;  /* 0x0022d80801007387 */ /* 0x0001e40000100a00 */
[----:B0-----:R-:W-:-:S02]  /*233e0*/  IMAD.MOV.U32 R8, RZ, RZ, R28 ;  /* 0x000000ffff087224 */ /* 0x001fc400078e001c */
[----:B------:R-:W-:Y:S01]  /*233f0*/  IMAD.MOV.U32 R9, RZ, RZ, R0 ;  /* 0x000000ffff097224 */ /* 0x000fe200078e0000 */
[C---:B---3--:R-:W-:Y:S01]  /*23400*/  HMMA.16816.F32.BF16 R24, R12.reuse, R24, R20 ;  /* 0x000000180c18723c */ /* 0x048fe20000041814 */
[----:B------:R-:W4:Y:S11]  /*23410*/  LDL.LU.64 R20, [R1+0x23a8] ;  /* 0x0023a80001147983 */ /* 0x000f360000300a00 */
[----:B------:R-:W-:Y:S11]  /*23420*/  @!UPT UIADD3 URZ, URZ, URZ, URZ ;  /* 0x0000003f3f3ff290 */ /* 0x000ff6000fffe03f */
[----:B------:R0:W-:Y:S01]  /*23430*/  STL.64 [R1+0xc0], R24 ;  /* 0x0000c01801007387 */ /* 0x0001e20000100a00 */
[----:B------:R-:W-:Y:S02]  /*23440*/  IMAD.MOV.U32 R28, RZ, RZ, R26 ;  /* 0x000000ffff1c7224 */ /* 0x000fe400078e001a */
[----:B------:R-:W-:Y:S02]  /*23450*/  IMAD.MOV.U32 R0, RZ, RZ, R27 ;  /* 0x000000ffff007224 */ /* 0x000fe400078e001b */
[----:B------:R-:W3:Y:S04]  /*23460*/  LDL.LU.64 R26, [R1+0x23a0] ;  /* 0x0023a000011a7983 */ /* 0x000ee80000300a00 */
[----:B0-----:R-:W3:Y:S02]  /*23470*/  LDL.LU.64 R24, [R1+0x2398] ;  /* 0x0023980001187983 */ /* 0x001ee40000300a00 */
[C---:B---3--:R-:W-:Y:S02]  /*23480*/  HMMA.16816.F32.BF16 R8, R12.reuse, R8, R24 ;  /* 0x000000080c08723c */ /* 0x048fe40000041818 */
[----:B------:R-:W2:Y:S06]  /*23490*/  LDL.LU.64 R24, [R1+0x2390] ;  /* 0x0023900001187983 */ /* 0x000eac0000300a00 */
[C---:B--2---:R-:W-:Y:S01]  /*234a0*/  HMMA.16816.F32.BF16 R4, R12.reuse, R24, R4 ;  /* 0x000000180c04723c */ /* 0x044fe20000041804 */
[----:B------:R0:W-:Y:S11]  /*234b0*/  STL.64 [R1+0x2378], R24 ;  /* 0x0023781801007387 */ /* 0x0001f60000100a00 */
[----:B------:R-:W-:Y:S03]  /*234c0*/  @!UPT UIADD3 URZ, URZ, URZ, URZ ;  /* 0x0000003f3f3ff290 */ /* 0x000fe6000fffe03f */
[----:B------:R1:W-:Y:S02]  /*234d0*/  STL.64 [R1+0x120], R8 ;  /* 0x0001200801007387 */ /* 0x0003e40000100a00 */
[----:B------:R2:W-:Y:S01]  /*234e0*/  STL.64 [R1+0x128], R10 ;  /* 0x0001280a01007387 */ /* 0x0005e20000100a00 */
[----:B0-----:R-:W3:Y:S05]  /*234f0*/  LDL.LU.64 R24, [R1+0x2a0] ;  /* 0x0002a00001187983 */ /* 0x001eea0000300a00 */
[----:B------:R-:W-:Y:S01]  /*23500*/  STL.64 [R1+0x110], R4 ;  /* 0x0001100401007387 */ /* 0x000fe20000100a00 */
[----:B------:R-:W-:Y:S02]  /*23510*/  STL.64 [R1+0x118], R6 ;  /* 0x0001180601007387 */ /* 0x000fe40000100a00 */
[----:B------:R-:W0:Y:S04]  /*23520*/  LDSM.16.MT88.4 R4, [R29+0x1000] ;  /* 0x001000001d04783b */ /* 0x000e280000004200 */
[----:B------:R-:W3:Y:S01]  /*23530*/  LDL.LU.64 R26, [R1+0x2a8] ;  /* 0x0002a800011a7983 */ /* 0x000ee20000300a00 */
[----:B-1----:R-:W3:Y:S01]  /*23540*/  LDL.LU.64 R8, [R1+0x270] ;  /* 0x0002700001087983 */ /* 0x002ee20000300a00 */
[----:B--2---:R-:W2:Y:S03]  /*23550*/  LDL.LU.64 R10, [R1+0x278] ;  /* 0x00027800010a7983 */ /* 0x004ea60000300a00 */
[----:B0-----:R-:W-:Y:S01]  /*23560*/  STL.64 [R1+0x22a8], R6 ;  /* 0x0022a80601007387 */ /* 0x001fe20000100a00 */
[----:B------:R4:W-:Y:S02]  /*23570*/  STL.64 [R1+0x22a0], R4 ;  /* 0x0022a00401007387 */ /* 0x0009e40000100a00 */
[----:B----4-:R-:W-:Y:S01]  /*23580*/  HMMA.16816.F32.BF16 R4, R12, R20, R16 ;  /* 0x000000140c04723c */ /* 0x010fe20000041810 */
[----:B------:R-:W0:Y:S04]  /*23590*/  LDSM.16.MT88.4 R16, [R29+0x1080] ;  /* 0x001080001d10783b */ /* 0x000e280000004200 */
[----:B------:R-:W3:Y:S01]  /*235a0*/  LDL.LU.64 R12, [R1] ;  /* 0x00000000010c7983 */ /* 0x000ee20000300a00 */
[----:B------:R-:W4:Y:S11]  /*235b0*/  LDL.LU.64 R14, [R1+0x8] ;  /* 0x00000800010e7983 */ /* 0x000f360000300a00 */
[----:B------:R-:W-:Y:S06]  /*235c0*/  @!UPT UIADD3 URZ, URZ, URZ, URZ ;  /* 0x0000003f3f3ff290 */ /* 0x000fec000fffe03f */
[----:B------:R-:W-:Y:S01]  /*235d0*/  STL [R1+0x22bc], R4 ;  /* 0x0022bc0401007387 */ /* 0x000fe20000100800 */
[----:B------:R1:W-:Y:S02]  /*235e0*/  STL [R1+0x22b8], R5 ;  /* 0x0022b80501007387 */ /* 0x0003e40000100800 */
[----:B------:R-:W-:Y:S02]  /*235f0*/  STL [R1+0x22b4], R6 ;  /* 0x0022b40601007387 */ /* 0x000fe40000100800 */
[----:B------:R-:W-:Y:S01]  /*23600*/  STL [R1+0x22b0], R7 ;  /* 0x0022b00701007387 */ /* 0x000fe20000100800 */
[----:B-1----:R-:W2:Y:S04]  /*23610*/  LDL.LU.64 R4, [R1+0x10] ;  /* 0x0000100001047983 */ /* 0x002ea80000300a00 */
[----:B0-----:R-:W-:Y:S01]  /*23620*/  STL.64 [R1+0x20], R16 ;  /* 0x0000201001007387 */ /* 0x001fe20000100a00 */
[----:B------:R0:W-:Y:S03]  /*23630*/  STL.64 [R1+0x28], R18 ;  /* 0x0000281201007387 */ /* 0x0001e60000100a00 */
[----:B0-----:R-:W3:Y:S01]  /*23640*/  LDL.LU.64 R18, [R1+0x2388] ;  /* 0x0023880001127983 */ /* 0x001ee20000300a00 */
[----:B------:R-:W3:Y:S02]  /*23650*/  LDL.LU.64 R16, [R1+0x2380] ;  /* 0x0023800001107983 */ /* 0x000ee40000300a00 */
[----:B------:R-:W-:Y:S01]  /*23660*/  STL [R1+0x2268], R29 ;  /* 0x0022681d01007387 */ /* 0x000fe20000100800 */
[C---:B---3--:R-:W-:Y:S08]  /*23670*/  HMMA.16816.F32.BF16 R24, R16.reuse, R12, R24 ;  /* 0x0000000c1018723c */ /* 0x048ff00000041818 */
[----:B--2---:R-:W-:Y:S01]  /*23680*/  HMMA.16816.F32.BF16 R8, R16, R4, R8 ;  /* 0x000000041008723c */ /* 0x004fe20000041808 */
[----:B------:R-:W-:-:S02]  /*23690*/  IMAD.MOV.U32 R23, RZ, RZ, R4 ;  /* 0x000000ffff177224 */ /* 0x000fc400078e0004 */
[----:B------:R-:W-:Y:S11]  /*236a0*/  IMAD.MOV.U32 R22, RZ, RZ, R5 ;  /* 0x000000ffff167224 */ /* 0x000ff600078e0005 */
[----:B------:R-:W-:Y:S01]  /*236b0*/  @!UPT UIADD3 URZ, URZ, URZ, URZ ;  /* 0x0000003f3f3ff290 */ /* 0x000fe2000fffe03f */
[----:B------:R0:W-:Y:S01]  /*236c0*/  STL.64 [R1+0xf0], R24 ;  /* 0x0000f01801007387 */ /* 0x0001e20000100a00 */
[----:B------:R-:W-:Y:S08]  /*236d0*/  STL.64 [R1+0xf8], R26 ;  /* 0x0000f81a01007387 */ /* 0x000ff00000100a00 */
[----:B------:R-:W-:Y:S02]  /*236e0*/  IMAD.MOV.U32 R6, RZ, RZ, R10 ;  /* 0x000000ffff067224 */ /* 0x000fe400078e000a */
[----:B------:R-:W-:-:S02]  /*236f0*/  IMAD.MOV.U32 R7, RZ, RZ, R11 ;  /* 0x000000ffff077224 */ /* 0x000fc400078e000b */
[----:B------:R-:W-:Y:S02]  /*23700*/  IMAD.MOV.U32 R4, RZ, RZ, R8 ;  /* 0x000000ffff047224 */ /* 0x000fe400078e0008 */
[----:B------:R-:W-:Y:S01]  /*23710*/  IMAD.MOV.U32 R5, RZ, RZ, R9 ;  /* 0x000000ffff057224 */ /* 0x000fe200078e0009 */
[----:B0-----:R-:W2:Y:S01]  /*23720*/  LDL.LU.64 R24, [R1+0x2378] ;  /* 0x0023780001187983 */ /* 0x001ea20000300a00 */
[----:B----4-:R-:W-:Y:S02]  /*23730*/  STL.64 [R1+0x2370], R14 ;  /* 0x0023700e01007387 */ /* 0x010fe40000100a00 */
[----:B------:R-:W-:Y:S02]  /*23740*/  STL.64 [R1+0x2368], R12 ;  /* 0x0023680c01007387 */ /* 0x000fe40000100a00 */
[----:B------:R-:W2:Y:S01]  /*23750*/  LDL.LU.64 R8, [R1+0x260] ;  /* 0x0002600001087983 */ /* 0x000ea20000300a00 */
[----:B------:R-:W2:Y:S01]  /*23760*/  LDL.LU.64 R10, [R1+0x268] ;  /* 0x00026800010a7983 */ /* 0x000ea20000300a00 */
[----:B------:R-:W-:Y:S02]  /*23770*/  STL.64 [R1+0x22c8], R6 ;  /* 0x0022c80601007387 */ /* 0x000fe40000100a00 */
[----:B------:R0:W-:Y:S02]  /*23780*/  STL.64 [R1+0x22c0], R4 ;  /* 0x0022c00401007387 */ /* 0x0001e40000100a00 */
[----:B0-----:R-:W3:Y:S01]  /*23790*/  LDL.LU R4, [R1+0x70] ;  /* 0x0000700001047983 */ /* 0x001ee20000300800 */
[----:B------:R-:W3:Y:S02]  /*237a0*/  LDL.LU R5, [R1+0x74] ;  /* 0x0000740001057983 */ /* 0x000ee40000300800 */
[----:B------:R-:W4:Y:S02]  /*237b0*/  LDL.LU R6, [R1+0x78] ;  /* 0x0000780001067983 */ /* 0x000f240000300800 */
[----:B------:R-:W4:Y:S02]  /*237c0*/  LDL.LU R7, [R1+0x7c] ;  /* 0x00007c0001077983 */ /* 0x000f240000300800 */
[----:B----4-:R-:W-:Y:S01]  /*237d0*/  STL.64 [R1+0x2308], R6 ;  /* 0x0023080601007387 */ /* 0x010fe20000100a00 */
[----:B---3--:R0:W-:Y:S03]  /*237e0*/  STL.64 [R1+0x2300], R4 ;  /* 0x0023000401007387 */ /* 0x0081e60000100a00 */
[----:B0-----:R-:W3:Y:S01]  /*237f0*/  LDL.LU R4, [R1+0x80] ;  /* 0x0000800001047983 */ /* 0x001ee20000300800 */
[----:B------:R-:W3:Y:S02]  /*23800*/  LDL.LU R5, [R1+0x84] ;  /* 0x0000840001057983 */ /* 0x000ee40000300800 */
[----:B------:R-:W4:Y:S02]  /*23810*/  LDL.LU R6, [R1+0x88] ;  /* 0x0000880001067983 */ /* 0x000f240000300800 */
[----:B------:R-:W4:Y:S01]  /*23820*/  LDL.LU R7, [R1+0x8c] ;  /* 0x00008c0001077983 */ /* 0x000f220000300800 */
[----:B------:R-:W2:Y:S01]  /*23830*/  LDL.LU.64 R12, [R1+0x240] ;  /* 0x00024000010c7983 */ /* 0x000ea20000300a00 */
[----:B------:R-:W2:Y:S03]  /*23840*/  LDL.LU.64 R14, [R1+0x248] ;  /* 0x00024800010e7983 */ /* 0x000ea60000300a00 */
[----:B----4-:R-:W-:Y:S01]  /*23850*/  STL.64 [R1+0x2328], R6 ;  /* 0x0023280601007387 */ /* 0x010fe20000100a00 */
[----:B---3--:R0:W-:Y:S03]  /*23860*/  STL.64 [R1+0x2320], R4 ;  /* 0x0023200401007387 */ /* 0x0081e60000100a00 */
[----:B0-----:R-:W3:Y:S01]  /*23870*/  LDL.LU.64 R4, [R1+0x140] ;  /* 0x0001400001047983 */ /* 0x001ee20000300a00 */
[----:B------:R-:W4:Y:S03]  /*23880*/  LDL.LU.64 R6, [R1+0x148] ;  /* 0x0001480001067983 */ /* 0x000f260000300a00 */
[----:B----4-:R-:W-:Y:S01]  /*23890*/  STL.64 [R1+0x2338], R6 ;  /* 0x0023380601007387 */ /* 0x010fe20000100a00 */
[----:B---3--:R0:W-:Y:S02]  /*238a0*/  STL.64 [R1+0x2330], R4 ;  /* 0x0023300401007387 */ /* 0x0081e40000100a00 */
[----:B0-----:R-:W-:-:S02]  /*238b0*/  IMAD.MOV.U32 R4, RZ, RZ, R23 ;  /* 0x000000ffff047224 */ /* 0x001fc400078e0017 */
[----:B------:R-:W-:-:S05]  /*238c0*/  IMAD.MOV.U32 R5, RZ, RZ, R22 ;  /* 0x000000ffff057224 */ /* 0x000fca00078e0016 */
[----:B------:R2:W-:Y:S02]  /*238d0*/  STL.64 [R1+0x2350], R4 ;  /* 0x0023500401007387 */ /* 0x0005e40000100a00 */
[C---:B--2---:R-:W-:Y:S07]  /*238e0*/  HMMA.16816.F32.BF16 R4, R16.reuse, R24, R8 ;  /* 0x000000181004723c */ /* 0x044fee0000041808 */
[----:B------:R-:W-:Y:S02]  /*238f0*/  IMAD.MOV.U32 R8, RZ, RZ, R24 ;  /* 0x000000ffff087224 */ /* 0x000fe400078e0018 */
[----:B------:R-:W-:Y:S11]  /*23900*/  IMAD.MOV.U32 R9, RZ, RZ, R25 ;  /* 0x000000ffff097224 */ /* 0x000ff600078e0019 */
[----:B------:R-:W-:Y:S03]  /*23910*/  @!UPT UIADD3 URZ, URZ, URZ, URZ ;  /* 0x0000003f3f3ff290 */ /* 0x000fe6000fffe03f */
[----:B------:R0:W-:Y:S01]  /*23920*/  STL.64 [R1+0xd0], R4 ;  /* 0x0000d00401007387 */ /* 0x0001e20000100a00 */
[----:B------:R1:W-:Y:S03]  /*23930*/  STL.64 [R1+0xd8], R6 ;  /* 0x0000d80601007387 */ /* 0x0003e60000100a00 */
[----:B0-----:R-:W2:Y:S01]  /*23940*/  LDL.LU.64 R4, [R1+0x1d0] ;  /* 0x0001d00001047983 */ /* 0x001ea20000300a00 */
[----:B-1----:R-:W2:Y:S02]  /*23950*/  LDL.LU.64 R6, [R1+0x1d8] ;  /* 0x0001d80001067983 */ /* 0x002ea40000300a00 */
[----:B------:R-:W3:Y:S02]  /*23960*/  LDL.LU.64 R24, [R1+0x130] ;  /* 0x0001300001187983 */ /* 0x000ee40000300a00 */
[----:B------:R-:W4:Y:S01]  /*23970*/  LDL.LU.64 R26, [R1+0x138] ;  /* 0x00013800011a7983 */ /* 0x000f220000300a00 */
[----:B------:R-:W-:Y:S01]  /*23980*/  HMMA.16816.F32.BF16 R16, R16, R20, R12 ;  /* 0x000000141010723c */ /* 0x000fe2000004180c */
[----:B----4-:R-:W-:Y:S01]  /*23990*/  STL.64 [R1+0x2348], R26 ;  /* 0x0023481a01007387 */ /* 0x010fe20000100a00 */
[----:B---3--:R0:W-:Y:S03]  /*239a0*/  STL.64 [R1+0x2340], R24 ;  /* 0x0023401801007387 */ /* 0x0081e60000100a00 */
[----:B0-----:R-:W3:Y:S01]  /*239b0*/  LDL.LU.64 R24, [R1+0x1c0] ;  /* 0x0001c00001187983 */ /* 0x001ee20000300a00 */
[----:B------:R-:W3:Y:S02]  /*239c0*/  LDL.LU.64 R26, [R1+0x1c8] ;  /* 0x0001c800011a7983 */ /* 0x000ee40000300a00 */
[----:B------:R-:W4:Y:S02]  /*239d0*/  LDL.LU.64 R14, [R1+0x2370] ;  /* 0x00237000010e7983 */ /* 0x000f240000300a00 */
[----:B------:R-:W2:Y:S01]  /*239e0*/  LDL.LU.64 R12, [R1+0x2368] ;  /* 0x00236800010c7983 */ /* 0x000ea20000300a00 */
[----:B------:R-:W2:Y:S01]  /*239f0*/  LDL.LU.64 R22, [R1+0x2360] ;  /* 0x0023600001167983 */ /* 0x000ea20000300a00 */
[----:B------:R-:W2:Y:S11]  /*23a00*/  LDL.LU.64 R20, [R1+0x2358] ;  /* 0x0023580001147983 */ /* 0x000eb60000300a00 */
[----:B------:R-:W-:Y:S01]  /*23a10*/  @!UPT UIADD3 URZ, URZ, URZ, URZ ;  /* 0x0000003f3f3ff290 */ /* 0x000fe2000fffe03f */
[----:B------:R-:W-:Y:S02]  /*23a20*/  IMAD.MOV.U32 R11, RZ, RZ, R18 ;  /* 0x000000ffff0b7224 */ /* 0x000fe400078e0012 */
[----:B------:R-:W-:Y:S01]  /*23a30*/  IMAD.MOV.U32 R10, RZ, RZ, R19 ;  /* 0x000000ffff0a7224 */ /* 0x000fe200078e0013 */
[----:B------:R-:W-:Y:S04]  /*23a40*/  STL.64 [R1+0xa0], R16 ;  /* 0x0000a01001007387 */ /* 0x000fe80000100a00 */
[----:B------:R0:W-:Y:S04]  /*23a50*/  STL.64 [R1+0x22f0], R10 ;  /* 0x0022f00a01007387 */ /* 0x0001e80000100a00 */
[----:B0-----:R-:W3:Y:S04]  /*23a60*/  LDL R10, [R1+0x38] ;  /* 0x00003800010a7983 */ /* 0x001ee80000100800 */
[----:B------:R-:W3:Y:S01]  /*23a70*/  LDL R11, [R1+0x3c] ;  /* 0x00003c00010b7983 */ /* 0x000ee20000100800 */
[----:B------:R-:W3:Y:S02]  /*23a80*/  LDL.LU.64 R16, [R1+0x40] ;  /* 0x0000400001107983 */ /* 0x000ee40000300a00 */
[----:B------:R-:W3:Y:S01]  /*23a90*/  LDL.LU.64 R18, [R1+0x48] ;  /* 0x0000480001127983 */ /* 0x000ee20000300a00 */
[C---:B--2---:R-:W-:Y:S11]  /*23aa0*/  HMMA.16816.F32.BF16 R4, R20.reuse, R12, R4 ;  /* 0x0000000c1404723c */ /* 0x044ff60000041804 */
[----:B------:R-:W-:Y:S11]  /*23ab0*/  @!UPT UIADD3 URZ, URZ, URZ, URZ ;  /* 0x0000003f3f3ff290 */ /* 0x000ff6000fffe03f */
[----:B------:R-:W-:Y:S01]  /*23ac0*/  @!UPT UIADD3 URZ, URZ, URZ, URZ ;  /* 0x0000003f3f3ff290 */ /* 0x000fe2000fffe03f */
[----:B------:R0:W-:Y:S01]  /*23ad0*/  STL.64 [R1+0x90], R4 ;  /* 0x0000900401007387 */ /* 0x0001e20000100a00 */
[----:B------:R3:W-:Y:S03]  /*23ae0*/  STL [R1+0x98], R6 ;  /* 0x0000980601007387 */ /* 0x0007e60000100800 */
[----:B0-----:R-:W3:Y:S01]  /*23af0*/  LDL.LU.64 R4, [R1+0x2350] ;  /* 0x0023500001047983 */ /* 0x001ee20000300a00 */
[----:B------:R-:W-:Y:S02]  /*23b00*/  IMAD.MOV.U32 R29, RZ, RZ, R7 ;  /* 0x000000ffff1d7224 */ /* 0x000fe400078e0007 */
[C---:B---3--:R-:W-:Y:S01]  /*23b10*/  HMMA.16816.F32.BF16 R4, R20.reuse, R4, R24 ;  /* 0x000000041404723c */ /* 0x048fe20000041818 */
[----:B------:R-:W2:Y:S01]  /*23b20*/  LDL.LU.64 R26, [R1+0x2348] ;  /* 0x00234800011a7983 */ /* 0x000ea20000300a00 */
[----:B------:R-:W2:Y:S11]  /*23b30*/  LDL.LU.64 R24, [R1+0x2340] ;  /* 0x0023400001187983 */ /* 0x000eb60000300a00 */
[----:B------:R-:W-:Y:S10]  /*23b40*/  @!UPT UIADD3 URZ, URZ, URZ, URZ ;  /* 0x0000003f3f3ff290 */ /* 0x000ff4000fffe03f */
[----:B------:R-:W-:Y:S01]  /*23b50*/  STL.64 [R1+0x100], R4 ;  /* 0x0001000401007387 */ /* 0x000fe20000100a00 */
[----:B------:R0:W-:Y:S03]  /*23b60*/  STL.64 [R1+0x108], R6 ;  /* 0x0001080601007387 */ /* 0x0001e60000100a00 */
[----:B0-----:R-:W3:Y:S01]  /*23b70*/  LDL.LU.64 R6, [R1+0x2338] ;  /* 0x0023380001067983 */ /* 0x001ee20000300a00 */
[----:B------:R-:W3:Y:S02]  /*23b80*/  LDL.LU.64 R4, [R1+0x2330] ;  /* 0x0023300001047983 */ /* 0x000ee40000300a00 */
[C---:B---3--:R-:W-:Y:S08]  /*23b90*/  HMMA.16816.F32.BF16 R4, R20.reuse, R8, R4 ;  /* 0x000000081404723c */ /* 0x048ff00000041804 */
[----:B--2---:R-:W-:Y:S11]  /*23ba0*/  HMMA.16816.F32.BF16 R20, R20, R16, R24 ;  /* 0x000000101414723c */ /* 0x004ff60000041818 */
[----:B------:R-:W-:Y:S04]  /*23bb0*/  @!UPT UIADD3 URZ, URZ, URZ, URZ ;  /* 0x0000003f3f3ff290 */ /* 0x000fe8000fffe03f */
[----:B------:R-:W-:Y:S01]  /*23bc0*/  STL.64 [R1+0x1a0], R4 ;  /* 0x0001a00401007387 */ /* 0x000fe20000100a00 */
[----:B------:R0:W-:Y:S03]  /*23bd0*/  STL.64 [R1+0x1a8], R6 ;  /* 0x0001a80601007387 */ /* 0x0001e60000100a00 */
[----:B0-----:R-:W4:Y:S01]  /*23be0*/  LDL.LU.64 R6, [R1+0x2328] ;  /* 0x0023280001067983 */ /* 0x001f220000300a00 */
[----:B------:R-:W4:Y:S02]  /*23bf0*/  LDL.LU.64 R4, [R1+0x2320] ;  /* 0x0023200001047983 */ /* 0x000f240000300a00 */
[----:B------:R0:W-:Y:S02]  /*23c00*/  STL.64 [R1+0x22f8], R10 ;  /* 0x0022f80a01007387 */ /* 0x0001e40000100a00 */
[----:B0-----:R-:W2:Y:S01]  /*23c10*/  LDL.LU.64 R10, [R1+0x18] ;  /* 0x00001800010a7983 */ /* 0x001ea20000300a00 */
[----:B------:R-:W4:Y:S02]  /*23c20*/  LDL.LU.64 R26, [R1+0x2318] ;  /* 0x00231800011a7983 */ /* 0x000f240000300a00 */
[----:B------:R-:W4:Y:S02]  /*23c30*/  LDL.LU.64 R24, [R1+0x2310] ;  /* 0x0023100001187983 */ /* 0x000f240000300a00 */
[----:B------:R0:W-:Y:S01]  /*23c40*/  STL.64 [R1+0x1e0], R20 ;  /* 0x0001e01401007387 */ /* 0x0001e20000100a00 */
[----:B------:R1:W-:Y:S04]  /*23c50*/  STL.64 [R1+0x1e8], R22 ;  /* 0x0001e81601007387 */ /* 0x0003e80000100a00 */
[----:B0-----:R-:W3:Y:S01]  /*23c60*/  LDL.LU R20, [R1+0x60] ;  /* 0x0000600001147983 */ /* 0x001ee20000300800 */
[----:B------:R-:W3:Y:S02]  /*23c70*/  LDL.LU R21, [R1+0x64] ;  /* 0x0000640001157983 */ /* 0x000ee40000300800 */
[----:B-1----:R-:W3:Y:S02]  /*23c80*/  LDL.LU R22, [R1+0x68] ;  /* 0x0000680001167983 */ /* 0x002ee40000300800 */
[----:B------:R-:W3:Y:S01]  /*23c90*/  LDL.LU R23, [R1+0x6c] ;  /* 0x00006c0001177983 */ /* 0x000ee20000300800 */
[C---:B----4-:R-:W-:Y:S11]  /*23ca0*/  HMMA.16816.F32.BF16 R4, R24.reuse, R14, R4 ;  /* 0x0000000e1804723c */ /* 0x050ff60000041804 */
[----:B------:R-:W-:Y:S11]  /*23cb0*/  @!UPT UIADD3 URZ, URZ, URZ, URZ ;  /* 0x0000003f3f3ff290 */ /* 0x000ff6000fffe03f */
[----:B------:R-:W-:Y:S01]  /*23cc0*/  @!UPT UIADD3 URZ, URZ, URZ, URZ ;  /* 0x0000003f3f3ff290 */ /* 0x000fe2000fffe03f */
[----:B------:R-:W-:Y:S01]  /*23cd0*/  STL.64 [R1+0x1d0], R4 ;  /* 0x0001d00401007387 */ /* 0x000fe20000100a00 */
[----:B------:R0:W-:Y:S03]  /*23ce0*/  STL.64 [R1+0x1d8], R6 ;  /* 0x0001d80601007387 */ /* 0x0001e60000100a00 */
[----:B0-----:R-:W2:Y:S01]  /*23cf0*/  LDL.LU.64 R6, [R1+0x2308] ;  /* 0x0023080001067983 */ /* 0x001ea20000300a00 */
[----:B------:R-:W2:Y:S02]  /*23d00*/  LDL.LU.64 R4, [R1+0x2300] ;  /* 0x0023000001047983 */ /* 0x000ea40000300a00 */
[----:B------:R0:W-:Y:S02]  /*23d10*/  STL.64 [R1+0x22e8], R14 ;  /* 0x0022e80e01007387 */ /* 0x0001e40000100a00 */
[----:B------:R-:W4:Y:S01]  /*23d20*/  LDL.LU R12, [R1+0x50] ;  /* 0x00005000010c7983 */ /* 0x000f220000300800 */
[----:B------:R-:W4:Y:S04]  /*23d30*/  LDL.LU R13, [R1+0x54] ;  /* 0x00005400010d7983 */ /* 0x000f280000300800 */
[----:B0-----:R-:W4:Y:S01]  /*23d40*/  LDL.LU R14, [R1+0x58] ;  /* 0x00005800010e7983 */ /* 0x001f220000300800 */
[----:B------:R-:W4:Y:S01]  /*23d50*/  LDL.LU R15, [R1+0x5c] ;  /* 0x00005c00010f7983 */ /* 0x000f220000300800 */
[C---:B--2---:R-:W-:Y:S11]  /*23d60*/  HMMA.16816.F32.BF16 R4, R24.reuse, R10, R4 ;  /* 0x0000000a1804723c */ /* 0x044ff60000041804 */
[----:B------:R-:W-:Y:S11]  /*23d70*/  @!UPT UIADD3 URZ, URZ, URZ, URZ ;  /* 0x0000003f3f3ff290 */ /* 0x000ff6000fffe03f */
[----:B------:R-:W-:Y:S01]  /*23d80*/  @!UPT UIADD3 URZ, URZ, URZ, URZ ;  /* 0x0000003f3f3ff290 */ /* 0x000fe2000fffe03f */
[----:B------:R0:W-:Y:S01]  /*23d90*/  STL.64 [R1+0x1c0], R4 ;  /* 0x0001c00401007387 */ /* 0x0001e20000100a00 */
[----:B------:R1:W-:Y:S02]  /*23da0*/  STL.64 [R1+0x1c8], R6 ;  /* 0x0001c80601007387 */ /* 0x0003e40000100a00 */
[----:B0-----:R-:W-:Y:S02]  /*23db0*/  IMAD.MOV.U32 R5, RZ, RZ, R10 ;  /* 0x000000ffff057224 */ /* 0x001fe400078e000a */
[----:B------:R-:W-:Y:S02]  /*23dc0*/  IMAD.MOV.U32 R4, RZ, RZ, R11 ;  /* 0x000000ffff047224 */ /* 0x000fe400078e000b */
[----:B------:R-:W3:Y:S01]  /*23dd0*/  LDL.LU.64 R10, [R1+0x22f8] ;  /* 0x0022f800010a7983 */ /* 0x000ee20000300a00 */
[----:B----4-:R-:W-:Y:S01]  /*23de0*/  HMMA.16816.F32.BF16 R12, R24, R18, R12 ;  /* 0x00000012180c723c */ /* 0x010fe2000004180c */
[----:B-1----:R-:W-:Y:S02]  /*23df0*/  IMAD.MOV.U32 R7, RZ, RZ, R18 ;  /* 0x000000ffff077224 */ /* 0x002fe400078e0012 */
[----:B------:R-:W-:-:S02]  /*23e00*/  IMAD.MOV.U32 R6, RZ, RZ, R19 ;  /* 0x000000ffff067224 */ /* 0x000fc400078e0013 */
[----:B------:R-:W0:Y:S03]  /*23e10*/  LDSM.16.MT88.4 R16, [R3+0x2000] ;  /* 0x002000000310783b */ /* 0x000e260000004200 */
[----:B---3--:R-:W-:Y:S11]  /*23e20*/  HMMA.16816.F32.BF16 R8, R24, R10, R20 ;  /* 0x0000000a1808723c */ /* 0x008ff60000041814 */
[----:B------:R-:W-:Y:S11]  /*23e30*/  @!UPT UIADD3 URZ, URZ, URZ, URZ ;  /* 0x0000003f3f3ff290 */ /* 0x000ff6000fffe03f */
[----:B------:R-:W-:Y:S01]  /*23e40*/  @!UPT UIADD3 URZ, URZ, URZ, URZ ;  /* 0x0000003f3f3ff290 */ /* 0x000fe2000fffe03f */
[----:B------:R1:W-:Y:S04]  /*23e50*/  STL.64 [R1+0x1b0], R8 ;  /* 0x0001b00801007387 */ /* 0x0003e80000100a00 */
[----:B-1----:R-:W1:Y:S01]  /*23e60*/  S2R R9, SR_TID.X ;  /* 0x0000000000097919 */ /* 0x002e620000002100 */
[----:B------:R-:W-:Y:S02]  /*23e70*/  IMAD.MOV.U32 R23, RZ, RZ, R10 ;  /* 0x000000ffff177224 */ /* 0x000fe400078e000a */
[----:B------:R-:W-:Y:S02]  /*23e80*/  IMAD.MOV.U32 R22, RZ, RZ, R11 ;  /* 0x000000ffff167224 */ /* 0x000fe400078e000b */
[----:B------:R-:W2:Y:S01]  /*23e90*/  LDL.LU.64 R10, [R1+0x22f0] ;  /* 0x0022f000010a7983 */ /* 0x000ea20000300a00 */
[----:B------:R-:W-:Y:S02]  /*23ea0*/  STL.64 [R1+0x190], R12 ;  /* 0x0001900c01007387 */ /* 0x000fe40000100a00 */
[----:B------:R-:W-:Y:S02]  /*23eb0*/  STL.64 [R1+0x198], R14 ;  /* 0x0001980e01007387 */ /* 0x000fe40000100a00 */
[----:B0-----:R0:W-:Y:S02]  /*23ec0*/  STL.64 [R1+0x2228], R18 ;  /* 0x0022281201007387 */ /* 0x0011e40000100a00 */
[----:B0-----:R-:W-:Y:S01]  /*23ed0*/  IMAD.MOV.U32 R18, RZ, RZ, R7 ;  /* 0x000000ffff127224 */ /* 0x001fe200078e0007 */
[C---:B-1----:R-:W-:Y:S01]  /*23ee0*/  LOP3.LUT R8, R9.reuse, 0x7, RZ, 0xc0, !PT ;  /* 0x0000000709087812 */ /* 0x042fe200078ec0ff */
[----:B------:R-:W-:-:S02]  /*23ef0*/  IMAD.SHL.U32 R7, R9, 0x80, RZ ;  /* 0x0000008009077824 */ /* 0x000fc400078e00ff */
[----:B------:R-:W-:Y:S02]  /*23f00*/  IMAD.SHL.U32 R9, R9, 0x2, RZ ;  /* 0x0000000209097824 */ /* 0x000fe400078e00ff */
[----:B------:R-:W-:-:S05]  /*23f10*/  IMAD R8, R8, 0x210, RZ ;  /* 0x0000021008087824 */ /* 0x000fca00078e02ff */
[----:B------:R-:W-:-:S04]  /*23f20*/  LOP3.LUT R8, R8, 0x30, R9, 0x78, !PT ;  /* 0x0000003008087812 */ /* 0x000fc800078e7809 */
[----:B------:R-:W-:-:S04]  /*23f30*/  LOP3.LUT R8, R8, 0x1000, R7, 0xf8, !PT ;  /* 0x0000100008087812 */ /* 0x000fc800078ef807 */
[----:B------:R-:W-:-:S05]  /*23f40*/  LOP3.LUT R8, R8, 0x40, RZ, 0x3c, !PT ;  /* 0x0000004008087812 */ /* 0x000fca00078e3cff */
[----:B------:R-:W0:Y:S01]  /*23f50*/  LDSM.16.M88.4 R12, [R8+0x10000] ;  /* 0x01000000080c783b */ /* 0x000e220000000200 */
[----:B------:R-:W-:-:S03]  /*23f60*/  IMAD.MOV.U32 R19, RZ, RZ, R6 ;  /* 0x000000ffff137224 */ /* 0x000fc600078e0006 */
[----:B------:R1:W-:Y:S04]  /*23f70*/  STL.64 [R1+0x2220], R16 ;  /* 0x0022201001007387 */ /* 0x0003e80000100a00 */
[----:B------:R3:W-:Y:S04]  /*23f80*/  STL.64 [R1+0x22d0], R18 ;  /* 0x0022d01201007387 */ /* 0x0007e80000100a00 */
[----:B-1----:R-:W4:Y:S01]  /*23f90*/  LDL.LU R16, [R1+0xc0] ;  /* 0x0000c00001107983 */ /* 0x002f220000300800 */
[----:B------:R-:W4:Y:S02]  /*23fa0*/  LDL.LU R17, [R1+0xc4] ;  /* 0x0000c40001117983 */ /* 0x000f240000300800 */
[----:B---3--:R-:W-:-:S02]  /*23fb0*/  IMAD.MOV.U32 R18, RZ, RZ, R28 ;  /* 0x000000ffff127224 */ /* 0x008fc400078e001c */
[----:B------:R-:W-:Y:S01]  /*23fc0*/  IMAD.MOV.U32 R19, RZ, RZ, R0 ;  /* 0x000000ffff137224 */ /* 0x000fe200078e0000 */
[----:B0-----:R-:W-:Y:S01]  /*23fd0*/  STL.64 [R1+0x80], R12 ;  /* 0x0000800c01007387 */ /* 0x001fe20000100a00 */
[----:B------:R-:W-:Y:S02]  /*23fe0*/  IMAD.MOV.U32 R21, RZ, RZ, R12 ;  /* 0x000000ffff157224 */ /* 0x000fe400078e000c */
[----:B------:R-:W-:Y:S02]  /*23ff0*/  IMAD.MOV.U32 R20, RZ, RZ, R13 ;  /* 0x000000ffff147224 */ /* 0x000fe400078e000d */
[----:B------:R-:W-:Y:S01]  /*24000*/  IMAD.MOV.U32 R28, RZ, RZ, R14 ;  /* 0x000000ffff1c7224 */ /* 0x000fe200078e000e */
[----:B------:R-:W-:Y:S01]  /*24010*/  STL.64 [R1+0x88], R14 ;  /* 0x0000880e01007387 */ /* 0x000fe20000100a00 */
[----:B------:R-:W-:Y:S02]  /*24020*/  IMAD.MOV.U32 R0, RZ, RZ, R15 ;  /* 0x000000ffff007224 */ /* 0x000fe400078e000f */
[----:B------:R-:W0:Y:S04]  /*24030*/  LDSM.16.M88.4 R12, [R8+0x12000] ;  /* 0x01200000080c783b */ /* 0x000e280000000200 */
[----:B------:R1:W-:Y:S01]  /*24040*/  STL.64 [R1+0x2258], R22 ;  /* 0x0022581601007387 */ /* 0x0003e20000100a00 */
[----:B------:R-:W-:Y:S01]  /*24050*/  STL.64 [R1+0x2250], R20 ;  /* 0x0022501401007387 */ /* 0x000fe20000100a00 */
[----:B-1----:R-:W-:-:S02]  /*24060*/  IMAD.MOV.U32 R23, RZ, RZ, R4 ;  /* 0x000000ffff177224 */ /* 0x002fc400078e0004 */
[----:B------:R-:W-:Y:S01]  /*24070*/  IMAD.MOV.U32 R22, RZ, RZ, R5 ;  /* 0x000000ffff167224 */ /* 0x000fe200078e0005 */
[----:B------:R-:W3:Y:S01]  /*24080*/  LDL.LU R4, [R1+0x110] ;  /* 0x0001100001047983 */ /* 0x000ee20000300800 */
[----:B------:R-:W3:Y:S02]  /*24090*/  LDL.LU R5, [R1+0x114] ;  /* 0x0001140001057983 */ /* 0x000ee40000300800 */
[----:B------:R-:W3:Y:S02]  /*240a0*/  LDL.LU R6, [R1+0x118] ;  /* 0x0001180001067983 */ /* 0x000ee40000300800 */
[----:B------:R-:W3:Y:S01]  /*240b0*/  LDL.LU R7, [R1+0x11c] ;  /* 0x00011c0001077983 */ /* 0x000ee20000300800 */
[----:B------:R-:W-:Y:S01]  /*240c0*/  STL [R1+0x2190], R28 ;  /* 0x0021901c01007387 */ /* 0x000fe20000100800 */
[----:B------:R-:W-:Y:S02]  /*240d0*/  STL [R1+0x218c], R0 ;  /* 0x00218c0001007387 */ /* 0x000fe40000100800 */
[----:B0-----:R-:W-:-:S02]  /*240e0*/  IMAD.MOV.U32 R25, RZ, RZ, R12 ;  /* 0x000000ffff197224 */ /* 0x001fc400078e000c */
[----:B------:R-:W-:Y:S01]  /*240f0*/  IMAD.MOV.U32 R24, RZ, RZ, R13 ;  /* 0x000000ffff187224 */ /* 0x000fe200078e000d */
[----:B------:R-:W-:Y:S01]  /*24100*/  STL.64 [R1+0x70], R12 ;  /* 0x0000700c01007387 */ /* 0x000fe20000100a00 */
[----:B------:R-:W-:Y:S02]  /*24110*/  STL.64 [R1+0x78], R14 ;  /* 0x0000780e01007387 */ /* 0x000fe40000100a00 */
[----:B------:R-:W0:Y:S01]  /*24120*/  LDSM.16.M88.4 R12, [R8+0x14000] ;  /* 0x01400000080c783b */ /* 0x000e220000000200 */
[----:B------:R1:W-:Y:S04]  /*24130*/  STL.64 [R1+0x2260], R24 ;  /* 0x0022601801007387 */ /* 0x0003e80000100a00 */
[----:B-1----:R-:W3:Y:S01]  /*24140*/  LDL.LU R24, [R1+0xa0] ;  /* 0x0000a00001187983 */ /* 0x002ee20000300800 */
[----:B------:R-:W3:Y:S02]  /*24150*/  LDL.LU R25, [R1+0xa4] ;  /* 0x0000a40001197983 */ /* 0x000ee40000300800 */
[----:B0-----:R-:W-:-:S02]  /*24160*/  IMAD.MOV.U32 R0, RZ, RZ, R13 ;  /* 0x000000ffff007224 */ /* 0x001fc400078e000d */
[----:B------:R-:W-:Y:S02]  /*24170*/  IMAD.MOV.U32 R28, RZ, RZ, R12 ;  /* 0x000000ffff1c7224 */ /* 0x000fe400078e000c */
[----:B--2---:R-:W-:Y:S02]  /*24180*/  IMAD.MOV.U32 R26, RZ, RZ, R11 ;  /* 0x000000ffff1a7224 */ /* 0x004fe400078e000b */
[----:B------:R-:W-:Y:S02]  /*24190*/  IMAD.MOV.U32 R27, RZ, RZ, R10 ;  /* 0x000000ffff1b7224 */ /* 0x000fe400078e000a */
[----:B------:R-:W0:Y:S04]  /*241a0*/  LDSM.16.M88.4 R8, [R8+0x16000] ;  /* 0x016000000808783b */ /* 0x000e280000000200 */
[----:B------:R1:W-:Y:S04]  /*241b0*/  STL.64 [R1+0x2278], R26 ;  /* 0x0022781a01007387 */ /* 0x0003e80000100a00 */
[----:B---3--:R-:W-:Y:S01]  /*241c0*/  STL.64 [R1+0x2270], R24 ;  /* 0x0022701801007387 */ /* 0x008fe20000100a00 */
[----:B-1----:R-:W2:Y:S02]  /*241d0*/  LDL.LU.64 R26, [R1+0x38] ;  /* 0x00003800011a7983 */ /* 0x002ea40000300a00 */
[----:B------:R1:W-:Y:S02]  /*241e0*/  STL.64 [R1+0x68], R14 ;  /* 0x0000680e01007387 */ /* 0x0003e40000100a00 */
[----:B-1----:R-:W4:Y:S01]  /*241f0*/  LDL.LU.64 R14, [R1+0x22e8] ;  /* 0x0022e800010e7983 */ /* 0x002f220000300a00 */
[----:B------:R-:W-:Y:S02]  /*24200*/  STL [R1+0x224c], R0 ;  /* 0x00224c0001007387 */ /* 0x000fe40000100800 */
[----:B------:R-:W-:Y:S02]  /*24210*/  STL [R1+0x2248], R28 ;  /* 0x0022481c01007387 */ /* 0x000fe40000100800 */
[----:B0-----:R-:W-:Y:S01]  /*24220*/  STL.64 [R1+0x50], R8 ;  /* 0x0000500801007387 */ /* 0x001fe20000100a00 */
[----:B------:R0:W-:Y:S04]  /*24230*/  STL.64 [R1+0x58], R10 ;  /* 0x0000580a01007387 */ /* 0x0001e80000100a00 */
[----:B0-----:R-:W4:Y:S01]  /*24240*/  LDL.LU.64 R10, [R1+0x22e0] ;  /* 0x0022e000010a7983 */ /* 0x001f220000300a00 */
[----:B------:R-:W4:Y:S02]  /*24250*/  LDL.LU.64 R8, [R1+0x22d8] ;  /* 0x0022d80001087983 */ /* 0x000f240000300a00 */
[C---:B----4-:R-:W-:Y:S01]  /*24260*/  HMMA.16816.F32.BF16 R16, R8.reuse, R14, R16 ;  /* 0x0000000e0810723c */ /* 0x050fe20000041810 */
[----:B------:R-:W-:Y:S11]  /*24270*/  IMAD.MOV.U32 R0, RZ, RZ, R15 ;  /* 0x000000ffff007224 */ /* 0x000ff600078e000f */
[----:B------:R-:W-:Y:S11]  /*24280*/  @!UPT UIADD3 URZ, URZ, URZ, URZ ;  /* 0x0000003f3f3ff290 */ /* 0x000ff6000fffe03f */
[----:B------:R0:W-:Y:S02]  /*24290*/  STL.64 [R1+0x150], R16 ;  /* 0x0001501001007387 */ /* 0x0001e40000100a00 */
[----:B0-----:R-:W-:Y:S02]  /*242a0*/  IMAD.MOV.U32 R16, RZ, RZ, R14 ;  /* 0x000000ffff107224 */ /* 0x001fe400078e000e */
[----:B------:R-:W0:Y:S04]  /*242b0*/  LDSM.16.MT88.4 R12, [R3+0x2080] ;  /* 0x00208000030c783b */ /* 0x000e280000004200 */
[----:B------:R1:W-:Y:S04]  /*242c0*/  STL.64 [R1+0x158], R18 ;  /* 0x0001581201007387 */ /* 0x0003e80000100a00 */
[----:B-1----:R-:W3:Y:S04]  /*242d0*/  LDL.LU.64 R18, [R1+0x22d0] ;  /* 0x0022d00001127983 */ /* 0x002ee80000300a00 */
[----:B0-----:R0:W-:Y:S01]  /*242e0*/  STL [R1+0x21e8], R12 ;  /* 0x0021e80c01007387 */ /* 0x0011e20000100800 */
[----:B------:R1:W-:Y:S02]  /*242f0*/  STL [R1+0x21e4], R13 ;  /* 0x0021e40d01007387 */ /* 0x0003e40000100800 */
[----:B------:R4:W-:Y:S02]  /*24300*/  STL [R1+0x21e0], R14 ;  /* 0x0021e00e01007387 */ /* 0x0009e40000100800 */
[----:B------:R2:W-:Y:S01]  /*24310*/  STL [R1+0x21dc], R15 ;  /* 0x0021dc0f01007387 */ /* 0x0005e20000100800 */
[----:B0-----:R-:W3:Y:S01]  /*24320*/  LDL.LU R12, [R1+0x120] ;  /* 0x00012000010c7983 */ /* 0x001ee20000300800 */
[----:B-1----:R-:W3:Y:S02]  /*24330*/  LDL.LU R13, [R1+0x124] ;  /* 0x00012400010d7983 */ /* 0x002ee40000300800 */
[----:B----4-:R-:W3:Y:S02]  /*24340*/  LDL.LU R14, [R1+0x128] ;  /* 0x00012800010e7983 */ /* 0x010ee40000300800 */
[----:B--2---:R-:W3:Y:S01]  /*24350*/  LDL.LU R15, [R1+0x12c] ;  /* 0x00012c00010f7983 */ /* 0x004ee20000300800 */
[C---:B------:R-:W-:Y:S01]  /*24360*/  HMMA.16816.F32.BF16 R4, R8.reuse, R26, R4 ;  /* 0x0000001a0804723c */ /* 0x040fe20000041804 */
[----:B------:R0:W-:Y:S01]  /*24370*/  STL.64 [R1+0x2298], R22 ;  /* 0x0022981601007387 */ /* 0x0001e20000100a00 */
[----:B------:R-:W2:Y:S06]  /*24380*/  LDL.LU R20, [R1+0xf0] ;  /* 0x0000f00001147983 */ /* 0x000eac0000300800 */
[----:B---3--:R-:W-:Y:S11]  /*24390*/  HMMA.16816.F32.BF16 R12, R8, R22, R12 ;  /* 0x00000016080c723c */ /* 0x008ff6000004180c */
[----:B------:R-:W-:Y:S11]  /*243a0*/  @!UPT UIADD3 URZ, URZ, URZ, URZ ;  /* 0x0000003f3f3ff290 */ /* 0x000ff6000fffe03f */
[----:B------:R-:W-:Y:S01]  /*243b0*/  @!UPT UIADD3 URZ, URZ, URZ, URZ ;  /* 0x0000003f3f3ff290 */ /* 0x000fe2000fffe03f */
[----:B------:R1:W-:Y:S01]  /*243c0*/  STL.64 [R1+0x140], R12 ;  /* 0x0001400c01007387 */ /* 0x0003e20000100a00 */
[----:B------:R3:W-:Y:S02]  /*243d0*/  STL.64 [R1+0x148], R14 ;  /* 0x0001480e01007387 */ /* 0x0007e40000100a00 */
[----:B------:R-:W2:Y:S02]  /*243e0*/  LDL.LU R21, [R1+0xf4] ;  /* 0x0000f40001157983 */ /* 0x000ea40000300800 */
[----:B0-----:R-:W2:Y:S01]  /*243f0*/  LDL.LU R22, [R1+0xf8] ;  /* 0x0000f80001167983 */ /* 0x001ea20000300800 */
[----:B------:R-:W2:Y:S01]  /*24400*/  LDL.LU R23, [R1+0xfc] ;  /* 0x0000fc0001177983 */ /* 0x000ea20000300800 */
[----:B-1----:R-:W-:Y:S02]  /*24410*/  IMAD.MOV.U32 R12, RZ, RZ, R4 ;  /* 0x000000ffff0c7224 */ /* 0x002fe400078e0004 */
[----:B---3--:R-:W-:Y:S02]  /*24420*/  IMAD.MOV.U32 R14, RZ, RZ, R6 ;  /* 0x000000ffff0e7224 */ /* 0x008fe400078e0006 */
[----:B------:R-:W-:-:S02]  /*24430*/  IMAD.MOV.U32 R15, RZ, RZ, R7 ;  /* 0x000000ffff0f7224 */ /* 0x000fc400078e0007 */
[----:B------:R-:W-:Y:S01]  /*24440*/  IMAD.MOV.U32 R13, RZ, RZ, R5 ;  /* 0x000000ffff0d7224 */ /* 0x000fe200078e0005 */
[----:B------:R-:W3:Y:S01]  /*24450*/  LDL.LU.64 R6, [R1+0x22c8] ;  /* 0x0022c80001067983 */ /* 0x000ee20000300a00 */
[----:B------:R-:W4:Y:S02]  /*24460*/  LDL.LU.64 R4, [R1+0x22c0] ;  /* 0x0022c00001047983 */ /* 0x000f240000300a00 */
[----:B------:R3:W-:Y:S02]  /*24470*/  STL.64 [R1+0x2290], R26 ;  /* 0x0022901a01007387 */ /* 0x0007e40000100a00 */
[----:B----4-:R-:W-:Y:S02]  /*24480*/  IMAD.MOV.U32 R24, RZ, RZ, R4 ;  /* 0x000000ffff187224 */ /* 0x010fe400078e0004 */
[----:B------:R-:W-:Y:S01]  /*24490*/  IMAD.MOV.U32 R25, RZ, RZ, R5 ;  /* 0x000000ffff197224 */ /* 0x000fe200078e0005 */
[----:B------:R-:W4:Y:S01]  /*244a0*/  LDL.LU R4, [R1+0x22bc] ;  /* 0x0022bc0001047983 */ /* 0x000f220000300800 */
[----:B------:R-:W4:Y:S02]  /*244b0*/  LDL.LU R5, [R1+0x22b8] ;  /* 0x0022b80001057983 */ /* 0x000f240000300800 */
[----:B---3--:R-:W-:-:S02]  /*244c0*/  IMAD.MOV.U32 R26, RZ, RZ, R6 ;  /* 0x000000ffff1a7224 */ /* 0x008fc400078e0006 */
[----:B------:R-:W-:Y:S01]  /*244d0*/  IMAD.MOV.U32 R27, RZ, RZ, R7 ;  /* 0x000000ffff1b7224 */ /* 0x000fe200078e0007 */
[----:B------:R-:W4:Y:S01]  /*244e0*/  LDL.LU R6, [R1+0x22b4] ;  /* 0x0022b40001067983 */ /* 0x000f220000300800 */
[----:B------:R-:W4:Y:S02]  /*244f0*/  LDL.LU R7, [R1+0x22b0] ;  /* 0x0022b00001077983 */ /* 0x000f240000300800 */
[----:B------:R-:W-:Y:S02]  /*24500*/  STL.64 [R1+0x21f8], R14 ;  /* 0x0021f80e01007387 */ /* 0x000fe40000100a00 */
[----:B------:R0:W-:Y:S02]  /*24510*/  STL.64 [R1+0x21f0], R12 ;  /* 0x0021f00c01007387 */ /* 0x0001e40000100a00 */
[----:B0-----:R-:W3:Y:S01]  /*24520*/  LDL.LU.64 R12, [R1+0x20] ;  /* 0x00002000010c7983 */ /* 0x001ee20000300a00 */
[----:B------:R-:W2:Y:S01]  /*24530*/  LDL.LU.64 R14, [R1+0x28] ;  /* 0x00002800010e7983 */ /* 0x000ea20000300a00 */
[----:B----4-:R-:W-:Y:S02]  /*24540*/  HMMA.16816.F32.BF16 R8, R8, R18, R4 ;  /* 0x000000120808723c */ /* 0x010fe40000041804 */
[----:B--2---:R-:W-:Y:S01]  /*24550*/  STL.64 [R1+0x2288], R14 ;  /* 0x0022880e01007387 */ /* 0x004fe20000100a00 */
[----:B---3--:R0:W-:Y:S03]  /*24560*/  STL.64 [R1+0x2280], R12 ;  /* 0x0022800c01007387 */ /* 0x0081e60000100a00 */
[----:B0-----:R-:W2:Y:S01]  /*24570*/  LDL.LU R12, [R1+0xd0] ;  /* 0x0000d000010c7983 */ /* 0x001ea20000300800 */
[----:B------:R-:W2:Y:S02]  /*24580*/  LDL.LU R13, [R1+0xd4] ;  /* 0x0000d400010d7983 */ /* 0x000ea40000300800 */
[----:B------:R-:W2:Y:S02]  /*24590*/  LDL.LU R14, [R1+0xd8] ;  /* 0x0000d800010e7983 */ /* 0x000ea40000300800 */
[----:B------:R-:W2:Y:S01]  /*245a0*/  LDL.LU R15, [R1+0xdc] ;  /* 0x0000dc00010f7983 */ /* 0x000ea20000300800 */
[----:B------:R-:W3:Y:S01]  /*245b0*/  LDL.LU.64 R6, [R1+0x22a8] ;  /* 0x0022a80001067983 */ /* 0x000ee20000300a00 */
[----:B------:R-:W3:Y:S10]  /*245c0*/  LDL.LU.64 R4, [R1+0x22a0] ;  /* 0x0022a00001047983 */ /* 0x000ef40000300a00 */
[----:B------:R-:W-:Y:S02]  /*245d0*/  STL.64 [R1+0x120], R8 ;  /* 0x0001200801007387 */ /* 0x000fe40000100a00 */
[----:B------:R0:W-:Y:S02]  /*245e0*/  STL.64 [R1+0x128], R10 ;  /* 0x0001280a01007387 */ /* 0x0001e40000100a00 */
[----:B0-----:R-:W-:-:S02]  /*245f0*/  IMAD.MOV.U32 R10, RZ, RZ, R16 ;  /* 0x000000ffff0a7224 */ /* 0x001fc400078e0010 */
[----:B------:R-:W-:-:S07]  /*24600*/  IMAD.MOV.U32 R11, RZ, RZ, R0 ;  /* 0x000000ffff0b7224 */ /* 0x000fce00078e0000 */
[C---:B---3--:R-:W-:Y:S11]  /*24610*/  HMMA.16816.F32.BF16 R20, R4.reuse, R10, R20 ;  /* 0x0000000a0414723c */ /* 0x048ff60000041814 */
[----:B------:R-:W-:Y:S11]  /*24620*/  @!UPT UIADD3 URZ, URZ, URZ, URZ ;  /* 0x0000003f3f3ff290 */ /* 0x000ff6000fffe03f */
[----:B------:R-:W-:Y:S01]  /*24630*/  @!UPT UIADD3 URZ, URZ, URZ, URZ ;  /* 0x0000003f3f3ff290 */ /* 0x000fe2000fffe03f */
[----:B------:R-:W-:Y:S01]  /*24640*/  STL.64 [R1+0x180], R20 ;  /* 0x0001801401007387 */ /* 0x000fe20000100a00 */
[----:B------:R0:W-:Y:S03]  /*24650*/  STL.64 [R1+0x188], R22 ;  /* 0x0001881601007387 */ /* 0x0001e60000100a00 */
[----:B0-----:R-:W3:Y:S02]  /*24660*/  LDL.LU.64 R22, [R1+0x2298] ;  /* 0x0022980001167983 */ /* 0x001ee40000300a00 */
[C---:B---3--:R-:W-:Y:S11]  /*24670*/  HMMA.16816.F32.BF16 R24, R4.reuse, R22, R24 ;  /* 0x000000160418723c */ /* 0x048ff60000041818 */
[----:B------:R-:W-:Y:S11]  /*24680*/  @!UPT UIADD3 URZ, URZ, URZ, URZ ;  /* 0x0000003f3f3ff290 */ /* 0x000ff6000fffe03f */
[----:B------:R-:W-:Y:S01]  /*24690*/  @!UPT UIADD3 URZ, URZ, URZ, URZ ;  /* 0x0000003f3f3ff290 */ /* 0x000fe2000fffe03f */
[----:B------:R-:W-:Y:S01]  /*246a0*/  STL.64 [R1+0x170], R24 ;  /* 0x0001701801007387 */ /* 0x000fe20000100a00 */
[----:B------:R0:W-:Y:S03]  /*246b0*/  STL.64 [R1+0x178], R26 ;  /* 0x0001781a01007387 */ /* 0x0001e60000100a00 */
[----:B0-----:R-:W2:Y:S02]  /*246c0*/  LDL.LU.64 R26, [R1+0x2290] ;  /* 0x00229000011a7983 */ /* 0x001ea40000300a00 */
[C---:B--2---:R-:W-:Y:S01]  /*246d0*/  HMMA.16816.F32.BF16 R12, R4.reuse, R26, R12 ;  /* 0x0000001a040c723c */ /* 0x044fe2000004180c */
[----:B------:R-:W-:Y:S02]  /*246e0*/  IMAD.MOV.U32 R16, RZ, RZ, R26 ;  /* 0x000000ffff107224 */ /* 0x000fe400078e001a */
[----:B------:R-:W-:Y:S11]  /*246f0*/  IMAD.MOV.U32 R0, RZ, RZ, R27 ;  /* 0x000000ffff007224 */ /* 0x000ff600078e001b */
[----:B------:R-:W-:Y:S09]  /*24700*/  @!UPT UIADD3 URZ, URZ, URZ, URZ ;  /* 0x0000003f3f3ff290 */ /* 0x000ff2000fffe03f */
[----:B------:R-:W-:Y:S01]  /*24710*/  STL.64 [R1+0x160], R12 ;  /* 0x0001600c01007387 */ /* 0x000fe20000100a00 */
[----:B------:R0:W-:Y:S03]  /*24720*/  STL.64 [R1+0x168], R14 ;  /* 0x0001680e01007387 */ /* 0x0001e60000100a00 */
[----:B0-----:R-:W2:Y:S01]  /*24730*/  LDL.LU.64 R14, [R1+0x2288] ;  /* 0x00228800010e7983 */ /* 0x001ea20000300a00 */
[----:B------:R-:W2:Y:S02]  /*24740*/  LDL.LU.64 R12, [R1+0x2280] ;  /* 0x00228000010c7983 */ /* 0x000ea40000300a00 */
[----:B------:R-:W3:Y:S02]  /*24750*/  LDL.LU.64 R26, [R1+0x2278] ;  /* 0x00227800011a7983 */ /* 0x000ee40000300a00 */
[----:B------:R-:W3:Y:S02]  /*24760*/  LDL.LU.64 R24, [R1+0x2270] ;  /* 0x0022700001187983 */ /* 0x000ee40000300a00 */
[----:B---3--:R-:W-:Y:S01]  /*24770*/  HMMA.16816.F32.BF16 R24, R4, R18, R24 ;  /* 0x000000120418723c */ /* 0x008fe20000041818 */
[----:B------:R-:W2:Y:S06]  /*24780*/  LDL.LU R4, [R1+0x90] ;  /* 0x0000900001047983 */ /* 0x000eac0000300800 */
[----:B------:R-:W-:Y:S11]  /*24790*/  IMAD.MOV.U32 R7, RZ, RZ, R29 ;  /* 0x000000ffff077224 */ /* 0x000ff600078e001d */
[----:B------:R-:W-:Y:S05]  /*247a0*/  @!UPT UIADD3 URZ, URZ, URZ, URZ ;  /* 0x0000003f3f3ff290 */ /* 0x000fea000fffe03f */
[----:B------:R0:W-:Y:S01]  /*247b0*/  STL.64 [R1+0x110], R24 ;  /* 0x0001101801007387 */ /* 0x0001e20000100a00 */
[----:B------:R1:W-:Y:S02]  /*247c0*/  STL.64 [R1+0x118], R26 ;  /* 0x0001181a01007387 */ /* 0x0003e40000100a00 */
[----:B------:R-:W2:Y:S02]  /*247d0*/  LDL.LU R5, [R1+0x94] ;  /* 0x0000940001057983 */ /* 0x000ea40000300800 */
[----:B------:R-:W2:Y:S01]  /*247e0*/  LDL.LU R6, [R1+0x98] ;  /* 0x0000980001067983 */ /* 0x000ea20000300800 */
[----:B------:R-:W3:Y:S04]  /*247f0*/  LDL.LU R29, [R1+0x2268] ;  /* 0x00226800011d7983 */ /* 0x000ee80000300800 */
[----:B0-----:R-:W2:Y:S01]  /*24800*/  LDL.LU R24, [R1+0x100] ;  /* 0x0001000001187983 */ /* 0x001ea20000300800 */
[----:B------:R-:W2:Y:S02]  /*24810*/  LDL.LU R25, [R1+0x104] ;  /* 0x0001040001197983 */ /* 0x000ea40000300800 */
[----:B-1----:R-:W2:Y:S02]  /*24820*/  LDL.LU R26, [R1+0x108] ;  /* 0x00010800011a7983 */ /* 0x002ea40000300800 */
[----:B------:R-:W2:Y:S01]  /*24830*/  LDL.LU R27, [R1+0x10c] ;  /* 0x00010c00011b7983 */ /* 0x000ea20000300800 */
[----:B------:R-:W-:Y:S01]  /*24840*/  STL.64 [R1+0x2240], R18 ;  /* 0x0022401201007387 */ /* 0x000fe20000100a00 */
[----:B--2---:R-:W-:Y:S03]  /*24850*/  HMMA.16816.F32.BF16 R4, R12, R10, R4 ;  /* 0x0000000a0c04723c */ /* 0x004fe60000041804 */
[----:B---3--:R-:W0:Y:S11]  /*24860*/  LDSM.16.MT88.4 R8, [R29+0x2000] ;  /* 0x002000001d08783b */ /* 0x008e360000004200 */
[----:B------:R-:W-:Y:S09]  /*24870*/  @!UPT UIADD3 URZ, URZ, URZ, URZ ;  /* 0x0000003f3f3ff290 */ /* 0x000ff2000fffe03f */
[----:B------:R-:W-:Y:S01]  /*24880*/  STL.64 [R1+0xf0], R4 ;  /* 0x0000f00401007387 */ /* 0x000fe20000100a00 */
[----:B------:R-:W-:Y:S03]  /*24890*/  STL.64 [R1+0xf8], R6 ;  /* 0x0000f80601007387 */ /* 0x000fe60000100a00 */
[----:B0-----:R0:W-:Y:S01]  /*248a0*/  STL [R1+0x2198], R8 ;  /* 0x0021980801007387 */ /* 0x0011e20000100800 */
[----:B------:R1:W-:Y:S02]  /*248b0*/  STL [R1+0x2194], R9 ;  /* 0x0021940901007387 */ /* 0x0003e40000100800 */
[----:B------:R2:W-:Y:S02]  /*248c0*/  STL [R1+0x2188], R10 ;  /* 0x0021880a01007387 */ /* 0x0005e40000100800 */
[----:B------:R3:W-:Y:S01]  /*248d0*/  STL [R1+0x2184], R11 ;  /* 0x0021840b01007387 */ /* 0x0007e20000100800 */
[----:B0-----:R-:W4:Y:S01]  /*248e0*/  LDL.LU R8, [R1+0x1c0] ;  /* 0x0001c00001087983 */ /* 0x001f220000300800 */
[----:B-1----:R-:W4:Y:S02]  /*248f0*/  LDL.LU R9, [R1+0x1c4] ;  /* 0x0001c40001097983 */ /* 0x002f240000300800 */
[----:B--2---:R-:W2:Y:S02]  /*24900*/  LDL.LU R10, [R1+0x1c8] ;  /* 0x0001c800010a7983 */ /* 0x004ea40000300800 */
[----:B---3--:R-:W2:Y:S02]  /*24910*/  LDL.LU R11, [R1+0x1cc] ;  /* 0x0001cc00010b7983 */ /* 0x008ea40000300800 */
[----:B------:R-:W-:-:S02]  /*24920*/  IMAD.MOV.U32 R6, RZ, RZ, R16 ;  /* 0x000000ffff067224 */ /* 0x000fc400078e0010 */
[----:B------:R-:W3:Y:S01]  /*24930*/  LDL.LU R16, [R1+0x1a0] ;  /* 0x0001a00001107983 */ /* 0x000ee20000300800 */
[----:B------:R-:W3:Y:S02]  /*24940*/  LDL.LU R17, [R1+0x1a4] ;  /* 0x0001a40001117983 */ /* 0x000ee40000300800 */
[----:B------:R-:W3:Y:S02]  /*24950*/  LDL.LU R18, [R1+0x1a8] ;  /* 0x0001a80001127983 */ /* 0x000ee40000300800 */
[----:B------:R-:W3:Y:S01]  /*24960*/  LDL.LU R19, [R1+0x1ac] ;  /* 0x0001ac0001137983 */ /* 0x000ee20000300800 */
[----:B------:R-:W-:Y:S01]  /*24970*/  HMMA.16816.F32.BF16 R20, R12, R22, R24 ;  /* 0x000000160c14723c */ /* 0x000fe20000041818 */
[----:B--2---:R-:W-:Y:S01]  /*24980*/  STL.64 [R1+0x2218], R10 ;  /* 0x0022180a01007387 */ /* 0x004fe20000100a00 */
[----:B----4-:R0:W-:Y:S03]  /*24990*/  STL.64 [R1+0x2210], R8 ;  /* 0x0022100801007387 */ /* 0x0101e60000100a00 */
[----:B0-----:R-:W2:Y:S01]  /*249a0*/  LDL.LU R8, [R1+0x1d0] ;  /* 0x0001d00001087983 */ /* 0x001ea20000300800 */
[----:B------:R-:W2:Y:S02]  /*249b0*/  LDL.LU R9, [R1+0x1d4] ;  /* 0x0001d40001097983 */ /* 0x000ea40000300800 */
[----:B------:R-:W4:Y:S02]  /*249c0*/  LDL.LU R10, [R1+0x1d8] ;  /* 0x0001d800010a7983 */ /* 0x000f240000300800 */
[----:B------:R-:W4:Y:S02]  /*249d0*/  LDL.LU R11, [R1+0x1dc] ;  /* 0x0001dc00010b7983 */ /* 0x000f240000300800 */
[----:B------:R-:W-:-:S02]  /*249e0*/  IMAD.MOV.U32 R7, RZ, RZ, R0 ;  /* 0x000000ffff077224 */ /* 0x000fc400078e0000 */
[----:B------:R-:W-:Y:S02]  /*249f0*/  IMAD.MOV.U32 R0, RZ, RZ, R12 ;  /* 0x000000ffff007224 */ /* 0x000fe400078e000c */
[----:B------:R-:W-:Y:S01]  /*24a00*/  IMAD.MOV.U32 R28, RZ, RZ, R13 ;  /* 0x000000ffff1c7224 */ /* 0x000fe200078e000d */
[----:B----4-:R-:W-:Y:S01]  /*24a10*/  STL.64 [R1+0x2238], R10 ;  /* 0x0022380a01007387 */ /* 0x010fe20000100a00 */
[----:B--2---:R0:W-:Y:S03]  /*24a20*/  STL.64 [R1+0x2230], R8 ;  /* 0x0022300801007387 */ /* 0x0041e60000100a00 */
[----:B0-----:R-:W2:Y:S01]  /*24a30*/  LDL.LU R8, [R1+0x1e0] ;  /* 0x0001e00001087983 */ /* 0x001ea20000300800 */
[----:B------:R-:W2:Y:S02]  /*24a40*/  LDL.LU R9, [R1+0x1e4] ;  /* 0x0001e40001097983 */ /* 0x000ea40000300800 */
[----:B------:R-:W2:Y:S02]  /*24a50*/  LDL.LU R10, [R1+0x1e8] ;  /* 0x0001e800010a7983 */ /* 0x000ea40000300800 */
[----:B------:R-:W2:Y:S01]  /*24a60*/  LDL.LU R11, [R1+0x1ec] ;  /* 0x0001ec00010b7983 */ /* 0x000ea20000300800 */
[----:B------:R-:W4:Y:S01]  /*24a70*/  LDL.LU.64 R24, [R1+0x2260] ;  /* 0x0022600001187983 */ /* 0x000f220000300a00 */
[----:B------:R-:W-:Y:S02]  /*24a80*/  STL.64 [R1+0xe0], R20 ;  /* 0x0000e01401007387 */ /* 0x000fe40000100a00 */
[----:B------:R0:W-:Y:S02]  /*24a90*/  STL.64 [R1+0xe8], R22 ;  /* 0x0000e81601007387 */ /* 0x0001e40000100a00 */
[----:B0-----:R-:W2:Y:S01]  /*24aa0*/  LDL.LU.64 R22, [R1+0x2258] ;  /* 0x0022580001167983 */ /* 0x001ea20000300a00 */
[----:B------:R-:W3:Y:S02]  /*24ab0*/  LDL.LU.64 R20, [R1+0x2250] ;  /* 0x0022500001147983 */ /* 0x000ee40000300a00 */
[----:B------:R-:W3:Y:S02]  /*24ac0*/  LDL.LU R12, [R1+0x1b0] ;  /* 0x0001b000010c7983 */ /* 0x000ee40000300800 */
[----:B------:R-:W3:Y:S02]  /*24ad0*/  LDL.LU R13, [R1+0x1b4] ;  /* 0x0001b400010d7983 */ /* 0x000ee40000300800 */
[----:B------:R-:W-:-:S02]  /*24ae0*/  IMAD.MOV.U32 R5, RZ, RZ, R14 ;  /* 0x000000ffff057224 */ /* 0x000fc400078e000e */
[----:B------:R-:W-:Y:S02]  /*24af0*/  IMAD.MOV.U32 R4, RZ, RZ, R15 ;  /* 0x000000ffff047224 */ /* 0x000fe400078e000f */
[----:B--2---:R-:W-:Y:S02]  /*24b00*/  IMAD.MOV.U32 R14, RZ, RZ, R23 ;  /* 0x000000ffff0e7224 */ /* 0x004fe400078e0017 */
[----:B------:R-:W-:-:S05]  /*24b10*/  IMAD.MOV.U32 R15, RZ, RZ, R22 ;  /* 0x000000ffff0f7224 */ /* 0x000fca00078e0016 */
[----:B------:R-:W-:Y:S01]  /*24b20*/  STL.64 [R1+0x2208], R14 ;  /* 0x0022080e01007387 */ /* 0x000fe20000100a00 */
[----:B---3--:R0:W-:Y:S02]  /*24b30*/  STL.64 [R1+0x2200], R12 ;  /* 0x0022000c01007387 */ /* 0x0081e40000100a00 */
[----:B0-----:R-:W-:Y:S02]  /*24b40*/  IMAD.MOV.U32 R12, RZ, RZ, R21 ;  /* 0x000000ffff0c7224 */ /* 0x001fe400078e0015 */
[----:B------:R-:W-:Y:S02]  /*24b50*/  IMAD.MOV.U32 R13, RZ, RZ, R20 ;  /* 0x000000ffff0d7224 */ /* 0x000fe400078e0014 */
[----:B------:R-:W0:Y:S04]  /*24b60*/  LDSM.16.MT88.4 R20, [R29+0x2080] ;  /* 0x002080001d14783b */ /* 0x000e280000004200 */
[----:B0-----:R-:W-:Y:S01]  /*24b70*/  STL.64 [R1+0x2158], R22 ;  /* 0x0021581601007387 */ /* 0x001fe20000100a00 */
[----:B------:R4:W-:Y:S02]  /*24b80*/  STL.64 [R1+0x2150], R20 ;  /* 0x0021501401007387 */ /* 0x0009e40000100a00 */
[----:B----4-:R-:W-:-:S02]  /*24b90*/  IMAD.MOV.U32 R20, RZ, RZ, R25 ;  /* 0x000000ffff147224 */ /* 0x010fc400078e0019 */
[----:B------:R-:W-:Y:S02]  /*24ba0*/  IMAD.MOV.U32 R21, RZ, RZ, R24 ;  /* 0x000000ffff157224 */ /* 0x000fe400078e0018 */
[----:B------:R-:W0:Y:S04]  /*24bb0*/  LDSM.16.MT88.4 R24, [R3+0x3000] ;  /* 0x003000000318783b */ /* 0x000e280000004200 */
[----:B0-----:R0:W-:Y:S01]  /*24bc0*/  STL.64 [R1+0x2108], R26 ;  /* 0x0021081a01007387 */ /* 0x0011e20000100a00 */
[----:B------:R1:W-:Y:S02]  /*24bd0*/  STL.64 [R1+0x2100], R24 ;  /* 0x0021001801007387 */ /* 0x0003e40000100a00 */
[----:B0-----:R-:W-:Y:S02]  /*24be0*/  IMAD.MOV.U32 R26, RZ, RZ, R5 ;  /* 0x000000ffff1a7224 */ /* 0x001fe400078e0005 */
[----:B-1----:R-:W-:-:S02]  /*24bf0*/  IMAD.MOV.U32 R24, RZ, RZ, R0 ;  /* 0x000000ffff187224 */ /* 0x002fc400078e0000 */
[----:B------:R-:W-:Y:S02]  /*24c00*/  IMAD.MOV.U32 R25, RZ, RZ, R28 ;  /* 0x000000ffff197224 */ /* 0x000fe400078e001c */
[----:B------:R-:W-:Y:S01]  /*24c10*/  IMAD.MOV.U32 R27, RZ, RZ, R4 ;  /* 0x000000ffff1b7224 */ /* 0x000fe200078e0004 */
[----:B------:R-:W2:Y:S01]  /*24c20*/  LDL.LU R0, [R1+0x224c] ;  /* 0x00224c0001007983 */ /* 0x000ea20000300800 */
[----:B------:R-:W3:Y:S05]  /*24c30*/  LDL.LU R28, [R1+0x2248] ;  /* 0x00224800011c7983 */ /* 0x000eea0000300800 */
[C---:B------:R-:W-:Y:S01]  /*24c40*/  HMMA.16816.F32.BF16 R4, R24.reuse, R6, R16 ;  /* 0x000000061804723c */ /* 0x040fe20000041810 */
[----:B------:R-:W4:Y:S11]  /*24c50*/  LDL.LU.64 R18, [R1+0x2240] ;  /* 0x0022400001127983 */ /* 0x000f360000300a00 */
[----:B------:R-:W-:Y:S11]  /*24c60*/  @!UPT UIADD3 URZ, URZ, URZ, URZ ;  /* 0x0000003f3f3ff290 */ /* 0x000ff6000fffe03f */
[----:B------:R-:W-:Y:S01]  /*24c70*/  STL.64 [R1+0xc0], R4 ;  /* 0x0000c00401007387 */ /* 0x000fe20000100a00 */
[----:B------:R-:W-:Y:S02]  /*24c80*/  STL.64 [R1+0xc8], R6 ;  /* 0x0000c80601007387 */ /* 0x000fe40000100a00 */
[----:B------:R-:W0:Y:S02]  /*24c90*/  LDSM.16.MT88.4 R4, [R3+0x3080] ;  /* 0x003080000304783b */ /* 0x000e240000004200 */
[----:B0-----:R-:W-:Y:S02]  /*24ca0*/  STL.64 [R1+0x20a8], R6 ;  /* 0x0020a80601007387 */ /* 0x001fe40000100a00 */
[----:B------:R0:W-:Y:S02]  /*24cb0*/  STL.64 [R1+0x20a0], R4 ;  /* 0x0020a00401007387 */ /* 0x0001e40000100a00 */
[----:B0-----:R-:W2:Y:S01]  /*24cc0*/  LDL.LU.64 R4, [R1+0x50] ;  /* 0x0000500001047983 */ /* 0x001ea20000300a00 */
[----:B------:R-:W2:Y:S02]  /*24cd0*/  LDL.64 R6, [R1+0x58] ;  /* 0x0000580001067983 */ /* 0x000ea40000100a00 */
[----:B------:R-:W-:Y:S01]  /*24ce0*/  STL [R1+0x206c], R3 ;  /* 0x00206c0301007387 */ /* 0x000fe20000100800 */
[----:B----4-:R-:W-:Y:S01]  /*24cf0*/  HMMA.16816.F32.BF16 R24, R24, R18, R8 ;  /* 0x000000121818723c */ /* 0x010fe20000041808 */
[----:B------:R-:W4:Y:S01]  /*24d00*/  LDL.LU.64 R10, [R1+0x2238] ;  /* 0x00223800010a7983 */ /* 0x000f220000300a00 */
[----:B------:R-:W4:Y:S02]  /*24d10*/  LDL.LU.64 R8, [R1+0x2230] ;  /* 0x0022300001087983 */ /* 0x000f240000300a00 */
[----:B------:R-:W4:Y:S02]  /*24d20*/  LDL.LU.64 R18, [R1+0x2228] ;  /* 0x0022280001127983 */ /* 0x000f240000300a00 */
[----:B------:R-:W4:Y:S11]  /*24d30*/  LDL.LU.64 R16, [R1+0x2220] ;  /* 0x0022200001107983 */ /* 0x000f360000300a00 */
[----:B------:R-:W-:Y:S06]  /*24d40*/  @!UPT UIADD3 URZ, URZ, URZ, URZ ;  /* 0x0000003f3f3ff290 */ /* 0x000fec000fffe03f */
[----:B------:R-:W-:Y:S01]  /*24d50*/  STL.64 [R1+0x2118], R26 ;  /* 0x0021181a01007387 */ /* 0x000fe20000100a00 */
[----:B------:R2:W-:Y:S01]  /*24d60*/  STL.64 [R1+0x2110], R24 ;  /* 0x0021101801007387 */ /* 0x0005e20000100a00 */
[C---:B----4-:R-:W-:Y:S02]  /*24d70*/  HMMA.16816.F32.BF16 R12, R16.reuse, R12, R8 ;  /* 0x0000000c100c723c */ /* 0x050fe40000041808 */
[----:B------:R-:W4:Y:S01]  /*24d80*/  LDL.LU.64 R10, [R1+0x2218] ;  /* 0x00221800010a7983 */ /* 0x000f220000300a00 */
[----:B------:R-:W4:Y:S11]  /*24d90*/  LDL.LU.64 R8, [R1+0x2210] ;  /* 0x0022100001087983 */ /* 0x000f360000300a00 */
[----:B------:R-:W-:Y:S09]  /*24da0*/  @!UPT UIADD3 URZ, URZ, URZ, URZ ;  /* 0x0000003f3f3ff290 */ /* 0x000ff2000fffe03f */
[----:B------:R-:W-:Y:S01]  /*24db0*/  STL.64 [R1+0xa0], R12 ;  /* 0x0000a00c01007387 */ /* 0x000fe20000100a00 */
[----:B------:R4:W-:Y:S02]  /*24dc0*/  STL.64 [R1+0xa8], R14 ;  /* 0x0000a80e01007387 */ /* 0x0009e40000100a00 */
[----:B--2---:R-:W-:Y:S01]  /*24dd0*/  IMAD.MOV.U32 R25, RZ, RZ, R0 ;  /* 0x000000ffff197224 */ /* 0x004fe200078e0000 */
[----:B----4-:R-:W-:Y:S11]  /*24de0*/  HMMA.16816.F32.BF16 R12, R16, R20, R8 ;  /* 0x00000014100c723c */ /* 0x010ff60000041808 */
[----:B------:R-:W-:Y:S11]  /*24df0*/  @!UPT UIADD3 URZ, URZ, URZ, URZ ;  /* 0x0000003f3f3ff290 */ /* 0x000ff6000fffe03f */
[----:B------:R-:W-:Y:S02]  /*24e00*/  @!UPT UIADD3 URZ, URZ, URZ, URZ ;  /* 0x0000003f3f3ff290 */ /* 0x000fe4000fffe03f */
[----:B------:R-:W-:Y:S02]  /*24e10*/  IMAD.MOV.U32 R11, RZ, RZ, R14 ;  /* 0x000000ffff0b7224 */ /* 0x000fe400078e000e */
[----:B------:R-:W-:Y:S02]  /*24e20*/  IMAD.MOV.U32 R27, RZ, RZ, R15 ;  /* 0x000000ffff1b7224 */ /* 0x000fe400078e000f */
[----:B------:R-:W-:Y:S02]  /*24e30*/  IMAD.MOV.U32 R0, RZ, RZ, R12 ;  /* 0x000000ffff007224 */ /* 0x000fe400078e000c */
[----:B------:R-:W-:Y:S01]  /*24e40*/  IMAD.MOV.U32 R10, RZ, RZ, R13 ;  /* 0x000000ffff0a7224 */ /* 0x000fe200078e000d */
[----:B------:R-:W2:Y:S01]  /*24e50*/  LDL.LU.64 R14, [R1+0x2208] ;  /* 0x00220800010e7983 */ /* 0x000ea20000300a00 */
[----:B------:R-:W2:Y:S02]  /*24e60*/  LDL.LU.64 R12, [R1+0x2200] ;  /* 0x00220000010c7983 */ /* 0x000ea40000300a00 */
[----:B---3--:R-:W-:-:S02]  /*24e70*/  IMAD.MOV.U32 R24, RZ, RZ, R28 ;  /* 0x000000ffff187224 */ /* 0x008fc400078e001c */
[----:B------:R0:W-:Y:S02]  /*24e80*/  STL.64 [R1+0x21c8], R20 ;  /* 0x0021c81401007387 */ /* 0x0001e40000100a00 */
[----:B0-----:R-:W3:Y:S01]  /*24e90*/  LDL.LU.64 R20, [R1+0x80] ;  /* 0x0000800001147983 */ /* 0x001ee20000300a00 */
[----:B------:R-:W-:Y:S02]  /*24ea0*/  STL [R1+0x21a8], R27 ;  /* 0x0021a81b01007387 */ /* 0x000fe40000100800 */
[----:B------:R-:W-:Y:S02]  /*24eb0*/  STL [R1+0x21a4], R11 ;  /* 0x0021a40b01007387 */ /* 0x000fe40000100800 */
[----:B------:R-:W-:Y:S01]  /*24ec0*/  STL [R1+0x21a0], R10 ;  /* 0x0021a00a01007387 */ /* 0x000fe20000100800 */
[----:B------:R-:W-:Y:S01]  /*24ed0*/  STL [R1+0x219c], R0 ;  /* 0x00219c0001007387 */ /* 0x000fe20000100800 */
[C---:B--2---:R-:W-:Y:S11]  /*24ee0*/  HMMA.16816.F32.BF16 R12, R16.reuse, R24, R12 ;  /* 0x00000018100c723c */ /* 0x044ff6000004180c */
[----:B------:R-:W-:Y:S11]  /*24ef0*/  @!UPT UIADD3 URZ, URZ, URZ, URZ ;  /* 0x0000003f3f3ff290 */ /* 0x000ff6000fffe03f */
[----:B------:R-:W-:Y:S02]  /*24f00*/  @!UPT UIADD3 URZ, URZ, URZ, URZ ;  /* 0x0000003f3f3ff290 */ /* 0x000fe4000fffe03f */
[----:B------:R-:W-:Y:S02]  /*24f10*/  IMAD.MOV.U32 R28, RZ, RZ, R15 ;  /* 0x000000ffff1c7224 */ /* 0x000fe400078e000f */
[----:B------:R-:W-:Y:S02]  /*24f20*/  IMAD.MOV.U32 R9, RZ, RZ, R14 ;  /* 0x000000ffff097224 */ /* 0x000fe400078e000e */
[----:B------:R-:W-:Y:S01]  /*24f30*/  IMAD.MOV.U32 R8, RZ, RZ, R13 ;  /* 0x000000ffff087224 */ /* 0x000fe200078e000d */
[----:B------:R0:W-:Y:S01]  /*24f40*/  STL [R1+0x40], R12 ;  /* 0x0000400c01007387 */ /* 0x0001e20000100800 */
[----:B------:R-:W2:Y:S03]  /*24f50*/  LDL.LU.64 R14, [R1+0x21f8] ;  /* 0x0021f800010e7983 */ /* 0x000ea60000300a00 */
[----:B0-----:R-:W4:Y:S01]  /*24f60*/  LDL.LU.64 R12, [R1+0x21f0] ;  /* 0x0021f000010c7983 */ /* 0x001f220000300a00 */
[----:B------:R-:W-:Y:S02]  /*24f70*/  STL [R1+0x21b4], R28 ;  /* 0x0021b41c01007387 */ /* 0x000fe40000100800 */
[----:B------:R-:W-:Y:S02]  /*24f80*/  STL [R1+0x21b0], R9 ;  /* 0x0021b00901007387 */ /* 0x000fe40000100800 */
[----:B------:R0:W-:Y:S02]  /*24f90*/  STL [R1+0x21ac], R8 ;  /* 0x0021ac0801007387 */ /* 0x0001e40000100800 */
[----:B0-----:R-:W2:Y:S01]  /*24fa0*/  LDL.LU R8, [R1+0x190] ;  /* 0x0001900001087983 */ /* 0x001ea20000300800 */
[----:B------:R-:W2:Y:S02]  /*24fb0*/  LDL.LU R9, [R1+0x194] ;  /* 0x0001940001097983 */ /* 0x000ea40000300800 */
[----:B------:R-:W2:Y:S02]  /*24fc0*/  LDL.LU R10, [R1+0x198] ;  /* 0x00019800010a7983 */ /* 0x000ea40000300800 */
[----:B------:R-:W2:Y:S02]  /*24fd0*/  LDL.LU R11, [R1+0x19c] ;  /* 0x00019c00010b7983 */ /* 0x000ea40000300800 */
[----:B--2---:R-:W-:Y:S11]  /*24fe0*/  HMMA.16816.F32.BF16 R16, R16, R4, R8 ;  /* 0x000000041010723c */ /* 0x004ff60000041808 */
[----:B------:R-:W-:Y:S11]  /*24ff0*/  @!UPT UIADD3 URZ, URZ, URZ, URZ ;  /* 0x0000003f3f3ff290 */ /* 0x000ff6000fffe03f */
[----:B------:R-:W-:Y:S02]  /*25000*/  @!UPT UIADD3 URZ, URZ, URZ, URZ ;  /* 0x0000003f3f3ff290 */ /* 0x000fe4000fffe03f */
[----:B------:R-:W-:-:S05]  /*25010*/  IMAD.MOV.U32 R27, RZ, RZ, R16 ;  /* 0x000000ffff1b7224 */ /* 0x000fca00078e0010 */
[----:B------:R-:W-:Y:S01]  /*25020*/  STL [R1+0x21d8], R27 ;  /* 0x0021d81b01007387 */ /* 0x000fe20000100800 */
[----:B------:R0:W-:Y:S02]  /*25030*/  STL.64 [R1+0x21d0], R24 ;  /* 0x0021d01801007387 */ /* 0x0001e40000100a00 */
[----:B------:R-:W-:Y:S02]  /*25040*/  IMAD.MOV.U32 R11, RZ, RZ, R17 ;  /* 0x000000ffff0b7224 */ /* 0x000fe400078e0011 */
[----:B----4-:R-:W-:Y:S02]  /*25050*/  IMAD.MOV.U32 R16, RZ, RZ, R12 ;  /* 0x000000ffff107224 */ /* 0x010fe400078e000c */
[----:B------:R-:W-:Y:S02]  /*25060*/  IMAD.MOV.U32 R10, RZ, RZ, R18 ;  /* 0x000000ffff0a7224 */ /* 0x000fe400078e0012 */
[----:B------:R-:W-:Y:S02]  /*25070*/  IMAD.MOV.U32 R17, RZ, RZ, R13 ;  /* 0x000000ffff117224 */ /* 0x000fe400078e000d */
[----:B------:R-:W-:-:S02]  /*25080*/  IMAD.MOV.U32 R0, RZ, RZ, R19 ;  /* 0x000000ffff007224 */ /* 0x000fc400078e0013 */
[----:B------:R-:W-:Y:S01]  /*25090*/  IMAD.MOV.U32 R18, RZ, RZ, R14 ;  /* 0x000000ffff127224 */ /* 0x000fe200078e000e */
[----:B0-----:R-:W2:Y:S01]  /*250a0*/  LDL.LU R24, [R1+0x150] ;  /* 0x0001500001187983 */ /* 0x001ea20000300800 */
[----:B------:R-:W2:Y:S02]  /*250b0*/  LDL.LU R25, [R1+0x154] ;  /* 0x0001540001197983 */ /* 0x000ea40000300800 */
[----:B------:R-:W2:Y:S02]  /*250c0*/  LDL.LU R26, [R1+0x158] ;  /* 0x00015800011a7983 */ /* 0x000ea40000300800 */
[----:B------:R-:W2:Y:S01]  /*250d0*/  LDL.LU R27, [R1+0x15c] ;  /* 0x00015c00011b7983 */ /* 0x000ea20000300800 */
[----:B------:R-:W2:Y:S01]  /*250e0*/  LDL.LU R12, [R1+0x21e8] ;  /* 0x0021e800010c7983 */ /* 0x000ea20000300800 */
[----:B------:R-:W2:Y:S02]  /*250f0*/  LDL.LU R13, [R1+0x21e4] ;  /* 0x0021e400010d7983 */ /* 0x000ea40000300800 */
[----:B------:R-:W2:Y:S02]  /*25100*/  LDL.LU R14, [R1+0x21e0] ;  /* 0x0021e000010e7983 */ /* 0x000ea40000300800 */
[----:B------:R-:W-:-:S02]  /*25110*/  IMAD.MOV.U32 R19, RZ, RZ, R15 ;  /* 0x000000ffff137224 */ /* 0x000fc400078e000f */
[----:B------:R-:W2:Y:S01]  /*25120*/  LDL.LU R15, [R1+0x21dc] ;  /* 0x0021dc00010f7983 */ /* 0x000ea20000300800 */
[----:B------:R-:W-:Y:S02]  /*25130*/  STL.64 [R1+0x21c0], R6 ;  /* 0x0021c00601007387 */ /* 0x000fe40000100a00 */
[----:B------:R0:W-:Y:S02]  /*25140*/  STL.64 [R1+0x21b8], R4 ;  /* 0x0021b80401007387 */ /* 0x0001e40000100a00 */
[----:B---3--:R-:W-:Y:S01]  /*25150*/  IMAD.MOV.U32 R3, RZ, RZ, R21 ;  /* 0x000000ffff037224 */ /* 0x008fe200078e0015 */
[----:B0-----:R-:W3:Y:S01]  /*25160*/  LDL.LU R4, [R1+0x140] ;  /* 0x0001400001047983 */ /* 0x001ee20000300800 */
[----:B------:R-:W3:Y:S02]  /*25170*/  LDL.LU R5, [R1+0x144] ;  /* 0x0001440001057983 */ /* 0x000ee40000300800 */
[----:B------:R-:W3:Y:S02]  /*25180*/  LDL.LU R6, [R1+0x148] ;  /* 0x0001480001067983 */ /* 0x000ee40000300800 */
[----:B------:R-:W3:Y:S01]  /*25190*/  LDL.LU R7, [R1+0x14c] ;  /* 0x00014c0001077983 */ /* 0x000ee20000300800 */
[----:B--2---:R-:W-:Y:S11]  /*251a0*/  HMMA.16816.F32.BF16 R24, R12, R20, R24 ;  /* 0x000000140c18723c */ /* 0x004ff60000041818 */
[----:B------:R-:W-:Y:S11]  /*251b0*/  @!UPT UIADD3 URZ, URZ, URZ, URZ ;  /* 0x0000003f3f3ff290 */ /* 0x000ff6000fffe03f */
[----:B------:R-:W-:Y:S01]  /*251c0*/  @!UPT UIADD3 URZ, URZ, URZ, URZ ;  /* 0x0000003f3f3ff290 */ /* 0x000fe2000fffe03f */
[----:B------:R0:W-:Y:S01]  /*251d0*/  STL [R1+0x20], R24 ;  /* 0x0000201801007387 */ /* 0x0001e20000100800 */
[----:B------:R-:W-:Y:S02]  /*251e0*/  IMAD.MOV.U32 R8, RZ, RZ, R27 ;  /* 0x000000ffff087224 */ /* 0x000fe400078e001b */
[----:B------:R-:W-:Y:S02]  /*251f0*/  IMAD.MOV.U32 R28, RZ, RZ, R25 ;  /* 0x000000ffff1c7224 */ /* 0x000fe400078e0019 */
[----:B------:R-:W-:Y:S01]  /*25200*/  IMAD.MOV.U32 R9, RZ, RZ, R26 ;  /* 0x000000ffff097224 */ /* 0x000fe200078e001a */
[----:B------:R-:W2:Y:S01]  /*25210*/  LDL.LU R27, [R1+0x21d8] ;  /* 0x0021d800011b7983 */ /* 0x000ea20000300800 */
[----:B------:R-:W-:-:S03]  /*25220*/  IMAD.MOV.U32 R26, RZ, RZ, R20 ;  /* 0x000000ffff1a7224 */ /* 0x000fc600078e0014 */
[----:B0-----:R-:W4:Y:S01]  /*25230*/  LDL.LU.64 R24, [R1+0x21d0] ;  /* 0x0021d00001187983 */ /* 0x001f220000300a00 */
[----:B------:R-:W3:Y:S02]  /*25240*/  LDL.LU.64 R20, [R1+0x21c8] ;  /* 0x0021c80001147983 */ /* 0x000ee40000300a00 */
[C---:B---3--:R-:W-:Y:S08]  /*25250*/  HMMA.16816.F32.BF16 R4, R12.reuse, R20, R4 ;  /* 0x000000140c04723c */ /* 0x048ff00000041804 */
[C---:B----4-:R-:W-:Y:S11]  /*25260*/  HMMA.16816.F32.BF16 R16, R12.reuse, R24, R16 ;  /* 0x000000180c10723c */ /* 0x050ff60000041810 */
[----:B------:R-:W-:Y:S05]  /*25270*/  @!UPT UIADD3 URZ, URZ, URZ, URZ ;  /* 0x0000003f3f3ff290 */ /* 0x000fea000fffe03f */
[----:B------:R-:W-:Y:S02]  /*25280*/  IMAD.MOV.U32 R23, RZ, RZ, R4 ;  /* 0x000000ffff177224 */ /* 0x000fe400078e0004 */
[----:B------:R-:W-:Y:S02]  /*25290*/  IMAD.MOV.U32 R22, RZ, RZ, R5 ;  /* 0x000000ffff167224 */ /* 0x000fe400078e0005 */
[----:B------:R-:W-:Y:S02]  /*252a0*/  IMAD.MOV.U32 R21, RZ, RZ, R6 ;  /* 0x000000ffff157224 */ /* 0x000fe400078e0006 */
[----:B------:R-:W-:Y:S02]  /*252b0*/  IMAD.MOV.U32 R20, RZ, RZ, R7 ;  /* 0x000000ffff147224 */ /* 0x000fe400078e0007 */
[----:B------:R-:W0:Y:S04]  /*252c0*/  LDSM.16.MT88.4 R4, [R29+0x3000] ;  /* 0x003000001d04783b */ /* 0x000e280000004200 */
[----:B------:R-:W-:Y:S01]  /*252d0*/  STL.64 [R1+0x2088], R18 ;  /* 0x0020881201007387 */ /* 0x000fe20000100a00 */
[----:B------:R1:W-:Y:S03]  /*252e0*/  STL.64 [R1+0x2080], R16 ;  /* 0x0020801001007387 */ /* 0x0003e60000100a00 */
[----:B-1----:R-:W3:Y:S01]  /*252f0*/  LDL.LU R16, [R1+0x120] ;  /* 0x0001200001107983 */ /* 0x002ee20000300800 */
[----:B------:R-:W3:Y:S02]  /*25300*/  LDL.LU R17, [R1+0x124] ;  /* 0x0001240001117983 */ /* 0x000ee40000300800 */
[----:B------:R-:W3:Y:S02]  /*25310*/  LDL.LU R18, [R1+0x128] ;  /* 0x0001280001127983 */ /* 0x000ee40000300800 */
[----:B------:R-:W3:Y:S01]  /*25320*/  LDL.LU R19, [R1+0x12c] ;  /* 0x00012c0001137983 */ /* 0x000ee20000300800 */
[----:B0-----:R-:W-:Y:S01]  /*25330*/  STL.64 [R1], R4 ;  /* 0x0000000401007387 */ /* 0x001fe20000100a00 */
[----:B------:R0:W-:Y:S03]  /*25340*/  STL.64 [R1+0x8], R6 ;  /* 0x0000080601007387 */ /* 0x0001e60000100a00 */
[----:B0-----:R-:W4:Y:S01]  /*25350*/  LDL.LU.64 R6, [R1+0x21c0] ;  /* 0x0021c00001067983 */ /* 0x001f220000300a00 */
[----:B------:R-:W3:Y:S02]  /*25360*/  LDL.LU.64 R4, [R1+0x21b8] ;  /* 0x0021b80001047983 */ /* 0x000ee40000300a00 */
[----:B------:R-:W-:Y:S01]  /*25370*/  STL [R1+0x2070], R29 ;  /* 0x0020701d01007387 */ /* 0x000fe20000100800 */
[----:B----4-:R-:W-:Y:S01]  /*25380*/  STL.64 [R1+0x2168], R6 ;  /* 0x0021680601007387 */ /* 0x010fe20000100a00 */
[----:B---3--:R-:W-:Y:S01]  /*25390*/  HMMA.16816.F32.BF16 R12, R12, R4, R16 ;  /* 0x000000040c0c723c */ /* 0x008fe20000041810 */
[----:B------:R-:W-:Y:S06]  /*253a0*/  STL.64 [R1+0x2160], R4 ;  /* 0x0021600401007387 */ /* 0x000fec0000100a00 */
[----:B------:R-:W-:-:S02]  /*253b0*/  IMAD.MOV.U32 R18, RZ, RZ, R21 ;  /* 0x000000ffff127224 */ /* 0x000fc400078e0015 */
[----:B------:R-:W-:Y:S02]  /*253c0*/  IMAD.MOV.U32 R19, RZ, RZ, R20 ;  /* 0x000000ffff137224 */ /* 0x000fe400078e0014 */
[----:B------:R-:W-:Y:S02]  /*253d0*/  IMAD.MOV.U32 R16, RZ, RZ, R23 ;  /* 0x000000ffff107224 */ /* 0x000fe400078e0017 */
[----:B------:R-:W-:Y:S01]  /*253e0*/  IMAD.MOV.U32 R17, RZ, RZ, R22 ;  /* 0x000000ffff117224 */ /* 0x000fe200078e0016 */
[----:B------:R-:W3:Y:S01]  /*253f0*/  LDL.LU R20, [R1+0x180] ;  /* 0x0001800001147983 */ /* 0x000ee20000300800 */
[----:B------:R-:W3:Y:S02]  /*25400*/  LDL.LU R21, [R1+0x184] ;  /* 0x0001840001157983 */ /* 0x000ee40000300800 */
[----:B------:R-:W3:Y:S02]  /*25410*/  LDL.LU R22, [R1+0x188] ;  /* 0x0001880001167983 */ /* 0x000ee40000300800 */
[----:B------:R-:W3:Y:S01]  /*25420*/  LDL.LU R23, [R1+0x18c] ;  /* 0x00018c0001177983 */ /* 0x000ee20000300800 */
[----:B------:R-:W-:Y:S01]  /*25430*/  STL.64 [R1+0x2098], R18 ;  /* 0x0020981201007387 */ /* 0x000fe20000100a00 */
[----:B------:R0:W-:Y:S03]  /*25440*/  STL.64 [R1+0x2090], R16 ;  /* 0x0020901001007387 */ /* 0x0001e60000100a00 */
[----:B0-----:R-:W4:Y:S01]  /*25450*/  LDL.LU R16, [R1+0x20] ;  /* 0x0000200001107983 */ /* 0x001f220000300800 */
[----:B------:R-:W-:-:S02]  /*25460*/  IMAD.MOV.U32 R18, RZ, RZ, R9 ;  /* 0x000000ffff127224 */ /* 0x000fc400078e0009 */
[----:B------:R-:W-:Y:S02]  /*25470*/  IMAD.MOV.U32 R19, RZ, RZ, R8 ;  /* 0x000000ffff137224 */ /* 0x000fe400078e0008 */
[----:B------:R-:W-:Y:S02]  /*25480*/  IMAD.MOV.U32 R17, RZ, RZ, R28 ;  /* 0x000000ffff117224 */ /* 0x000fe400078e001c */
[----:B------:R-:W2:Y:S01]  /*25490*/  LDL.LU R28, [R1+0x21b4] ;  /* 0x0021b400011c7983 */ /* 0x000ea20000300800 */
[----:B------:R-:W2:Y:S02]  /*254a0*/  LDL.LU R9, [R1+0x21b0] ;  /* 0x0021b00001097983 */ /* 0x000ea40000300800 */
[----:B------:R-:W2:Y:S02]  /*254b0*/  LDL.LU R8, [R1+0x21ac] ;  /* 0x0021ac0001087983 */ /* 0x000ea40000300800 */
[----:B------:R0:W-:Y:S02]  /*254c0*/  STL.64 [R1+0x20b8], R18 ;  /* 0x0020b81201007387 */ /* 0x0001e40000100a00 */
[----:B0-----:R-:W-:-:S02]  /*254d0*/  IMAD.MOV.U32 R18, RZ, RZ, R10 ;  /* 0x000000ffff127224 */ /* 0x001fc400078e000a */
[----:B------:R-:W-:Y:S01]  /*254e0*/  IMAD.MOV.U32 R19, RZ, RZ, R0 ;  /* 0x000000ffff137224 */ /* 0x000fe200078e0000 */
[----:B----4-:R2:W-:Y:S02]  /*254f0*/  STL.64 [R1+0x20b0], R16 ;  /* 0x0020b01001007387 */ /* 0x0105e40000100a00 */
[----:B--2---:R-:W-:Y:S02]  /*25500*/  IMAD.MOV.U32 R16, RZ, RZ, R27 ;  /* 0x000000ffff107224 */ /* 0x004fe400078e001b */
[----:B------:R-:W-:Y:S01]  /*25510*/  IMAD.MOV.U32 R17, RZ, RZ, R11 ;  /* 0x000000ffff117224 */ /* 0x000fe200078e000b */
[----:B------:R-:W2:Y:S01]  /*25520*/  LDL.LU R27, [R1+0x21a8] ;  /* 0x0021a800011b7983 */ /* 0x000ea20000300800 */
[----:B------:R-:W4:Y:S02]  /*25530*/  LDL.LU R11, [R1+0x21a4] ;  /* 0x0021a400010b7983 */ /* 0x000f240000300800 */
[----:B------:R-:W2:Y:S02]  /*25540*/  LDL.LU R10, [R1+0x21a0] ;  /* 0x0021a000010a7983 */ /* 0x000ea40000300800 */
[----:B------:R-:W2:Y:S01]  /*25550*/  LDL.LU R0, [R1+0x219c] ;  /* 0x00219c0001007983 */ /* 0x000ea20000300800 */
[----:B------:R-:W-:Y:S01]  /*25560*/  STL.64 [R1+0x20c8], R18 ;  /* 0x0020c81201007387 */ /* 0x000fe20000100a00 */
[----:B------:R0:W-:Y:S03]  /*25570*/  STL.64 [R1+0x20c0], R16 ;  /* 0x0020c01001007387 */ /* 0x0001e60000100a00 */
[----:B0-----:R-:W2:Y:S01]  /*25580*/  LDL.LU R16, [R1+0x40] ;  /* 0x0000400001107983 */ /* 0x001ea20000300800 */
[----:B------:R-:W-:-:S02]  /*25590*/  IMAD.MOV.U32 R18, RZ, RZ, R9 ;  /* 0x000000ffff127224 */ /* 0x000fc400078e0009 */
[----:B------:R-:W-:Y:S02]  /*255a0*/  IMAD.MOV.U32 R19, RZ, RZ, R28 ;  /* 0x000000ffff137224 */ /* 0x000fe400078e001c */
[----:B------:R-:W-:Y:S02]  /*255b0*/  IMAD.MOV.U32 R17, RZ, RZ, R8 ;  /* 0x000000ffff117224 */ /* 0x000fe400078e0008 */
[----:B------:R-:W3:Y:S01]  /*255c0*/  LDL.LU R8, [R1+0x2198] ;  /* 0x0021980001087983 */ /* 0x000ee20000300800 */
[----:B------:R-:W3:Y:S02]  /*255d0*/  LDL.LU R9, [R1+0x2194] ;  /* 0x0021940001097983 */ /* 0x000ee40000300800 */
[----:B------:R-:W3:Y:S02]  /*255e0*/  LDL.LU R28, [R1+0x2190] ;  /* 0x00219000011c7983 */ /* 0x000ee40000300800 */
[----:B------:R4:W-:Y:S02]  /*255f0*/  STL.64 [R1+0x20d8], R18 ;  /* 0x0020d81201007387 */ /* 0x0009e40000100a00 */
[----:B----4-:R-:W-:Y:S01]  /*25600*/  IMAD.MOV.U32 R18, RZ, RZ, R11 ;  /* 0x000000ffff127224 */ /* 0x010fe200078e000b */
[----:B--2---:R0:W-:Y:S02]  /*25610*/  STL.64 [R1+0x20d0], R16 ;  /* 0x0020d01001007387 */ /* 0x0041e40000100a00 */
[----:B0-----:R-:W-:-:S02]  /*25620*/  IMAD.MOV.U32 R16, RZ, RZ, R0 ;  /* 0x000000ffff107224 */ /* 0x001fc400078e0000 */
[----:B------:R-:W-:Y:S01]  /*25630*/  IMAD.MOV.U32 R17, RZ, RZ, R10 ;  /* 0x000000ffff117224 */ /* 0x000fe200078e000a */
[----:B------:R-:W2:Y:S01]  /*25640*/  LDL.LU R0, [R1+0x218c] ;  /* 0x00218c0001007983 */ /* 0x000ea20000300800 */
[----:B------:R-:W4:Y:S02]  /*25650*/  LDL.LU R10, [R1+0x2188] ;  /* 0x00218800010a7983 */ /* 0x000f240000300800 */
[----:B------:R-:W4:Y:S02]  /*25660*/  LDL.LU R11, [R1+0x2184] ;  /* 0x00218400010b7983 */ /* 0x000f240000300800 */
[----:B------:R-:W-:-:S05]  /*25670*/  IMAD.MOV.U32 R19, RZ, RZ, R27 ;  /* 0x000000ffff137224 */ /* 0x000fca00078e001b */
[----:B------:R-:W-:Y:S01]  /*25680*/  STL.64 [R1+0x20e8], R18 ;  /* 0x0020e81201007387 */ /* 0x000fe20000100a00 */
[----:B------:R0:W-:Y:S02]  /*25690*/  STL.64 [R1+0x20e0], R16 ;  /* 0x0020e01001007387 */ /* 0x0001e40000100a00 */
[----:B0-----:R-:W-:Y:S02]  /*256a0*/  IMAD.MOV.U32 R16, RZ, RZ, R26 ;  /* 0x000000ffff107224 */ /* 0x001fe400078e001a */
[----:B------:R-:W-:Y:S01]  /*256b0*/  IMAD.MOV.U32 R17, RZ, RZ, R3 ;  /* 0x000000ffff117224 */ /* 0x000fe200078e0003 */
[----:B------:R-:W-:Y:S01]  /*256c0*/  STL [R1+0x207c], R13 ;  /* 0x00207c0d01007387 */ /* 0x000fe20000100800 */
[----:B---3--:R-:W-:Y:S02]  /*256d0*/  IMAD.MOV.U32 R18, RZ, RZ, R28 ;  /* 0x000000ffff127224 */ /* 0x008fe400078e001c */
[----:B------:R-:W-:Y:S02]  /*256e0*/  STL [R1+0x2078], R14 ;  /* 0x0020780e01007387 */ /* 0x000fe40000100800 */
[----:B------:R-:W-:Y:S01]  /*256f0*/  STL [R1+0x2074], R15 ;  /* 0x0020740f01007387 */ /* 0x000fe20000100800 */
[----:B------:R0:W-:Y:S04]  /*25700*/  STL [R1+0x2180], R12 ;  /* 0x0021800c01007387 */ /* 0x0001e80000100800 */
[----:B0-----:R-:W3:Y:S01]  /*25710*/  LDL.LU.64 R12, [R1+0x70] ;  /* 0x00007000010c7983 */ /* 0x001ee20000300a00 */
[----:B----4-:R-:W-:Y:S01]  /*25720*/  HMMA.16816.F32.BF16 R4, R8, R16, R20 ;  /* 0x000000100804723c */ /* 0x010fe20000041814 */
[----:B--2---:R-:W-:Y:S11]  /*25730*/  IMAD.MOV.U32 R19, RZ, RZ, R0 ;  /* 0x000000ffff137224 */ /* 0x004ff600078e0000 */
[----:B------:R-:W-:Y:S11]  /*25740*/  @!UPT UIADD3 URZ, URZ, URZ, URZ ;  /* 0x0000003f3f3ff290 */ /* 0x000ff6000fffe03f */
[----:B------:R-:W-:Y:S01]  /*25750*/  STL [R1+0xd4], R5 ;  /* 0x0000d40501007387 */ /* 0x000fe20000100800 */
[----:B------:R-:W-:Y:S02]  /*25760*/  STL.64 [R1+0x2178], R18 ;  /* 0x0021781201007387 */ /* 0x000fe40000100a00 */
[----:B------:R0:W-:Y:S02]  /*25770*/  STL.64 [R1+0x2170], R16 ;  /* 0x0021701001007387 */ /* 0x0001e40000100a00 */
[----:B0-----:R-:W2:Y:S01]  /*25780*/  LDL.LU R16, [R1+0x170] ;  /* 0x0001700001107983 */ /* 0x001ea20000300800 */
[----:B------:R-:W2:Y:S02]  /*25790*/  LDL.LU R17, [R1+0x174] ;  /* 0x0001740001117983 */ /* 0x000ea40000300800 */
[----:B------:R-:W2:Y:S02]  /*257a0*/  LDL.LU R18, [R1+0x178] ;  /* 0x0001780001127983 */ /* 0x000ea40000300800 */
[----:B------:R-:W2:Y:S01]  /*257b0*/  LDL.LU R19, [R1+0x17c] ;  /* 0x00017c0001137983 */ /* 0x000ea20000300800 */
[----:B------:R-:W4:Y:S01]  /*257c0*/  LDL.LU R20, [R1+0x110] ;  /* 0x0001100001147983 */ /* 0x000f220000300800 */
[----:B------:R-:W4:Y:S02]  /*257d0*/  LDL.LU R21, [R1+0x114] ;  /* 0x0001140001157983 */ /* 0x000f240000300800 */
[----:B------:R-:W4:Y:S02]  /*257e0*/  LDL.LU R22, [R1+0x118] ;  /* 0x0001180001167983 */ /* 0x000f240000300800 */
[----:B------:R-:W-:Y:S01]  /*257f0*/  IMAD.MOV.U32 R3, RZ, RZ, R4 ;  /* 0x000000ffff037224 */ /* 0x000fe200078e0004 */
[----:B------:R-:W4:Y:S01]  /*25800*/  LDL.LU R23, [R1+0x11c] ;  /* 0x00011c0001177983 */ /* 0x000f220000300800 */
[----:B------:R-:W4:Y:S02]  /*25810*/  LDL.LU R4, [R1+0x160] ;  /* 0x0001600001047983 */ /* 0x000f240000300800 */
[----:B------:R-:W-:-:S02]  /*25820*/  IMAD.MOV.U32 R0, RZ, RZ, R6 ;  /* 0x000000ffff007224 */ /* 0x000fc400078e0006 */
[----:B------:R-:W4:Y:S02]  /*25830*/  LDL.LU R5, [R1+0x164] ;  /* 0x0001640001057983 */ /* 0x000f240000300800 */
[----:B------:R-:W-:Y:S01]  /*25840*/  IMAD.MOV.U32 R28, RZ, RZ, R7 ;  /* 0x000000ffff1c7224 */ /* 0x000fe200078e0007 */
[----:B------:R-:W4:Y:S01]  /*25850*/  LDL.LU R6, [R1+0x168] ;  /* 0x0001680001067983 */ /* 0x000f220000300800 */
[----:B------:R-:W4:Y:S02]  /*25860*/  LDL.LU R7, [R1+0x16c] ;  /* 0x00016c0001077983 */ /* 0x000f240000300800 */
[----:B---3--:R-:W-:Y:S01]  /*25870*/  IMAD.MOV.U32 R27, RZ, RZ, R12 ;  /* 0x000000ffff1b7224 */ /* 0x008fe200078e000c */
[C---:B--2---:R-:W-:Y:S01]  /*25880*/  HMMA.16816.F32.BF16 R16, R8.reuse, R12, R16 ;  /* 0x0000000c0810723c */ /* 0x044fe20000041810 */
[----:B------:R-:W2:Y:S01]  /*25890*/  LDL.LU R12, [R1+0x2180] ;  /* 0x00218000010c7983 */ /* 0x000ea20000300800 */
[----:B------:R-:W-:Y:S11]  /*258a0*/  IMAD.MOV.U32 R26, RZ, RZ, R13 ;  /* 0x000000ffff1a7224 */ /* 0x000ff600078e000d */
[----:B------:R-:W-:Y:S11]  /*258b0*/  @!UPT UIADD3 URZ, URZ, URZ, URZ ;  /* 0x0000003f3f3ff290 */ /* 0x000ff6000fffe03f */
[----:B------:R-:W-:Y:S02]  /*258c0*/  IMAD.MOV.U32 R14, RZ, RZ, R17 ;  /* 0x000000ffff0e7224 */ /* 0x000fe400078e0011 */
[----:B------:R-:W-:Y:S02]  /*258d0*/  IMAD.MOV.U32 R15, RZ, RZ, R18 ;  /* 0x000000ffff0f7224 */ /* 0x000fe400078e0012 */
[----:B------:R-:W-:Y:S02]  /*258e0*/  IMAD.MOV.U32 R13, RZ, RZ, R16 ;  /* 0x000000ffff0d7224 */ /* 0x000fe400078e0010 */
[----:B------:R-:W-:Y:S02]  /*258f0*/  IMAD.MOV.U32 R29, RZ, RZ, R19 ;  /* 0x000000ffff1d7224 */ /* 0x000fe400078e0013 */
[----:B------:R-:W3:Y:S01]  /*25900*/  LDL.LU.64 R18, [R1+0x2178] ;  /* 0x0021780001127983 */ /* 0x000ee20000300a00 */
[----:B------:R-:W3:Y:S02]  /*25910*/  LDL.LU.64 R16, [R1+0x2170] ;  /* 0x0021700001107983 */ /* 0x000ee40000300a00 */
[----:B------:R-:W-:Y:S01]  /*25920*/  STL.64 [R1+0x20f8], R14 ;  /* 0x0020f80e01007387 */ /* 0x000fe20000100a00 */
[----:B--2---:R0:W-:Y:S04]  /*25930*/  STL.64 [R1+0x20f0], R12 ;  /* 0x0020f00c01007387 */ /* 0x0041e80000100a00 */
[----:B0-----:R-:W2:Y:S01]  /*25940*/  LDL.LU R12, [R1+0xa0] ;  /* 0x0000a000010c7983 */ /* 0x001ea20000300800 */
[----:B------:R-:W2:Y:S02]  /*25950*/  LDL.LU R13, [R1+0xa4] ;  /* 0x0000a400010d7983 */ /* 0x000ea40000300800 */
[----:B------:R-:W2:Y:S02]  /*25960*/  LDL.LU R14, [R1+0xa8] ;  /* 0x0000a800010e7983 */ /* 0x000ea40000300800 */
[----:B------:R-:W2:Y:S02]  /*25970*/  LDL.LU R15, [R1+0xac] ;  /* 0x0000ac00010f7983 */ /* 0x000ea40000300800 */
[----:B--2---:R-:W-:Y:S01]  /*25980*/  STL.64 [R1+0x2128], R14 ;  /* 0x0021280e01007387 */ /* 0x004fe20000100a00 */
[----:B------:R0:W-:Y:S03]  /*25990*/  STL.64 [R1+0x2120], R12 ;  /* 0x0021200c01007387 */ /* 0x0001e60000100a00 */
[----:B0-----:R-:W2:Y:S01]  /*259a0*/  LDL.LU R12, [R1+0xc0] ;  /* 0x0000c000010c7983 */ /* 0x001ea20000300800 */
[----:B------:R-:W2:Y:S02]  /*259b0*/  LDL.LU R13, [R1+0xc4] ;  /* 0x0000c400010d7983 */ /* 0x000ea40000300800 */
[----:B------:R-:W2:Y:S02]  /*259c0*/  LDL.LU R14, [R1+0xc8] ;  /* 0x0000c800010e7983 */ /* 0x000ea40000300800 */
[----:B------:R-:W2:Y:S01]  /*259d0*/  LDL.LU R15, [R1+0xcc] ;  /* 0x0000cc00010f7983 */ /* 0x000ea20000300800 */
[C---:B----4-:R-:W-:Y:S01]  /*259e0*/  HMMA.16816.F32.BF16 R4, R8.reuse, R24, R4 ;  /* 0x000000180804723c */ /* 0x050fe20000041804 */
[----:B--2---:R-:W-:Y:S01]  /*259f0*/  STL.64 [R1+0x2138], R14 ;  /* 0x0021380e01007387 */ /* 0x004fe20000100a00 */
[----:B------:R0:W-:Y:S03]  /*25a00*/  STL.64 [R1+0x2130], R12 ;  /* 0x0021300c01007387 */ /* 0x0001e60000100a00 */
[----:B0-----:R-:W2:Y:S01]  /*25a10*/  LDL.LU R12, [R1+0xe0] ;  /* 0x0000e000010c7983 */ /* 0x001ea20000300800 */
[----:B------:R-:W2:Y:S02]  /*25a20*/  LDL.LU R13, [R1+0xe4] ;  /* 0x0000e400010d7983 */ /* 0x000ea40000300800 */
[----:B------:R-:W4:Y:S02]  /*25a30*/  LDL.LU R14, [R1+0xe8] ;  /* 0x0000e800010e7983 */ /* 0x000f240000300800 */
[----:B------:R-:W4:Y:S02]  /*25a40*/  LDL.LU R15, [R1+0xec] ;  /* 0x0000ec00010f7983 */ /* 0x000f240000300800 */
[----:B----4-:R-:W-:Y:S01]  /*25a50*/  STL.64 [R1+0x2148], R14 ;  /* 0x0021480e01007387 */ /* 0x010fe20000100a00 */
[----:B--2---:R0:W-:Y:S03]  /*25a60*/  STL.64 [R1+0x2140], R12 ;  /* 0x0021400c01007387 */ /* 0x0041e60000100a00 */
[----:B0-----:R-:W3:Y:S01]  /*25a70*/  LDL.LU R12, [R1+0xf0] ;  /* 0x0000f000010c7983 */ /* 0x001ee20000300800 */
[----:B------:R-:W3:Y:S02]  /*25a80*/  LDL.LU R13, [R1+0xf4] ;  /* 0x0000f400010d7983 */ /* 0x000ee40000300800 */
[----:B------:R-:W3:Y:S02]  /*25a90*/  LDL.LU R14, [R1+0xf8] ;  /* 0x0000f800010e7983 */ /* 0x000ee40000300800 */
[----:B------:R-:W3:Y:S02]  /*25aa0*/  LDL.LU R15, [R1+0xfc] ;  /* 0x0000fc00010f7983 */ /* 0x000ee40000300800 */
[----:B------:R-:W-:Y:S01]  /*25ab0*/  STL.64 [R1+0x130], R4 ;  /* 0x0001300401007387 */ /* 0x000fe20000100a00 */
[----:B------:R0:W-:Y:S03]  /*25ac0*/  STL.64 [R1+0x138], R6 ;  /* 0x0001380601007387 */ /* 0x0001e60000100a00 */
[----:B0-----:R-:W2:Y:S01]  /*25ad0*/  LDL.LU.64 R6, [R1+0x2168] ;  /* 0x0021680001067983 */ /* 0x001ea20000300a00 */
[----:B------:R-:W4:Y:S02]  /*25ae0*/  LDL.LU.64 R4, [R1+0x2160] ;  /* 0x0021600001047983 */ /* 0x000f240000300a00 */
[----:B----4-:R-:W-:Y:S01]  /*25af0*/  HMMA.16816.F32.BF16 R8, R8, R4, R20 ;  /* 0x000000040808723c */ /* 0x010fe20000041814 */
[----:B------:R-:W3:Y:S01]  /*25b00*/  LDL.LU.64 R22, [R1+0x2158] ;  /* 0x0021580001167983 */ /* 0x000ee20000300a00 */
[----:B------:R-:W3:Y:S11]  /*25b10*/  LDL.LU.64 R20, [R1+0x2150] ;  /* 0x0021500001147983 */ /* 0x000ef60000300a00 */
[----:B------:R-:W-:Y:S10]  /*25b20*/  @!UPT UIADD3 URZ, URZ, URZ, URZ ;  /* 0x0000003f3f3ff290 */ /* 0x000ff4000fffe03f */
[----:B------:R-:W-:Y:S01]  /*25b30*/  STL.64 [R1+0x1a0], R8 ;  /* 0x0001a00801007387 */ /* 0x000fe20000100a00 */
[----:B------:R0:W-:Y:S03]  /*25b40*/  STL.64 [R1+0x1a8], R10 ;  /* 0x0001a80a01007387 */ /* 0x0001e60000100a00 */
[----:B0-----:R-:W4:Y:S04]  /*25b50*/  LDL R10, [R1+0x78] ;  /* 0x00007800010a7983 */ /* 0x001f280000100800 */
[----:B------:R-:W4:Y:S01]  /*25b60*/  LDL R11, [R1+0x7c] ;  /* 0x00007c00010b7983 */ /* 0x000f220000100800 */
[----:B---3--:R-:W-:Y:S11]  /*25b70*/  HMMA.16816.F32.BF16 R12, R20, R16, R12 ;  /* 0x00000010140c723c */ /* 0x008ff6000004180c */
[----:B------:R-:W-:Y:S11]  /*25b80*/  @!UPT UIADD3 URZ, URZ, URZ, URZ ;  /* 0x0000003f3f3ff290 */ /* 0x000ff6000fffe03f */
[----:B------:R-:W-:Y:S01]  /*25b90*/  @!UPT UIADD3 URZ, URZ, URZ, URZ ;  /* 0x0000003f3f3ff290 */ /* 0x000fe2000fffe03f */
[----:B------:R-:W-:Y:S01]  /*25ba0*/  STL.64 [R1+0x1d0], R12 ;  /* 0x0001d00c01007387 */ /* 0x000fe20000100a00 */
[----:B------:R0:W-:Y:S03]  /*25bb0*/  STL.64 [R1+0x1d8], R14 ;  /* 0x0001d80e01007387 */ /* 0x0001e60000100a00 */
[----:B0-----:R-:W3:Y:S01]  /*25bc0*/  LDL.LU.64 R14, [R1+0x2148] ;  /* 0x00214800010e7983 */ /* 0x001ee20000300a00 */
[----:B------:R-:W3:Y:S02]  /*25bd0*/  LDL.LU.64 R12, [R1+0x2140] ;  /* 0x00214000010c7983 */ /* 0x000ee40000300a00 */
[----:B------:R-:W-:Y:S02]  /*25be0*/  IMAD.MOV.U32 R8, RZ, RZ, R27 ;  /* 0x000000ffff087224 */ /* 0x000fe400078e001b */
[----:B------:R-:W-:-:S07]  /*25bf0*/  IMAD.MOV.U32 R9, RZ, RZ, R26 ;  /* 0x000000ffff097224 */ /* 0x000fce00078e001a */
[C---:B---3--:R-:W-:Y:S11]  /*25c00*/  HMMA.16816.F32.BF16 R12, R20.reuse, R8, R12 ;  /* 0x00000008140c723c */ /* 0x048ff6000004180c */
[----:B------:R-:W-:Y:S11]  /*25c10*/  @!UPT UIADD3 URZ, URZ, URZ, URZ ;  /* 0x0000003f3f3ff290 */ /* 0x000ff6000fffe03f */
[----:B------:R-:W-:Y:S01]  /*25c20*/  @!UPT UIADD3 URZ, URZ, URZ, URZ ;  /* 0x0000003f3f3ff290 */ /* 0x000fe2000fffe03f */
[----:B------:R-:W-:Y:S01]  /*25c30*/  STL.64 [R1+0x1c0], R12 ;  /* 0x0001c00c01007387 */ /* 0x000fe20000100a00 */
[----:B------:R0:W-:Y:S03]  /*25c40*/  STL.64 [R1+0x1c8], R14 ;  /* 0x0001c80e01007387 */ /* 0x0001e60000100a00 */
[----:B0-----:R-:W3:Y:S01]  /*25c50*/  LDL.LU.64 R14, [R1+0x2138] ;  /* 0x00213800010e7983 */ /* 0x001ee20000300a00 */
[----:B------:R-:W3:Y:S02]  /*25c60*/  LDL.LU.64 R12, [R1+0x2130] ;  /* 0x00213000010c7983 */ /* 0x000ee40000300a00 */
[C---:B---3--:R-:W-:Y:S01]  /*25c70*/  HMMA.16816.F32.BF16 R24, R20.reuse, R24, R12 ;  /* 0x000000181418723c */ /* 0x048fe2000004180c */
[----:B------:R-:W3:Y:S01]  /*25c80*/  LDL.LU.64 R14, [R1+0x2128] ;  /* 0x00212800010e7983 */ /* 0x000ee20000300a00 */
[----:B------:R-:W3:Y:S11]  /*25c90*/  LDL.LU.64 R12, [R1+0x2120] ;  /* 0x00212000010c7983 */ /* 0x000ef60000300a00 */
[----:B------:R-:W-:Y:S10]  /*25ca0*/  @!UPT UIADD3 URZ, URZ, URZ, URZ ;  /* 0x0000003f3f3ff290 */ /* 0x000ff4000fffe03f */
[----:B------:R-:W-:Y:S01]  /*25cb0*/  STL.64 [R1+0x1b0], R24 ;  /* 0x0001b01801007387 */ /* 0x000fe20000100a00 */
[----:B------:R0:W-:Y:S03]  /*25cc0*/  STL.64 [R1+0x1b8], R26 ;  /* 0x0001b81a01007387 */ /* 0x0001e60000100a00 */
[----:B0-----:R-:W2:Y:S01]  /*25cd0*/  LDL.LU.64 R26, [R1+0x2118] ;  /* 0x00211800011a7983 */ /* 0x001ea20000300a00 */
[----:B------:R-:W2:Y:S02]  /*25ce0*/  LDL.LU.64 R24, [R1+0x2110] ;  /* 0x0021100001187983 */ /* 0x000ea40000300a00 */
[----:B--2---:R-:W-:Y:S01]  /*25cf0*/  HMMA.16816.F32.BF16 R20, R20, R4, R24 ;  /* 0x000000041414723c */ /* 0x004fe20000041818 */
[----:B------:R-:W3:Y:S01]  /*25d00*/  LDL.LU.64 R26, [R1+0x2108] ;  /* 0x00210800011a7983 */ /* 0x000ee20000300a00 */
[----:B------:R-:W3:Y:S11]  /*25d10*/  LDL.LU.64 R24, [R1+0x2100] ;  /* 0x0021000001187983 */ /* 0x000ef60000300a00 */
[----:B------:R-:W-:Y:S10]  /*25d20*/  @!UPT UIADD3 URZ, URZ, URZ, URZ ;  /* 0x0000003f3f3ff290 */ /* 0x000ff4000fffe03f */
[----:B------:R-:W-:Y:S01]  /*25d30*/  STL.64 [R1+0x190], R20 ;  /* 0x0001901401007387 */ /* 0x000fe20000100a00 */
[----:B------:R0:W-:Y:S03]  /*25d40*/  STL.64 [R1+0x198], R22 ;  /* 0x0001981601007387 */ /* 0x0001e60000100a00 */
[----:B0-----:R-:W2:Y:S01]  /*25d50*/  LDL.LU.64 R22, [R1+0x68] ;  /* 0x0000680001167983 */ /* 0x001ea20000300a00 */
[C---:B---3--:R-:W-:Y:S03]  /*25d60*/  HMMA.16816.F32.BF16 R16, R24.reuse, R18, R12 ;  /* 0x000000121810723c */ /* 0x048fe6000004180c */
[----:B------:R-:W3:Y:S01]  /*25d70*/  LDL.LU.64 R14, [R1+0x20f8] ;  /* 0x0020f800010e7983 */ /* 0x000ee20000300a00 */
[----:B------:R-:W2:Y:S11]  /*25d80*/  LDL.LU.64 R12, [R1+0x20f0] ;  /* 0x0020f000010c7983 */ /* 0x000eb60000300a00 */
[----:B------:R-:W-:Y:S08]  /*25d90*/  @!UPT UIADD3 URZ, URZ, URZ, URZ ;  /* 0x0000003f3f3ff290 */ /* 0x000ff0000fffe03f */
[----:B------:R-:W-:Y:S01]  /*25da0*/  STL.64 [R1+0x180], R16 ;  /* 0x0001801001007387 */ /* 0x000fe20000100a00 */
[----:B------:R0:W-:Y:S03]  /*25db0*/  STL.64 [R1+0x188], R18 ;  /* 0x0001881201007387 */ /* 0x0001e60000100a00 */
[----:B0-----:R-:W4:Y:S01]  /*25dc0*/  LDL.LU.64 R18, [R1+0x20e8] ;  /* 0x0020e80001127983 */ /* 0x001f220000300a00 */
[----:B------:R-:W4:Y:S02]  /*25dd0*/  LDL.LU.64 R16, [R1+0x20e0] ;  /* 0x0020e00001107983 */ /* 0x000f240000300a00 */
[C---:B----4-:R-:W-:Y:S11]  /*25de0*/  HMMA.16816.F32.BF16 R16, R24.reuse, R10, R16 ;  /* 0x0000000a1810723c */ /* 0x050ff60000041810 */
[----:B------:R-:W-:Y:S11]  /*25df0*/  @!UPT UIADD3 URZ, URZ, URZ, URZ ;  /* 0x0000003f3f3ff290 */ /* 0x000ff6000fffe03f */
[----:B------:R-:W-:Y:S01]  /*25e00*/  @!UPT UIADD3 URZ, URZ, URZ, URZ ;  /* 0x0000003f3f3ff290 */ /* 0x000fe2000fffe03f */
[----:B------:R-:W-:Y:S01]  /*25e10*/  STL.64 [R1+0x170], R16 ;  /* 0x0001701001007387 */ /* 0x000fe20000100a00 */
[----:B------:R0:W-:Y:S03]  /*25e20*/  STL.64 [R1+0x178], R18 ;  /* 0x0001781201007387 */ /* 0x0001e60000100a00 */
[----:B0-----:R-:W2:Y:S01]  /*25e30*/  LDL.LU.64 R18, [R1+0x20d8] ;  /* 0x0020d80001127983 */ /* 0x001ea20000300a00 */
[----:B------:R-:W2:Y:S02]  /*25e40*/  LDL.LU.64 R16, [R1+0x20d0] ;  /* 0x0020d00001107983 */ /* 0x000ea40000300a00 */
[C---:B--2---:R-:W-:Y:S11]  /*25e50*/  HMMA.16816.F32.BF16 R16, R24.reuse, R22, R16 ;  /* 0x000000161810723c */ /* 0x044ff60000041810 */
[----:B------:R-:W-:Y:S11]  /*25e60*/  @!UPT UIADD3 URZ, URZ, URZ, URZ ;  /* 0x0000003f3f3ff290 */ /* 0x000ff6000fffe03f */
[----:B------:R-:W-:Y:S01]  /*25e70*/  @!UPT UIADD3 URZ, URZ, URZ, URZ ;  /* 0x0000003f3f3ff290 */ /* 0x000fe2000fffe03f */
[----:B------:R-:W-:Y:S01]  /*25e80*/  STL.64 [R1+0x160], R16 ;  /* 0x0001601001007387 */ /* 0x000fe20000100a00 */
[----:B------:R0:W-:Y:S03]  /*25e90*/  STL.64 [R1+0x168], R18 ;  /* 0x0001681201007387 */ /* 0x0001e60000100a00 */
[----:B0-----:R-:W2:Y:S01]  /*25ea0*/  LDL.LU.64 R18, [R1+0x20c8] ;  /* 0x0020c80001127983 */ /* 0x001ea20000300a00 */
[----:B------:R-:W2:Y:S02]  /*25eb0*/  LDL.LU.64 R16, [R1+0x20c0] ;  /* 0x0020c00001107983 */ /* 0x000ea40000300a00 */
[----:B------:R-:W-:Y:S02]  /*25ec0*/  IMAD.MOV.U32 R9, RZ, RZ, R6 ;  /* 0x000000ffff097224 */ /* 0x000fe400078e0006 */
[----:B------:R-:W-:Y:S01]  /*25ed0*/  IMAD.MOV.U32 R8, RZ, RZ, R7 ;  /* 0x000000ffff087224 */ /* 0x000fe200078e0007 */
[----:B--2---:R-:W-:Y:S01]  /*25ee0*/  HMMA.16816.F32.BF16 R24, R24, R6, R16 ;  /* 0x000000061818723c */ /* 0x004fe20000041810 */
[----:B------:R-:W2:Y:S01]  /*25ef0*/  LDL.LU.64 R18, [R1+0x20b8] ;  /* 0x0020b80001127983 */ /* 0x000ea20000300a00 */
[----:B------:R-:W2:Y:S11]  /*25f00*/  LDL.LU.64 R16, [R1+0x20b0] ;  /* 0x0020b00001107983 */ /* 0x000eb60000300a00 */
[----:B------:R-:W-:Y:S10]  /*25f10*/  @!UPT UIADD3 URZ, URZ, URZ, URZ ;  /* 0x0000003f3f3ff290 */ /* 0x000ff4000fffe03f */
[----:B------:R-:W-:Y:S01]  /*25f20*/  STL.64 [R1+0x150], R24 ;  /* 0x0001501801007387 */ /* 0x000fe20000100a00 */
[----:B------:R0:W-:Y:S02]  /*25f30*/  STL.64 [R1+0x158], R26 ;  /* 0x0001581a01007387 */ /* 0x0001e40000100a00 */
[----:B------:R-:W2:Y:S02]  /*25f40*/  LDL.LU.64 R6, [R1+0x20a8] ;  /* 0x0020a80001067983 */ /* 0x000ea40000300a00 */
[----:B------:R-:W2:Y:S01]  /*25f50*/  LDL.LU.64 R4, [R1+0x20a0] ;  /* 0x0020a00001047983 */ /* 0x000ea20000300a00 */
[----:B0-----:R-:W2:Y:S02]  /*25f60*/  LDL.LU.64 R26, [R1+0x88] ;  /* 0x00008800011a7983 */ /* 0x001ea40000300a00 */
[----:B--2---:R-:W-:Y:S11]  /*25f70*/  HMMA.16816.F32.BF16 R16, R4, R26, R16 ;  /* 0x0000001a0410723c */ /* 0x004ff60000041810 */
[----:B------:R-:W-:Y:S11]  /*25f80*/  @!UPT UIADD3 URZ, URZ, URZ, URZ ;  /* 0x0000003f3f3ff290 */ /* 0x000ff6000fffe03f */
[----:B------:R-:W-:Y:S01]  /*25f90*/  @!UPT UIADD3 URZ, URZ, URZ, URZ ;  /* 0x0000003f3f3ff290 */ /* 0x000fe2000fffe03f */
[----:B------:R-:W-:Y:S01]  /*25fa0*/  STL.64 [R1+0x140], R16 ;  /* 0x0001401001007387 */ /* 0x000fe20000100a00 */
[----:B------:R0:W-:Y:S03]  /*25fb0*/  STL.64 [R1+0x148], R18 ;  /* 0x0001481201007387 */ /* 0x0001e60000100a00 */
[----:B0-----:R-:W2:Y:S01]  /*25fc0*/  LDL.LU.64 R18, [R1+0x2098] ;  /* 0x0020980001127983 */ /* 0x001ea20000300a00 */
[----:B------:R-:W2:Y:S02]  /*25fd0*/  LDL.LU.64 R16, [R1+0x2090] ;  /* 0x0020900001107983 */ /* 0x000ea40000300a00 */
[----:B------:R0:W-:Y:S02]  /*25fe0*/  STL.64 [R1+0x2060], R26 ;  /* 0x0020601a01007387 */ /* 0x0001e40000100a00 */
[----:B0-----:R-:W-:Y:S02]  /*25ff0*/  IMAD.MOV.U32 R26, RZ, RZ, R9 ;  /* 0x000000ffff1a7224 */ /* 0x001fe400078e0009 */
[----:B------:R-:W-:-:S02]  /*26000*/  IMAD.MOV.U32 R27, RZ, RZ, R8 ;  /* 0x000000ffff1b7224 */ /* 0x000fc400078e0008 */
[C---:B--2---:R-:W-:Y:S01]  /*26010*/  HMMA.16816.F32.BF16 R8, R4.reuse, R10, R16 ;  /* 0x0000000a0408723c */ /* 0x044fe20000041810 */
[----:B------:R-:W2:Y:S01]  /*26020*/  LDL.LU.64 R18, [R1+0x2088] ;  /* 0x0020880001127983 */ /* 0x000ea20000300a00 */
[----:B------:R-:W2:Y:S11]  /*26030*/  LDL.LU.64 R16, [R1+0x2080] ;  /* 0x0020800001107983 */ /* 0x000eb60000300a00 */
[----:B------:R-:W-:Y:S10]  /*26040*/  @!UPT UIADD3 URZ, URZ, URZ, URZ ;  /* 0x0000003f3f3ff290 */ /* 0x000ff4000fffe03f */
[----:B------:R-:W-:Y:S01]  /*26050*/  STL.64 [R1+0x120], R8 ;  /* 0x0001200801007387 */ /* 0x000fe20000100a00 */
[----:B------:R2:W-:Y:S02]  /*26060*/  STL.64 [R1+0x128], R10 ;  /* 0x0001280a01007387 */ /* 0x0005e40000100a00 */
[----:B------:R0:W-:Y:S02]  /*26070*/  STL.64 [R1+0x2048], R22 ;  /* 0x0020481601007387 */ /* 0x0001e40000100a00 */
[----:B------:R-:W-:Y:S02]  /*26080*/  IMAD.MOV.U32 R20, RZ, RZ, R13 ;  /* 0x000000ffff147224 */ /* 0x000fe400078e000d */
[----:B---3--:R-:W-:Y:S01]  /*26090*/  IMAD.MOV.U32 R21, RZ, RZ, R14 ;  /* 0x000000ffff157224 */ /* 0x008fe200078e000e */
[----:B--2---:R-:W-:Y:S07]  /*260a0*/  HMMA.16816.F32.BF16 R8, R4, R22, R16 ;  /* 0x000000160408723c */ /* 0x004fee0000041810 */
[----:B0-----:R-:W-:-:S02]  /*260b0*/  IMAD.MOV.U32 R22, RZ, RZ, R15 ;  /* 0x000000ffff167224 */ /* 0x001fc400078e000f */
[----:B------:R-:W-:Y:S11]  /*260c0*/  IMAD.MOV.U32 R23, RZ, RZ, R29 ;  /* 0x000000ffff177224 */ /* 0x000ff600078e001d */
[----:B------:R-:W-:Y:S03]  /*260d0*/  @!UPT UIADD3 URZ, URZ, URZ, URZ ;  /* 0x0000003f3f3ff290 */ /* 0x000fe6000fffe03f */
[----:B------:R-:W-:Y:S01]  /*260e0*/  STL.64 [R1+0x110], R8 ;  /* 0x0001100801007387 */ /* 0x000fe20000100a00 */
[----:B------:R-:W-:Y:S02]  /*260f0*/  STL.64 [R1+0x118], R10 ;  /* 0x0001180a01007387 */ /* 0x000fe40000100a00 */
[----:B------:R-:W2:Y:S02]  /*26100*/  LDL.LU R13, [R1+0x207c] ;  /* 0x00207c00010d7983 */ /* 0x000ea40000300800 */
[----:B------:R-:W2:Y:S01]  /*26110*/  LDL.LU R14, [R1+0x2078] ;  /* 0x00207800010e7983 */ /* 0x000ea20000300800 */
[----:B------:R-:W2:Y:S01]  /*26120*/  LDL.LU R15, [R1+0x2074] ;  /* 0x00207400010f7983 */ /* 0x000ea20000300800 */
[----:B------:R-:W3:Y:S02]  /*26130*/  LDL.LU R29, [R1+0x2070] ;  /* 0x00207000011d7983 */ /* 0x000ee40000300800 */
[----:B------:R-:W-:Y:S02]  /*26140*/  STL.64 [R1+0x2058], R22 ;  /* 0x0020581601007387 */ /* 0x000fe40000100a00 */
[----:B------:R0:W-:Y:S02]  /*26150*/  STL.64 [R1+0x2050], R20 ;  /* 0x0020501401007387 */ /* 0x0001e40000100a00 */
[----:B0-----:R-:W-:-:S02]  /*26160*/  IMAD.MOV.U32 R20, RZ, RZ, R3 ;  /* 0x000000ffff147224 */ /* 0x001fc400078e0003 */
[----:B------:R-:W4:Y:S01]  /*26170*/  LDL.LU R3, [R1+0x206c] ;  /* 0x00206c0001037983 */ /* 0x000f220000300800 */
[----:B------:R-:W4:Y:S02]  /*26180*/  LDL.LU R21, [R1+0xd4] ;  /* 0x0000d40001157983 */ /* 0x000f240000300800 */
[----:B------:R-:W-:Y:S02]  /*26190*/  IMAD.MOV.U32 R22, RZ, RZ, R0 ;  /* 0x000000ffff167224 */ /* 0x000fe400078e0000 */
[----:B------:R-:W4:Y:S01]  /*261a0*/  LDL.LU R0, [R1+0x2068] ;  /* 0x0020680001007983 */ /* 0x000f220000300800 */
[----:B------:R-:W4:Y:S02]  /*261b0*/  LDL.LU.64 R16, [R1] ;  /* 0x0000000001107983 */ /* 0x000f240000300a00 */
[----:B------:R-:W4:Y:S01]  /*261c0*/  LDL.LU.64 R18, [R1+0x8] ;  /* 0x0000080001127983 */ /* 0x000f220000300a00 */
[----:B---3--:R-:W0:Y:S01]  /*261d0*/  LDSM.16.MT88.4 R8, [R29+0x3080] ;  /* 0x003080001d08783b */ /* 0x008e220000004200 */
[----:B--2---:R-:W-:Y:S03]  /*261e0*/  HMMA.16816.F32.BF16 R24, R4, R26, R12 ;  /* 0x0000001a0418723c */ /* 0x004fe6000004180c */
[----:B----4-:R-:W1:Y:S04]  /*261f0*/  LDSM.16.MT88.4 R4, [R3+0x4000] ;  /* 0x004000000304783b */ /* 0x010e680000004200 */
[----:B0-----:R-:W-:Y:S01]  /*26200*/  STL [R1+0x2040], R11 ;  /* 0x0020400b01007387 */ /* 0x001fe20000100800 */
[----:B------:R-:W2:Y:S11]  /*26210*/  LDL.LU.64 R14, [R1+0x78] ;  /* 0x00007800010e7983 */ /* 0x000eb60000300a00 */
[----:B------:R-:W-:Y:S04]  /*26220*/  @!UPT UIADD3 URZ, URZ, URZ, URZ ;  /* 0x0000003f3f3ff290 */ /* 0x000fe8000fffe03f */
[----:B------:R-:W-:Y:S02]  /*26230*/  STL.64 [R1+0xf0], R24 ;  /* 0x0000f01801007387 */ /* 0x000fe40000100a00 */
[----:B------:R-:W-:Y:S02]  /*26240*/  STL.64 [R1+0xf8], R26 ;  /* 0x0000f81a01007387 */ /* 0x000fe40000100a00 */
[----:B------:R-:W0:Y:S04]  /*26250*/  LDSM.16.M88.4 R24, [R0+0x10080] ;  /* 0x010080000018783b */ /* 0x000e280000000200 */
[----:B-1----:R1:W-:Y:S01]  /*26260*/  STL.64 [R1+0x2000], R6 ;  /* 0x0020000601007387 */ /* 0x0023e20000100a00 */
[----:B------:R-:W-:Y:S03]  /*26270*/  STL.64 [R1+0x1ff8], R4 ;  /* 0x001ff80401007387 */ /* 0x000fe60000100a00 */
[----:B-1----:R-:W3:Y:S04]  /*26280*/  LDL.LU.64 R6, [R1+0x58] ;  /* 0x0000580001067983 */ /* 0x002ee80000300a00 */
[----:B0-----:R-:W-:Y:S01]  /*26290*/  STL.64 [R1+0x40], R24 ;  /* 0x0000401801007387 */ /* 0x001fe20000100a00 */
[----:B------:R-:W-:Y:S02]  /*262a0*/  STL.64 [R1+0x48], R26 ;  /* 0x0000481a01007387 */ /* 0x000fe40000100a00 */
[----:B------:R-:W0:Y:S02]  /*262b0*/  LDSM.16.M88.4 R24, [R0+0x12080] ;  /* 0x012080000018783b */ /* 0x000e240000000200 */
[----:B0-----:R-:W-:Y:S02]  /*262c0*/  STL.64 [R1+0x30], R24 ;  /* 0x0000301801007387 */ /* 0x001fe40000100a00 */
[----:B------:R-:W-:Y:S02]  /*262d0*/  STL.64 [R1+0x38], R26 ;  /* 0x0000381a01007387 */ /* 0x000fe40000100a00 */
[----:B------:R-:W0:Y:S02]  /*262e0*/  LDSM.16.M88.4 R24, [R0+0x14080] ;  /* 0x014080000018783b */ /* 0x000e240000000200 */
[----:B0-----:R-:W-:Y:S02]  /*262f0*/  STL [R1+0x20], R24 ;  /* 0x0000201801007387 */ /* 0x001fe40000100800 */
[----:B------:R0:W-:Y:S02]  /*26300*/  STL.64 [R1+0x28], R26 ;  /* 0x0000281a01007387 */ /* 0x0001e40000100a00 */
[----:B0-----:R-:W4:Y:S01]  /*26310*/  LDL.LU.64 R26, [R1+0x2060] ;  /* 0x00206000011a7983 */ /* 0x001f220000300a00 */
[----:B------:R-:W-:-:S07]  /*26320*/  IMAD.MOV.U32 R23, RZ, RZ, R28 ;  /* 0x000000ffff177224 */ /* 0x000fce00078e001c */
[----:B----4-:R-:W-:Y:S11]  /*26330*/  HMMA.16816.F32.BF16 R20, R16, R26, R20 ;  /* 0x0000001a1014723c */ /* 0x010ff60000041814 */
[----:B------:R-:W-:Y:S11]  /*26340*/  @!UPT UIADD3 URZ, URZ, URZ, URZ ;  /* 0x0000003f3f3ff290 */ /* 0x000ff6000fffe03f */
[----:B------:R-:W-:Y:S01]  /*26350*/  @!UPT UIADD3 URZ, URZ, URZ, URZ ;  /* 0x0000003f3f3ff290 */ /* 0x000fe2000fffe03f */
[----:B------:R-:W-:Y:S01]  /*26360*/  STL.64 [R1+0xe0], R20 ;  /* 0x0000e01401007387 */ /* 0x000fe20000100a00 */
[----:B------:R-:W-:Y:S02]  /*26370*/  STL.64 [R1+0xe8], R22 ;  /* 0x0000e81601007387 */ /* 0x000fe40000100a00 */
[----:B------:R-:W0:Y:S02]  /*26380*/  LDSM.16.M88.4 R20, [R0+0x16080] ;  /* 0x016080000014783b */ /* 0x000e240000000200 */
[----:B0-----:R-:W-:Y:S02]  /*26390*/  STL.64 [R1+0x10], R20 ;  /* 0x0000101401007387 */ /* 0x001fe40000100a00 */
[----:B------:R0:W-:Y:S02]  /*263a0*/  STL.64 [R1+0x18], R22 ;  /* 0x0000181601007387 */ /* 0x0001e40000100a00 */
[----:B0-----:R-:W4:Y:S01]  /*263b0*/  LDL.LU.64 R22, [R1+0x2058] ;  /* 0x0020580001167983 */ /* 0x001f220000300a00 */
[----:B------:R-:W4:Y:S02]  /*263c0*/  LDL.LU.64 R20, [R1+0x2050] ;  /* 0x0020500001147983 */ /* 0x000f240000300a00 */
[----:B------:R-:W-:-:S02]  /*263d0*/  IMAD.MOV.U32 R28, RZ, RZ, R25 ;  /* 0x000000ffff1c7224 */ /* 0x000fc400078e0019 */
[----:B--2---:R-:W-:Y:S02]  /*263e0*/  IMAD.MOV.U32 R25, RZ, RZ, R14 ;  /* 0x000000ffff197224 */ /* 0x004fe400078e000e */
[----:B------:R-:W-:Y:S01]  /*263f0*/  IMAD.MOV.U32 R24, RZ, RZ, R15 ;  /* 0x000000ffff187224 */ /* 0x000fe200078e000f */
[----:B------:R-:W-:Y:S01]  /*26400*/  STL [R1+0x1be8], R0 ;  /* 0x001be80001007387 */ /* 0x000fe20000100800 */
[----:B----4-:R-:W-:Y:S03]  /*26410*/  HMMA.16816.F32.BF16 R20, R16, R14, R20 ;  /* 0x0000000e1014723c */ /* 0x010fe60000041814 */
[----:B------:R-:W0:Y:S11]  /*26420*/  LDSM.16.MT88.4 R12, [R3+0x4080] ;  /* 0x00408000030c783b */ /* 0x000e360000004200 */
[----:B------:R-:W-:Y:S09]  /*26430*/  @!UPT UIADD3 URZ, URZ, URZ, URZ ;  /* 0x0000003f3f3ff290 */ /* 0x000ff2000fffe03f */
[----:B------:R-:W-:Y:S01]  /*26440*/  STL.64 [R1+0xd0], R20 ;  /* 0x0000d01401007387 */ /* 0x000fe20000100a00 */
[----:B------:R1:W-:Y:S03]  /*26450*/  STL.64 [R1+0xd8], R22 ;  /* 0x0000d81601007387 */ /* 0x0003e60000100a00 */
[----:B-1----:R-:W2:Y:S04]  /*26460*/  LDL.LU.64 R22, [R1+0x2048] ;  /* 0x0020480001167983 */ /* 0x002ea80000300a00 */
[----:B0-----:R-:W-:Y:S01]  /*26470*/  STL.64 [R1+0x1fc8], R14 ;  /* 0x001fc80e01007387 */ /* 0x001fe20000100a00 */
[----:B------:R0:W-:Y:S03]  /*26480*/  STL.64 [R1+0x1fc0], R12 ;  /* 0x001fc00c01007387 */ /* 0x0001e60000100a00 */
[----:B0-----:R-:W2:Y:S01]  /*26490*/  LDL.LU R12, [R1+0x130] ;  /* 0x00013000010c7983 */ /* 0x001ea20000300800 */
[----:B------:R-:W2:Y:S02]  /*264a0*/  LDL.LU R13, [R1+0x134] ;  /* 0x00013400010d7983 */ /* 0x000ea40000300800 */
[----:B------:R-:W2:Y:S02]  /*264b0*/  LDL.LU R14, [R1+0x138] ;  /* 0x00013800010e7983 */ /* 0x000ea40000300800 */
[----:B------:R-:W2:Y:S02]  /*264c0*/  LDL.LU R15, [R1+0x13c] ;  /* 0x00013c00010f7983 */ /* 0x000ea40000300800 */
[----:B------:R-:W-:-:S02]  /*264d0*/  IMAD.MOV.U32 R5, RZ, RZ, R17 ;  /* 0x000000ffff057224 */ /* 0x000fc400078e0011 */
[----:B------:R-:W-:Y:S02]  /*264e0*/  IMAD.MOV.U32 R4, RZ, RZ, R18 ;  /* 0x000000ffff047224 */ /* 0x000fe400078e0012 */
[----:B------:R-:W-:Y:S01]  /*264f0*/  IMAD.MOV.U32 R0, RZ, RZ, R19 ;  /* 0x000000ffff007224 */ /* 0x000fe200078e0013 */
[----:B--2---:R-:W-:Y:S11]  /*26500*/  HMMA.16816.F32.BF16 R12, R16, R22, R12 ;  /* 0x00000016100c723c */ /* 0x004ff6000004180c */
[----:B------:R-:W-:Y:S11]  /*26510*/  @!UPT UIADD3 URZ, URZ, URZ, URZ ;  /* 0x0000003f3f3ff290 */ /* 0x000ff6000fffe03f */
[----:B------:R-:W-:Y:S01]  /*26520*/  @!UPT UIADD3 URZ, URZ, URZ, URZ ;  /* 0x0000003f3f3ff290 */ /* 0x000fe2000fffe03f */
[----:B------:R0:W-:Y:S02]  /*26530*/  STL.64 [R1+0xc0], R12 ;  /* 0x0000c00c01007387 */ /* 0x0001e40000100a00 */
[----:B0-----:R-:W-:Y:S02]  /*26540*/  IMAD.MOV.U32 R12, RZ, RZ, R16 ;  /* 0x000000ffff0c7224 */ /* 0x001fe400078e0010 */
[----:B------:R-:W0:Y:S04]  /*26550*/  LDSM.16.MT88.4 R16, [R29+0x4000] ;  /* 0x004000001d10783b */ /* 0x000e280000004200 */
[----:B------:R-:W-:Y:S04]  /*26560*/  STL.64 [R1+0xc8], R14 ;  /* 0x0000c80e01007387 */ /* 0x000fe80000100a00 */
[----:B0-----:R-:W-:Y:S01]  /*26570*/  STL.64 [R1+0x1f90], R18 ;  /* 0x001f901201007387 */ /* 0x001fe20000100a00 */
[----:B------:R0:W-:Y:S03]  /*26580*/  STL.64 [R1+0x1f88], R16 ;  /* 0x001f881001007387 */ /* 0x0001e60000100a00 */
[----:B0-----:R-:W2:Y:S01]  /*26590*/  LDL.LU.64 R16, [R1+0x10] ;  /* 0x0000100001107983 */ /* 0x001ea20000300a00 */
[----:B------:R-:W-:-:S02]  /*265a0*/  IMAD.MOV.U32 R11, RZ, RZ, R26 ;  /* 0x000000ffff0b7224 */ /* 0x000fc400078e001a */
[----:B------:R-:W-:Y:S02]  /*265b0*/  IMAD.MOV.U32 R26, RZ, RZ, R22 ;  /* 0x000000ffff1a7224 */ /* 0x000fe400078e0016 */
[----:B------:R-:W-:Y:S02]  /*265c0*/  IMAD.MOV.U32 R13, RZ, RZ, R23 ;  /* 0x000000ffff0d7224 */ /* 0x000fe400078e0017 */
[----:B------:R-:W0:Y:S04]  /*265d0*/  LDSM.16.MT88.4 R20, [R29+0x4080] ;  /* 0x004080001d14783b */ /* 0x000e280000004200 */
[----:B--2---:R-:W-:Y:S01]  /*265e0*/  STL.64 [R1+0x1fd0], R16 ;  /* 0x001fd01001007387 */ /* 0x004fe20000100a00 */
[----:B------:R-:W-:Y:S02]  /*265f0*/  STL [R1+0x1fa8], R29 ;  /* 0x001fa81d01007387 */ /* 0x000fe40000100800 */
[----:B0-----:R-:W-:Y:S02]  /*26600*/  STL.64 [R1+0x1f40], R22 ;  /* 0x001f401601007387 */ /* 0x001fe40000100a00 */
[----:B------:R0:W-:Y:S02]  /*26610*/  STL.64 [R1+0x1f38], R20 ;  /* 0x001f381401007387 */ /* 0x0001e40000100a00 */
[----:B0-----:R-:W3:Y:S01]  /*26620*/  LDL.LU R20, [R1+0x1a0] ;  /* 0x0001a00001147983 */ /* 0x001ee20000300800 */
[----:B------:R-:W3:Y:S02]  /*26630*/  LDL.LU R21, [R1+0x1a4] ;  /* 0x0001a40001157983 */ /* 0x000ee40000300800 */
[----:B------:R-:W3:Y:S02]  /*26640*/  LDL.LU R22, [R1+0x1a8] ;  /* 0x0001a80001167983 */ /* 0x000ee40000300800 */
[----:B------:R-:W3:Y:S02]  /*26650*/  LDL.LU R23, [R1+0x1ac] ;  /* 0x0001ac0001177983 */ /* 0x000ee40000300800 */
[----:B------:R-:W-:-:S02]  /*26660*/  IMAD.MOV.U32 R16, RZ, RZ, R12 ;  /* 0x000000ffff107224 */ /* 0x000fc400078e000c */
[----:B------:R-:W-:Y:S02]  /*26670*/  IMAD.MOV.U32 R17, RZ, RZ, R5 ;  /* 0x000000ffff117224 */ /* 0x000fe400078e0005 */
[----:B------:R-:W-:Y:S02]  /*26680*/  IMAD.MOV.U32 R18, RZ, RZ, R4 ;  /* 0x000000ffff127224 */ /* 0x000fe400078e0004 */
[----:B------:R-:W-:-:S07]  /*26690*/  IMAD.MOV.U32 R19, RZ, RZ, R0 ;  /* 0x000000ffff137224 */ /* 0x000fce00078e0000 */
[----:B---3--:R-:W-:Y:S01]  /*266a0*/  HMMA.16816.F32.BF16 R20, R16, R6, R20 ;  /* 0x000000061014723c */ /* 0x008fe20000041814 */
[----:B------:R-:W2:Y:S01]  /*266b0*/  LDL.LU R16, [R1+0x160] ;  /* 0x0001600001107983 */ /* 0x000ea20000300800 */
[----:B------:R-:W2:Y:S02]  /*266c0*/  LDL.LU R17, [R1+0x164] ;  /* 0x0001640001117983 */ /* 0x000ea40000300800 */
[----:B------:R-:W3:Y:S02]  /*266d0*/  LDL.LU R18, [R1+0x168] ;  /* 0x0001680001127983 */ /* 0x000ee40000300800 */
[----:B------:R-:W3:Y:S02]  /*266e0*/  LDL.LU R19, [R1+0x16c] ;  /* 0x00016c0001137983 */ /* 0x000ee40000300800 */
[----:B------:R-:W-:Y:S02]  /*266f0*/  IMAD.MOV.U32 R12, RZ, RZ, R6 ;  /* 0x000000ffff0c7224 */ /* 0x000fe400078e0006 */
[----:B------:R-:W-:Y:S01]  /*26700*/  IMAD.MOV.U32 R0, RZ, RZ, R7 ;  /* 0x000000ffff007224 */ /* 0x000fe200078e0007 */
[----:B---3--:R-:W-:Y:S01]  /*26710*/  STL.64 [R1+0x1fe0], R18 ;  /* 0x001fe01201007387 */ /* 0x008fe20000100a00 */
[----:B--2---:R0:W-:Y:S03]  /*26720*/  STL.64 [R1+0x1fd8], R16 ;  /* 0x001fd81001007387 */ /* 0x0041e60000100a00 */
[----:B0-----:R-:W2:Y:S01]  /*26730*/  LDL.LU R16, [R1+0x170] ;  /* 0x0001700001107983 */ /* 0x001ea20000300800 */
[----:B------:R-:W2:Y:S02]  /*26740*/  LDL.LU R17, [R1+0x174] ;  /* 0x0001740001117983 */ /* 0x000ea40000300800 */
[----:B------:R-:W3:Y:S02]  /*26750*/  LDL.LU R18, [R1+0x178] ;  /* 0x0001780001127983 */ /* 0x000ee40000300800 */
[----:B------:R-:W3:Y:S01]  /*26760*/  LDL.LU R19, [R1+0x17c] ;  /* 0x00017c0001137983 */ /* 0x000ee20000300800 */
[----:B------:R-:W4:Y:S01]  /*26770*/  LDL.LU R4, [R1+0x190] ;  /* 0x0001900001047983 */ /* 0x000f220000300800 */
[----:B------:R-:W4:Y:S02]  /*26780*/  LDL.LU R5, [R1+0x194] ;  /* 0x0001940001057983 */ /* 0x000f240000300800 */
[----:B------:R-:W2:Y:S02]  /*26790*/  LDL.LU R6, [R1+0x198] ;  /* 0x0001980001067983 */ /* 0x000ea40000300800 */
[----:B------:R-:W2:Y:S02]  /*267a0*/  LDL.LU R7, [R1+0x19c] ;  /* 0x00019c0001077983 */ /* 0x000ea40000300800 */
[----:B------:R-:W-:-:S02]  /*267b0*/  IMAD.MOV.U32 R14, RZ, RZ, R11 ;  /* 0x000000ffff0e7224 */ /* 0x000fc400078e000b */
[----:B------:R-:W3:Y:S04]  /*267c0*/  LDL.LU R11, [R1+0x2040] ;  /* 0x00204000010b7983 */ /* 0x000ee80000300800 */
[----:B--2---:R0:W-:Y:S01]  /*267d0*/  STL.64 [R1+0x2010], R6 ;  /* 0x0020100601007387 */ /* 0x0041e20000100a00 */
[----:B----4-:R-:W-:Y:S02]  /*267e0*/  STL.64 [R1+0x2008], R4 ;  /* 0x0020080401007387 */ /* 0x010fe40000100a00 */
[----:B0-----:R-:W-:Y:S02]  /*267f0*/  IMAD.MOV.U32 R6, RZ, RZ, R26 ;  /* 0x000000ffff067224 */ /* 0x001fe400078e001a */
[----:B------:R-:W-:-:S05]  /*26800*/  IMAD.MOV.U32 R7, RZ, RZ, R13 ;  /* 0x000000ffff077224 */ /* 0x000fca00078e000d */
[----:B------:R-:W-:Y:S01]  /*26810*/  STL.64 [R1+0x2028], R6 ;  /* 0x0020280601007387 */ /* 0x000fe20000100a00 */
[----:B---3--:R-:W-:Y:S02]  /*26820*/  STL.64 [R1+0x1ff0], R18 ;  /* 0x001ff01201007387 */ /* 0x008fe40000100a00 */
[----:B------:R0:W-:Y:S02]  /*26830*/  STL.64 [R1+0x1fe8], R16 ;  /* 0x001fe81001007387 */ /* 0x0001e40000100a00 */
[----:B0-----:R-:W2:Y:S01]  /*26840*/  LDL.LU R16, [R1+0x180] ;  /* 0x0001800001107983 */ /* 0x001ea20000300800 */
[----:B------:R-:W2:Y:S02]  /*26850*/  LDL.LU R17, [R1+0x184] ;  /* 0x0001840001117983 */ /* 0x000ea40000300800 */
[----:B------:R-:W3:Y:S02]  /*26860*/  LDL.LU R18, [R1+0x188] ;  /* 0x0001880001127983 */ /* 0x000ee40000300800 */
[----:B------:R-:W3:Y:S02]  /*26870*/  LDL.LU R19, [R1+0x18c] ;  /* 0x00018c0001137983 */ /* 0x000ee40000300800 */
[----:B---3--:R-:W-:Y:S01]  /*26880*/  STL.64 [R1+0x2020], R18 ;  /* 0x0020201201007387 */ /* 0x008fe20000100a00 */
[----:B--2---:R0:W-:Y:S03]  /*26890*/  STL.64 [R1+0x2018], R16 ;  /* 0x0020181001007387 */ /* 0x0041e60000100a00 */
[----:B0-----:R-:W2:Y:S01]  /*268a0*/  LDL.LU R16, [R1+0x1b0] ;  /* 0x0001b00001107983 */ /* 0x001ea20000300800 */
[----:B------:R-:W2:Y:S02]  /*268b0*/  LDL.LU R17, [R1+0x1b4] ;  /* 0x0001b40001117983 */ /* 0x000ea40000300800 */
[----:B------:R-:W3:Y:S02]  /*268c0*/  LDL.LU R18, [R1+0x1b8] ;  /* 0x0001b80001127983 */ /* 0x000ee40000300800 */
[----:B------:R-:W3:Y:S02]  /*268d0*/  LDL.LU R19, [R1+0x1bc] ;  /* 0x0001bc0001137983 */ /* 0x000ee40000300800 */
[----:B------:R-:W-:-:S02]  /*268e0*/  IMAD.MOV.U32 R15, RZ, RZ, R27 ;  /* 0x000000ffff0f7224 */ /* 0x000fc400078e001b */
[----:B------:R-:W-:Y:S02]  /*268f0*/  IMAD.MOV.U32 R6, RZ, RZ, R25 ;  /* 0x000000ffff067224 */ /* 0x000fe400078e0019 */
[----:B------:R-:W-:Y:S02]  /*26900*/  IMAD.MOV.U32 R7, RZ, RZ, R24 ;  /* 0x000000ffff077224 */ /* 0x000fe400078e0018 */
[----:B------:R-:W0:Y:S04]  /*26910*/  LDSM.16.MT88.4 R24, [R3+0x5000] ;  /* 0x005000000318783b */ /* 0x000e280000004200 */
[----:B---3--:R-:W-:Y:S01]  /*26920*/  STL.64 [R1+0x2038], R18 ;  /* 0x0020381201007387 */ /* 0x008fe20000100a00 */
[----:B--2---:R1:W-:Y:S03]  /*26930*/  STL.64 [R1+0x2030], R16 ;  /* 0x0020301001007387 */ /* 0x0043e60000100a00 */
[----:B-1----:R-:W2:Y:S01]  /*26940*/  LDL.LU R16, [R1+0x1c0] ;  /* 0x0001c00001107983 */ /* 0x002ea20000300800 */
[----:B------:R-:W2:Y:S02]  /*26950*/  LDL.LU R17, [R1+0x1c4] ;  /* 0x0001c40001117983 */ /* 0x000ea40000300800 */
[----:B------:R-:W2:Y:S02]  /*26960*/  LDL.LU R18, [R1+0x1c8] ;  /* 0x0001c80001127983 */ /* 0x000ea40000300800 */
[----:B------:R-:W2:Y:S01]  /*26970*/  LDL.LU R19, [R1+0x1cc] ;  /* 0x0001cc0001137983 */ /* 0x000ea20000300800 */
[----:B------:R-:W-:Y:S01]  /*26980*/  STL.64 [R1+0x1f50], R22 ;  /* 0x001f501601007387 */ /* 0x000fe20000100a00 */
[----:B------:R1:W-:Y:S03]  /*26990*/  STL.64 [R1+0x1f48], R20 ;  /* 0x001f481401007387 */ /* 0x0003e60000100a00 */
[----:B-1----:R-:W3:Y:S01]  /*269a0*/  LDL.LU R20, [R1+0x1d0] ;  /* 0x0001d00001147983 */ /* 0x002ee20000300800 */
[----:B------:R-:W3:Y:S02]  /*269b0*/  LDL.LU R21, [R1+0x1d4] ;  /* 0x0001d40001157983 */ /* 0x000ee40000300800 */
[----:B------:R-:W3:Y:S02]  /*269c0*/  LDL.LU R22, [R1+0x1d8] ;  /* 0x0001d80001167983 */ /* 0x000ee40000300800 */
[----:B------:R-:W3:Y:S01]  /*269d0*/  LDL.LU R23, [R1+0x1dc] ;  /* 0x0001dc0001177983 */ /* 0x000ee20000300800 */
[----:B0-----:R0:W-:Y:S01]  /*269e0*/  STL.64 [R1+0x1ef0], R26 ;  /* 0x001ef01a01007387 */ /* 0x0011e20000100a00 */
[----:B------:R-:W-:Y:S02]  /*269f0*/  STL.64 [R1+0x1ee8], R24 ;  /* 0x001ee81801007387 */ /* 0x000fe40000100a00 */
[----:B0-----:R-:W-:-:S02]  /*26a00*/  IMAD.MOV.U32 R26, RZ, RZ, R12 ;  /* 0x000000ffff1a7224 */ /* 0x001fc400078e000c */
[----:B------:R-:W4:Y:S01]  /*26a10*/  LDL.LU R12, [R1+0x150] ;  /* 0x00015000010c7983 */ /* 0x000f220000300800 */
[C---:B---3--:R-:W-:Y:S11]  /*26a20*/  HMMA.16816.F32.BF16 R20, R8.reuse, R14, R20 ;  /* 0x0000000e0814723c */ /* 0x048ff60000041814 */
[----:B------:R-:W-:Y:S11]  /*26a30*/  @!UPT UIADD3 URZ, URZ, URZ, URZ ;  /* 0x0000003f3f3ff290 */ /* 0x000ff6000fffe03f */
[----:B------:R-:W-:Y:S01]  /*26a40*/  @!UPT UIADD3 URZ, URZ, URZ, URZ ;  /* 0x0000003f3f3ff290 */ /* 0x000fe2000fffe03f */
[----:B------:R0:W-:Y:S01]  /*26a50*/  STL.64 [R1+0xa0], R20 ;  /* 0x0000a01401007387 */ /* 0x0001e20000100a00 */
[----:B------:R1:W-:Y:S02]  /*26a60*/  STL.64 [R1+0xa8], R22 ;  /* 0x0000a81601007387 */ /* 0x0003e40000100a00 */
[----:B------:R-:W4:Y:S02]  /*26a70*/  LDL.LU R13, [R1+0x154] ;  /* 0x00015400010d7983 */ /* 0x000f240000300800 */
[----:B------:R-:W4:Y:S01]  /*26a80*/  LDL.LU R14, [R1+0x158] ;  /* 0x00015800010e7983 */ /* 0x000f220000300800 */
[----:B------:R-:W4:Y:S04]  /*26a90*/  LDL.LU R15, [R1+0x15c] ;  /* 0x00015c00010f7983 */ /* 0x000f280000300800 */
[----:B0-----:R-:W3:Y:S01]  /*26aa0*/  LDL.LU R20, [R1+0x120] ;  /* 0x0001200001147983 */ /* 0x001ee20000300800 */
[----:B------:R-:W3:Y:S02]  /*26ab0*/  LDL.LU R21, [R1+0x124] ;  /* 0x0001240001157983 */ /* 0x000ee40000300800 */
[----:B-1----:R-:W3:Y:S02]  /*26ac0*/  LDL.LU R22, [R1+0x128] ;  /* 0x0001280001167983 */ /* 0x002ee40000300800 */
[----:B------:R-:W3:Y:S01]  /*26ad0*/  LDL.LU R23, [R1+0x12c] ;  /* 0x00012c0001177983 */ /* 0x000ee20000300800 */
[C---:B--2---:R-:W-:Y:S11]  /*26ae0*/  HMMA.16816.F32.BF16 R4, R8.reuse, R6, R16 ;  /* 0x000000060804723c */ /* 0x044ff60000041810 */
[----:B------:R-:W-:Y:S11]  /*26af0*/  @!UPT UIADD3 URZ, URZ, URZ, URZ ;  /* 0x0000003f3f3ff290 */ /* 0x000ff6000fffe03f */
[----:B------:R-:W-:Y:S02]  /*26b00*/  @!UPT UIADD3 URZ, URZ, URZ, URZ ;  /* 0x0000003f3f3ff290 */ /* 0x000fe4000fffe03f */
[----:B------:R-:W-:Y:S01]  /*26b10*/  IMAD.MOV.U32 R29, RZ, RZ, R7 ;  /* 0x000000ffff1d7224 */ /* 0x000fe200078e0007 */
[----:B---3--:R-:W-:Y:S01]  /*26b20*/  STL.64 [R1+0x1fb8], R22 ;  /* 0x001fb81601007387 */ /* 0x008fe20000100a00 */
[----:B------:R0:W-:Y:S03]  /*26b30*/  STL.64 [R1+0x1fb0], R20 ;  /* 0x001fb01401007387 */ /* 0x0001e60000100a00 */
[----:B0-----:R-:W2:Y:S01]  /*26b40*/  LDL.64 R20, [R1+0x40] ;  /* 0x0000400001147983 */ /* 0x001ea20000100a00 */
[----:B------:R-:W3:Y:S02]  /*26b50*/  LDL.LU.64 R18, [R1+0x2038] ;  /* 0x0020380001127983 */ /* 0x000ee40000300a00 */
[----:B------:R-:W3:Y:S02]  /*26b60*/  LDL.LU.64 R16, [R1+0x2030] ;  /* 0x0020300001107983 */ /* 0x000ee40000300a00 */
[----:B------:R-:W-:Y:S01]  /*26b70*/  STL.64 [R1+0x90], R4 ;  /* 0x0000900401007387 */ /* 0x000fe20000100a00 */
[----:B------:R0:W-:Y:S04]  /*26b80*/  STL [R1+0x98], R6 ;  /* 0x0000980601007387 */ /* 0x0001e80000100800 */
[----:B0-----:R-:W3:Y:S01]  /*26b90*/  LDL.LU.64 R6, [R1+0x2028] ;  /* 0x0020280001067983 */ /* 0x001ee20000300a00 */
[----:B------:R-:W-:Y:S01]  /*26ba0*/  STL [R1+0x1fac], R29 ;  /* 0x001fac1d01007387 */ /* 0x000fe20000100800 */
[----:B---3--:R-:W-:Y:S02]  /*26bb0*/  HMMA.16816.F32.BF16 R4, R8, R6, R16 ;  /* 0x000000060804723c */ /* 0x008fe40000041810 */
[----:B------:R-:W2:Y:S01]  /*26bc0*/  LDL.LU.64 R18, [R1+0x2020] ;  /* 0x0020200001127983 */ /* 0x000ea20000300a00 */
[----:B------:R-:W2:Y:S11]  /*26bd0*/  LDL.LU.64 R16, [R1+0x2018] ;  /* 0x0020180001107983 */ /* 0x000eb60000300a00 */
[----:B------:R-:W-:Y:S09]  /*26be0*/  @!UPT UIADD3 URZ, URZ, URZ, URZ ;  /* 0x0000003f3f3ff290 */ /* 0x000ff2000fffe03f */
[----:B------:R-:W-:Y:S01]  /*26bf0*/  STL.64 [R1+0x80], R4 ;  /* 0x0000800401007387 */ /* 0x000fe20000100a00 */
[----:B------:R0:W-:Y:S03]  /*26c00*/  STL.64 [R1+0x88], R6 ;  /* 0x0000880601007387 */ /* 0x0001e60000100a00 */
[----:B0-----:R-:W3:Y:S01]  /*26c10*/  LDL.LU.64 R6, [R1+0x2010] ;  /* 0x0020100001067983 */ /* 0x001ee20000300a00 */
[----:B------:R-:W3:Y:S02]  /*26c20*/  LDL.LU.64 R4, [R1+0x2008] ;  /* 0x0020080001047983 */ /* 0x000ee40000300a00 */
[----:B------:R-:W-:-:S07]  /*26c30*/  IMAD.MOV.U32 R27, RZ, RZ, R0 ;  /* 0x000000ffff1b7224 */ /* 0x000fce00078e0000 */
[----:B---3--:R-:W-:Y:S01]  /*26c40*/  HMMA.16816.F32.BF16 R24, R8, R26, R4 ;  /* 0x0000001a0818723c */ /* 0x008fe20000041804 */
[----:B------:R-:W2:Y:S01]  /*26c50*/  LDL.LU.64 R6, [R1+0x2000] ;  /* 0x0020000001067983 */ /* 0x000ea20000300a00 */
[----:B------:R-:W2:Y:S02]  /*26c60*/  LDL.LU.64 R4, [R1+0x1ff8] ;  /* 0x001ff80001047983 */ /* 0x000ea40000300a00 */
[----:B------:R-:W3:Y:S02]  /*26c70*/  LDL R8, [R1+0x30] ;  /* 0x0000300001087983 */ /* 0x000ee40000100800 */
[----:B------:R-:W3:Y:S11]  /*26c80*/  LDL R9, [R1+0x34] ;  /* 0x0000340001097983 */ /* 0x000ef60000100800 */
[----:B------:R-:W-:Y:S06]  /*26c90*/  @!UPT UIADD3 URZ, URZ, URZ, URZ ;  /* 0x0000003f3f3ff290 */ /* 0x000fec000fffe03f */
[----:B------:R-:W-:Y:S01]  /*26ca0*/  STL.64 [R1+0x1f00], R26 ;  /* 0x001f001a01007387 */ /* 0x000fe20000100a00 */
[----:B------:R0:W-:Y:S03]  /*26cb0*/  STL.64 [R1+0x1ef8], R24 ;  /* 0x001ef81801007387 */ /* 0x0001e60000100a00 */
[----:B0-----:R-:W3:Y:S01]  /*26cc0*/  LDL.LU R24, [R1+0x20] ;  /* 0x0000200001187983 */ /* 0x001ee20000300800 */
[C---:B--2---:R-:W-:Y:S11]  /*26cd0*/  HMMA.16816.F32.BF16 R16, R4.reuse, R20, R16 ;  /* 0x000000140410723c */ /* 0x044ff60000041810 */
[----:B------:R-:W-:Y:S11]  /*26ce0*/  @!UPT UIADD3 URZ, URZ, URZ, URZ ;  /* 0x0000003f3f3ff290 */ /* 0x000ff6000fffe03f */
[----:B------:R-:W-:Y:S01]  /*26cf0*/  @!UPT UIADD3 URZ, URZ, URZ, URZ ;  /* 0x0000003f3f3ff290 */ /* 0x000fe2000fffe03f */
[----:B------:R-:W-:Y:S01]  /*26d00*/  STL.64 [R1+0x60], R16 ;  /* 0x0000601001007387 */ /* 0x000fe20000100a00 */
[----:B------:R0:W-:Y:S02]  /*26d10*/  STL [R1+0x68], R18 ;  /* 0x0000681201007387 */ /* 0x0001e40000100800 */
[----:B------:R-:W-:Y:S02]  /*26d20*/  IMAD.MOV.U32 R29, RZ, RZ, R19 ;  /* 0x000000ffff1d7224 */ /* 0x000fe400078e0013 */
[----:B0-----:R-:W3:Y:S01]  /*26d30*/  LDL.LU.64 R18, [R1+0x1ff0] ;  /* 0x001ff00001127983 */ /* 0x001ee20000300a00 */
[----:B------:R-:W3:Y:S02]  /*26d40*/  LDL.LU.64 R16, [R1+0x1fe8] ;  /* 0x001fe80001107983 */ /* 0x000ee40000300a00 */
[----:B------:R-:W-:Y:S01]  /*26d50*/  IMAD.MOV.U32 R25, RZ, RZ, R28 ;  /* 0x000000ffff197224 */ /* 0x000fe200078e001c */
[C---:B---3--:R-:W-:Y:S01]  /*26d60*/  HMMA.16816.F32.BF16 R8, R4.reuse, R8, R16 ;  /* 0x000000080408723c */ /* 0x048fe20000041810 */
[----:B------:R-:W2:Y:S01]  /*26d70*/  LDL.LU.64 R18, [R1+0x1fe0] ;  /* 0x001fe00001127983 */ /* 0x000ea20000300a00 */
[----:B------:R-:W2:Y:S11]  /*26d80*/  LDL.LU.64 R16, [R1+0x1fd8] ;  /* 0x001fd80001107983 */ /* 0x000eb60000300a00 */
[----:B------:R-:W-:Y:S11]  /*26d90*/  @!UPT UIADD3 URZ, URZ, URZ, URZ ;  /* 0x0000003f3f3ff290 */ /* 0x000ff6000fffe03f */
[----:B------:R-:W-:Y:S02]  /*26da0*/  IMAD.MOV.U32 R28, RZ, RZ, R8 ;  /* 0x000000ffff1c7224 */ /* 0x000fe400078e0008 */
[----:B------:R-:W-:Y:S02]  /*26db0*/  IMAD.MOV.U32 R27, RZ, RZ, R9 ;  /* 0x000000ffff1b7224 */ /* 0x000fe400078e0009 */
[----:B------:R-:W-:Y:S02]  /*26dc0*/  IMAD.MOV.U32 R26, RZ, RZ, R10 ;  /* 0x000000ffff1a7224 */ /* 0x000fe400078e000a */
[----:B------:R-:W-:Y:S02]  /*26dd0*/  IMAD.MOV.U32 R0, RZ, RZ, R11 ;  /* 0x000000ffff007224 */ /* 0x000fe400078e000b */
[C---:B--2---:R-:W-:Y:S01]  /*26de0*/  HMMA.16816.F32.BF16 R8, R4.reuse, R24, R16 ;  /* 0x000000180408723c */ /* 0x044fe20000041810 */
[----:B------:R-:W0:Y:S11]  /*26df0*/  LDSM.16.MT88.4 R16, [R3+0x5080] ;  /* 0x005080000310783b */ /* 0x000e360000004200 */
[----:B------:R-:W-:Y:S11]  /*26e00*/  @!UPT UIADD3 URZ, URZ, URZ, URZ ;  /* 0x0000003f3f3ff290 */ /* 0x000ff6000fffe03f */
[----:B------:R-:W-:Y:S01]  /*26e10*/  STL.64 [R1+0x1ec0], R10 ;  /* 0x001ec00a01007387 */ /* 0x000fe20000100a00 */
[----:B------:R1:W-:Y:S03]  /*26e20*/  STL.64 [R1+0x1eb8], R8 ;  /* 0x001eb80801007387 */ /* 0x0003e60000100a00 */
[----:B-1----:R-:W2:Y:S01]  /*26e30*/  LDL.LU.64 R8, [R1+0x30] ;  /* 0x0000300001087983 */ /* 0x002ea20000300a00 */
[----:B------:R-:W3:Y:S03]  /*26e40*/  LDL.64 R10, [R1+0x38] ;  /* 0x00003800010a7983 */ /* 0x000ee60000100a00 */
[----:B0-----:R0:W-:Y:S01]  /*26e50*/  STL.64 [R1], R16 ;  /* 0x0000001001007387 */ /* 0x0011e20000100a00 */
[----:B------:R-:W-:Y:S03]  /*26e60*/  STL.64 [R1+0x8], R18 ;  /* 0x0000081201007387 */ /* 0x000fe60000100a00 */
[----:B0-----:R-:W4:Y:S01]  /*26e70*/  LDL.LU.64 R16, [R1+0x1fd0] ;  /* 0x001fd00001107983 */ /* 0x001f220000300a00 */
[----:B------:R-:W-:Y:S01]  /*26e80*/  STL [R1+0x1ea8], R3 ;  /* 0x001ea80301007387 */ /* 0x000fe20000100800 */
[----:B----4-:R-:W-:Y:S02]  /*26e90*/  HMMA.16816.F32.BF16 R4, R4, R16, R12 ;  /* 0x000000100404723c */ /* 0x010fe4000004180c */
[----:B------:R-:W4:Y:S01]  /*26ea0*/  LDL.LU.64 R14, [R1+0x1fc8] ;  /* 0x001fc800010e7983 */ /* 0x000f220000300a00 */
[----:B------:R-:W4:Y:S02]  /*26eb0*/  LDL.LU.64 R12, [R1+0x1fc0] ;  /* 0x001fc000010c7983 */ /* 0x000f240000300a00 */
[----:B------:R0:W-:Y:S02]  /*26ec0*/  STL.64 [R1+0x1fa0], R16 ;  /* 0x001fa01001007387 */ /* 0x0001e40000100a00 */
[----:B0-----:R-:W4:Y:S01]  /*26ed0*/  LDL.LU R16, [R1+0x140] ;  /* 0x0001400001107983 */ /* 0x001f220000300800 */
[----:B------:R-:W4:Y:S02]  /*26ee0*/  LDL.LU R17, [R1+0x144] ;  /* 0x0001440001117983 */ /* 0x000f240000300800 */
[----:B------:R-:W4:Y:S02]  /*26ef0*/  LDL.LU R18, [R1+0x148] ;  /* 0x0001480001127983 */ /* 0x000f240000300800 */
[----:B------:R-:W4:Y:S02]  /*26f00*/  LDL.LU R19, [R1+0x14c] ;  /* 0x00014c0001137983 */ /* 0x000f240000300800 */
[----:B------:R-:W-:-:S09]  /*26f10*/  IMAD.MOV.U32 R3, RZ, RZ, R21 ;  /* 0x000000ffff037224 */ /* 0x000fd200078e0015 */
[----:B------:R-:W-:Y:S01]  /*26f20*/  STL [R1+0x1eb0], R6 ;  /* 0x001eb00601007387 */ /* 0x000fe20000100800 */
[----:B------:R-:W-:Y:S01]  /*26f30*/  STL [R1+0x1eac], R7 ;  /* 0x001eac0701007387 */ /* 0x000fe20000100800 */
[C---:B----4-:R-:W-:Y:S11]  /*26f40*/  HMMA.16816.F32.BF16 R16, R12.reuse, R20, R16 ;  /* 0x000000140c10723c */ /* 0x050ff60000041810 */
[----:B------:R-:W-:Y:S11]  /*26f50*/  @!UPT UIADD3 URZ, URZ, URZ, URZ ;  /* 0x0000003f3f3ff290 */ /* 0x000ff6000fffe03f */
[----:B------:R-:W-:Y:S01]  /*26f60*/  @!UPT UIADD3 URZ, URZ, URZ, URZ ;  /* 0x0000003f3f3ff290 */ /* 0x000fe2000fffe03f */
[----:B------:R0:W-:Y:S01]  /*26f70*/  STL.64 [R1+0x160], R16 ;  /* 0x0001601001007387 */ /* 0x0001e20000100a00 */
[----:B------:R-:W-:Y:S02]  /*26f80*/  STL.64 [R1+0x168], R18 ;  /* 0x0001681201007387 */ /* 0x000fe40000100a00 */
[----:B------:R-:W2:Y:S02]  /*26f90*/  LDL.LU.64 R22, [R1+0x1fb8] ;  /* 0x001fb80001167983 */ /* 0x000ea40000300a00 */
[----:B0-----:R-:W-:Y:S02]  /*26fa0*/  IMAD.MOV.U32 R16, RZ, RZ, R20 ;  /* 0x000000ffff107224 */ /* 0x001fe400078e0014 */
[----:B------:R-:W2:Y:S02]  /*26fb0*/  LDL.LU.64 R20, [R1+0x1fb0] ;  /* 0x001fb00001147983 */ /* 0x000ea40000300a00 */
[----:B--2---:R-:W-:Y:S11]  /*26fc0*/  HMMA.16816.F32.BF16 R20, R12, R8, R20 ;  /* 0x000000080c14723c */ /* 0x004ff60000041814 */
[----:B------:R-:W-:Y:S11]  /*26fd0*/  @!UPT UIADD3 URZ, URZ, URZ, URZ ;  /* 0x0000003f3f3ff290 */ /* 0x000ff6000fffe03f */
[----:B------:R-:W-:Y:S01]  /*26fe0*/  @!UPT UIADD3 URZ, URZ, URZ, URZ ;  /* 0x0000003f3f3ff290 */ /* 0x000fe2000fffe03f */
[----:B------:R0:W-:Y:S01]  /*26ff0*/  STL.64 [R1+0x158], R22 ;  /* 0x0001581601007387 */ /* 0x0001e20000100a00 */
[----:B---3--:R-:W-:Y:S02]  /*27000*/  STL.64 [R1+0x1f70], R10 ;  /* 0x001f700a01007387 */ /* 0x008fe40000100a00 */
[----:B------:R-:W-:Y:S02]  /*27010*/  IMAD.MOV.U32 R6, RZ, RZ, R20 ;  /* 0x000000ffff067224 */ /* 0x000fe400078e0014 */
[----:B------:R1:W-:Y:S02]  /*27020*/  STL.64 [R1+0x1f68], R8 ;  /* 0x001f680801007387 */ /* 0x0003e40000100a00 */
[----:B------:R-:W-:Y:S01]  /*27030*/  IMAD.MOV.U32 R7, RZ, RZ, R21 ;  /* 0x000000ffff077224 */ /* 0x000fe200078e0015 */
[----:B------:R-:W2:Y:S01]  /*27040*/  LDL.LU R20, [R1+0xc0] ;  /* 0x0000c00001147983 */ /* 0x000ea20000300800 */
[----:B------:R-:W2:Y:S03]  /*27050*/  LDL.LU R21, [R1+0xc4] ;  /* 0x0000c40001157983 */ /* 0x000ea60000300800 */
[----:B0-----:R-:W3:Y:S01]  /*27060*/  LDL.LU R22, [R1+0xc8] ;  /* 0x0000c80001167983 */ /* 0x001ee20000300800 */
[----:B------:R-:W3:Y:S02]  /*27070*/  LDL.LU R23, [R1+0xcc] ;  /* 0x0000cc0001177983 */ /* 0x000ee40000300800 */
[----:B-1----:R-:W-:-:S02]  /*27080*/  IMAD.MOV.U32 R8, RZ, RZ, R16 ;  /* 0x000000ffff087224 */ /* 0x002fc400078e0010 */
[----:B------:R-:W-:-:S05]  /*27090*/  IMAD.MOV.U32 R9, RZ, RZ, R3 ;  /* 0x000000ffff097224 */ /* 0x000fca00078e0003 */
[----:B------:R-:W-:Y:S04]  /*270a0*/  STL.64 [R1+0x1f98], R8 ;  /* 0x001f980801007387 */ /* 0x000fe80000100a00 */
        /* <DEDUP_REMOVED lines=14> */
[----:B---3--:R-:W-:Y:S01]  /*27190*/  STL.64 [R1+0x1f80], R22 ;  /* 0x001f801601007387 */ /* 0x008fe20000100a00 */
[----:B--2---:R0:W-:Y:S03]  /*271a0*/  STL.64 [R1+0x1f78], R20 ;  /* 0x001f781401007387 */ /* 0x0041e60000100a00 */
[----:B0-----:R-:W2:Y:S01]  /*271b0*/  LDL.LU R20, [R1+0xe0] ;  /* 0x0000e00001147983 */ /* 0x001ea20000300800 */
[----:B------:R-:W2:Y:S02]  /*271c0*/  LDL.LU R21, [R1+0xe4] ;  /* 0x0000e40001157983 */ /* 0x000ea40000300800 */
[----:B------:R-:W2:Y:S02]  /*271d0*/  LDL.LU R22, [R1+0xe8] ;  /* 0x0000e80001167983 */ /* 0x000ea40000300800 */
[----:B------:R-:W2:Y:S01]  /*271e0*/  LDL.LU R23, [R1+0xec] ;  /* 0x0000ec0001177983 */ /* 0x000ea20000300800 */
[----:B------:R-:W-:Y:S01]  /*271f0*/  STL.64 [R1+0x1ed0], R6 ;  /* 0x001ed00601007387 */ /* 0x000fe20000100a00 */
[----:B------:R0:W-:Y:S03]  /*27200*/  STL.64 [R1+0x1ec8], R4 ;  /* 0x001ec80401007387 */ /* 0x0001e60000100a00 */
[----:B0-----:R-:W3:Y:S01]  /*27210*/  LDL.LU R4, [R1+0x60] ;  /* 0x0000600001047983 */ /* 0x001ee20000300800 */
[----:B------:R-:W3:Y:S02]  /*27220*/  LDL.LU R5, [R1+0x64] ;  /* 0x0000640001057983 */ /* 0x000ee40000300800 */
[----:B------:R-:W2:Y:S02]  /*27230*/  LDL.LU R6, [R1+0x68] ;  /* 0x0000680001067983 */ /* 0x000ea40000300800 */
[----:B------:R-:W-:-:S02]  /*27240*/  IMAD.MOV.U32 R7, RZ, RZ, R29 ;  /* 0x000000ffff077224 */ /* 0x000fc400078e001d */
[----:B------:R-:W4:Y:S04]  /*27250*/  LDL.LU R29, [R1+0x1fac] ;  /* 0x001fac00011d7983 */ /* 0x000f280000300800 */
[----:B--2---:R-:W-:Y:S01]  /*27260*/  STL.64 [R1+0x1f10], R6 ;  /* 0x001f100601007387 */ /* 0x004fe20000100a00 */
[----:B---3--:R0:W-:Y:S03]  /*27270*/  STL.64 [R1+0x1f08], R4 ;  /* 0x001f080401007387 */ /* 0x0081e60000100a00 */
[----:B0-----:R-:W2:Y:S01]  /*27280*/  LDL.LU R4, [R1+0x80] ;  /* 0x0000800001047983 */ /* 0x001ea20000300800 */
[----:B------:R-:W2:Y:S02]  /*27290*/  LDL.LU R5, [R1+0x84] ;  /* 0x0000840001057983 */ /* 0x000ea40000300800 */
[----:B------:R-:W3:Y:S02]  /*272a0*/  LDL.LU R6, [R1+0x88] ;  /* 0x0000880001067983 */ /* 0x000ee40000300800 */
[----:B------:R-:W3:Y:S01]  /*272b0*/  LDL.LU R7, [R1+0x8c] ;  /* 0x00008c0001077983 */ /* 0x000ee20000300800 */
[----:B----4-:R-:W-:Y:S01]  /*272c0*/  HMMA.16816.F32.BF16 R16, R12, R24, R16 ;  /* 0x000000180c10723c */ /* 0x010fe20000041810 */
[----:B---3--:R-:W-:Y:S01]  /*272d0*/  STL.64 [R1+0x1f20], R6 ;  /* 0x001f200601007387 */ /* 0x008fe20000100a00 */
[----:B--2---:R0:W-:Y:S03]  /*272e0*/  STL.64 [R1+0x1f18], R4 ;  /* 0x001f180401007387 */ /* 0x0041e60000100a00 */
[----:B0-----:R-:W2:Y:S01]  /*272f0*/  LDL.LU R4, [R1+0x90] ;  /* 0x0000900001047983 */ /* 0x001ea20000300800 */
[----:B------:R-:W2:Y:S02]  /*27300*/  LDL.LU R5, [R1+0x94] ;  /* 0x0000940001057983 */ /* 0x000ea40000300800 */
[----:B------:R-:W3:Y:S02]  /*27310*/  LDL.LU R6, [R1+0x98] ;  /* 0x0000980001067983 */ /* 0x000ee40000300800 */
[----:B------:R-:W-:-:S02]  /*27320*/  IMAD.MOV.U32 R7, RZ, RZ, R29 ;  /* 0x000000ffff077224 */ /* 0x000fc400078e001d */
[----:B------:R-:W4:Y:S04]  /*27330*/  LDL.LU R29, [R1+0x1fa8] ;  /* 0x001fa800011d7983 */ /* 0x000f280000300800 */
[----:B---3--:R-:W-:Y:S01]  /*27340*/  STL.64 [R1+0x1f30], R6 ;  /* 0x001f300601007387 */ /* 0x008fe20000100a00 */
[----:B--2---:R0:W-:Y:S03]  /*27350*/  STL.64 [R1+0x1f28], R4 ;  /* 0x001f280401007387 */ /* 0x0041e60000100a00 */
[----:B0-----:R-:W2:Y:S01]  /*27360*/  LDL.LU R4, [R1+0xa0] ;  /* 0x0000a00001047983 */ /* 0x001ea20000300800 */
[----:B------:R-:W2:Y:S02]  /*27370*/  LDL.LU R5, [R1+0xa4] ;  /* 0x0000a40001057983 */ /* 0x000ea40000300800 */
[----:B------:R-:W2:Y:S02]  /*27380*/  LDL.LU R6, [R1+0xa8] ;  /* 0x0000a80001067983 */ /* 0x000ea40000300800 */
[----:B------:R-:W2:Y:S01]  /*27390*/  LDL.LU R7, [R1+0xac] ;  /* 0x0000ac0001077983 */ /* 0x000ea20000300800 */
[----:B------:R0:W-:Y:S01]  /*273a0*/  STL.64 [R1+0x140], R16 ;  /* 0x0001401001007387 */ /* 0x0001e20000100a00 */
[----:B------:R1:W-:Y:S03]  /*273b0*/  STL.64 [R1+0x148], R18 ;  /* 0x0001481201007387 */ /* 0x0003e60000100a00 */
[----:B0-----:R-:W3:Y:S02]  /*273c0*/  LDL.LU.64 R16, [R1+0x1fa0] ;  /* 0x001fa00001107983 */ /* 0x001ee40000300a00 */
[----:B---3--:R-:W-:Y:S02]  /*273d0*/  HMMA.16816.F32.BF16 R12, R12, R16, R8 ;  /* 0x000000100c0c723c */ /* 0x008fe40000041808 */
[----:B------:R-:W3:Y:S01]  /*273e0*/  LDL.LU.64 R8, [R1+0x1f98] ;  /* 0x001f980001087983 */ /* 0x000ee20000300a00 */
[----:B------:R-:W-:-:S04]  /*273f0*/  IMAD.MOV.U32 R3, RZ, RZ, R17 ;  /* 0x000000ffff037224 */ /* 0x000fc800078e0011 */
[----:B------:R-:W-:Y:S11]  /*27400*/  IMAD.MOV.U32 R10, RZ, RZ, R16 ;  /* 0x000000ffff0a7224 */ /* 0x000ff600078e0010 */
[----:B------:R-:W-:Y:S05]  /*27410*/  @!UPT UIADD3 URZ, URZ, URZ, URZ ;  /* 0x0000003f3f3ff290 */ /* 0x000fea000fffe03f */
[----:B------:R0:W-:Y:S01]  /*27420*/  STL.64 [R1+0x120], R12 ;  /* 0x0001200c01007387 */ /* 0x0001e20000100a00 */
[----:B------:R-:W-:Y:S02]  /*27430*/  STL.64 [R1+0x128], R14 ;  /* 0x0001280e01007387 */ /* 0x000fe40000100a00 */
[----:B-1----:R-:W3:Y:S02]  /*27440*/  LDL.LU.64 R18, [R1+0x1f90] ;  /* 0x001f900001127983 */ /* 0x002ee40000300a00 */
[----:B------:R-:W3:Y:S02]  /*27450*/  LDL.LU.64 R16, [R1+0x1f88] ;  /* 0x001f880001107983 */ /* 0x000ee40000300a00 */
[----:B0-----:R-:W-:Y:S02]  /*27460*/  IMAD.MOV.U32 R12, RZ, RZ, R10 ;  /* 0x000000ffff0c7224 */ /* 0x001fe400078e000a */
[C---:B---3--:R-:W-:Y:S01]  /*27470*/  HMMA.16816.F32.BF16 R8, R16.reuse, R8, R20 ;  /* 0x000000081008723c */ /* 0x048fe20000041814 */
[----:B------:R-:W3:Y:S01]  /*27480*/  LDL.LU.64 R22, [R1+0x1f80] ;  /* 0x001f800001167983 */ /* 0x000ee20000300a00 */
[----:B------:R-:W3:Y:S11]  /*27490*/  LDL.LU.64 R20, [R1+0x1f78] ;  /* 0x001f780001147983 */ /* 0x000ef60000300a00 */
[----:B------:R-:W-:Y:S10]  /*274a0*/  @!UPT UIADD3 URZ, URZ, URZ, URZ ;  /* 0x0000003f3f3ff290 */ /* 0x000ff4000fffe03f */
[----:B------:R-:W-:Y:S01]  /*274b0*/  STL.64 [R1+0x170], R8 ;  /* 0x0001700801007387 */ /* 0x000fe20000100a00 */
[----:B------:R0:W-:Y:S03]  /*274c0*/  STL.64 [R1+0x178], R10 ;  /* 0x0001780a01007387 */ /* 0x0001e60000100a00 */
[----:B0-----:R-:W2:Y:S01]  /*274d0*/  LDL.LU.64 R10, [R1+0x1f70] ;  /* 0x001f7000010a7983 */ /* 0x001ea20000300a00 */
[----:B------:R-:W3:Y:S02]  /*274e0*/  LDL.LU.64 R8, [R1+0x1f68] ;  /* 0x001f680001087983 */ /* 0x000ee40000300a00 */
[C---:B---3--:R-:W-:Y:S11]  /*274f0*/  HMMA.16816.F32.BF16 R20, R16.reuse, R8, R20 ;  /* 0x000000081014723c */ /* 0x048ff60000041814 */
[----:B------:R-:W-:Y:S11]  /*27500*/  @!UPT UIADD3 URZ, URZ, URZ, URZ ;  /* 0x0000003f3f3ff290 */ /* 0x000ff6000fffe03f */
[----:B------:R-:W-:Y:S01]  /*27510*/  @!UPT UIADD3 URZ, URZ, URZ, URZ ;  /* 0x0000003f3f3ff290 */ /* 0x000fe2000fffe03f */
[----:B------:R-:W-:Y:S01]  /*27520*/  STL.64 [R1+0x130], R20 ;  /* 0x0001301401007387 */ /* 0x000fe20000100a00 */
[----:B------:R0:W-:Y:S03]  /*27530*/  STL.64 [R1+0x138], R22 ;  /* 0x0001381601007387 */ /* 0x0001e60000100a00 */
[----:B0-----:R-:W3:Y:S01]  /*27540*/  LDL.LU.64 R22, [R1+0x1f60] ;  /* 0x001f600001167983 */ /* 0x001ee20000300a00 */
[----:B------:R-:W3:Y:S02]  /*27550*/  LDL.LU.64 R20, [R1+0x1f58] ;  /* 0x001f580001147983 */ /* 0x000ee40000300a00 */
[----:B---3--:R-:W-:Y:S11]  /*27560*/  HMMA.16816.F32.BF16 R20, R16, R24, R20 ;  /* 0x000000181014723c */ /* 0x008ff60000041814 */
[----:B------:R-:W-:Y:S11]  /*27570*/  @!UPT UIADD3 URZ, URZ, URZ, URZ ;  /* 0x0000003f3f3ff290 */ /* 0x000ff6000fffe03f */
[----:B------:R-:W-:Y:S01]  /*27580*/  @!UPT UIADD3 URZ, URZ, URZ, URZ ;  /* 0x0000003f3f3ff290 */ /* 0x000fe2000fffe03f */
[----:B------:R-:W-:Y:S01]  /*27590*/  STL.64 [R1+0x110], R20 ;  /* 0x0001101401007387 */ /* 0x000fe20000100a00 */
[----:B------:R0:W-:Y:S03]  /*275a0*/  STL.64 [R1+0x118], R22 ;  /* 0x0001181601007387 */ /* 0x0001e60000100a00 */
[----:B0-----:R-:W3:Y:S01]  /*275b0*/  LDL.LU.64 R22, [R1+0x1f50] ;  /* 0x001f500001167983 */ /* 0x001ee20000300a00 */
[----:B------:R-:W3:Y:S02]  /*275c0*/  LDL.LU.64 R20, [R1+0x1f48] ;  /* 0x001f480001147983 */ /* 0x000ee40000300a00 */
[----:B------:R-:W-:-:S07]  /*275d0*/  IMAD.MOV.U32 R13, RZ, RZ, R3 ;  /* 0x000000ffff0d7224 */ /* 0x000fce00078e0003 */
[----:B---3--:R-:W-:Y:S01]  /*275e0*/  HMMA.16816.F32.BF16 R16, R16, R12, R20 ;  /* 0x0000000c1010723c */ /* 0x008fe20000041814 */
[----:B------:R-:W2:Y:S01]  /*275f0*/  LDL.LU.64 R22, [R1+0x1f40] ;  /* 0x001f400001167983 */ /* 0x000ea20000300a00 */
[----:B------:R-:W2:Y:S11]  /*27600*/  LDL.LU.64 R20, [R1+0x1f38] ;  /* 0x001f380001147983 */ /* 0x000eb60000300a00 */
[----:B------:R-:W-:Y:S10]  /*27610*/  @!UPT UIADD3 URZ, URZ, URZ, URZ ;  /* 0x0000003f3f3ff290 */ /* 0x000ff4000fffe03f */
[----:B------:R0:W-:Y:S01]  /*27620*/  STL.64 [R1+0x100], R16 ;  /* 0x0001001001007387 */ /* 0x0001e20000100a00 */
[----:B------:R1:W-:Y:S02]  /*27630*/  STL.64 [R1+0x108], R18 ;  /* 0x0001081201007387 */ /* 0x0003e40000100a00 */
[----:B0-----:R-:W-:Y:S02]  /*27640*/  IMAD.MOV.U32 R16, RZ, RZ, R28 ;  /* 0x000000ffff107224 */ /* 0x001fe400078e001c */
[----:B-1----:R-:W-:Y:S02]  /*27650*/  IMAD.MOV.U32 R18, RZ, RZ, R26 ;  /* 0x000000ffff127224 */ /* 0x002fe400078e001a */
[----:B------:R-:W-:Y:S02]  /*27660*/  IMAD.MOV.U32 R19, RZ, RZ, R0 ;  /* 0x000000ffff137224 */ /* 0x000fe400078e0000 */
[----:B------:R-:W-:-:S03]  /*27670*/  IMAD.MOV.U32 R17, RZ, RZ, R27 ;  /* 0x000000ffff117224 */ /* 0x000fc600078e001b */
[----:B------:R-:W-:Y:S02]  /*27680*/  STL.64 [R1+0x1ee0], R18 ;  /* 0x001ee01201007387 */ /* 0x000fe40000100a00 */
[----:B------:R0:W-:Y:S02]  /*27690*/  STL.64 [R1+0x1ed8], R16 ;  /* 0x001ed81001007387 */ /* 0x0001e40000100a00 */
[----:B0-----:R-:W2:Y:S01]  /*276a0*/  LDL.LU.64 R16, [R1+0x40] ;  /* 0x0000400001107983 */ /* 0x001ea20000300a00 */
[----:B------:R-:W3:Y:S01]  /*276b0*/  LDL.64 R18, [R1+0x48] ;  /* 0x0000480001127983 */ /* 0x000ee20000100a00 */
[C---:B--2---:R-:W-:Y:S11]  /*276c0*/  HMMA.16816.F32.BF16 R4, R20.reuse, R16, R4 ;  /* 0x000000101404723c */ /* 0x044ff60000041804 */
[----:B------:R-:W-:Y:S11]  /*276d0*/  @!UPT UIADD3 URZ, URZ, URZ, URZ ;  /* 0x0000003f3f3ff290 */ /* 0x000ff6000fffe03f */
[----:B------:R-:W-:Y:S01]  /*276e0*/  @!UPT UIADD3 URZ, URZ, URZ, URZ ;  /* 0x0000003f3f3ff290 */ /* 0x000fe2000fffe03f */
[----:B------:R0:W-:Y:S01]  /*276f0*/  STL.64 [R1+0xf0], R4 ;  /* 0x0000f00401007387 */ /* 0x0001e20000100a00 */
[----:B------:R-:W-:Y:S02]  /*27700*/  IMAD.MOV.U32 R28, RZ, RZ, R6 ;  /* 0x000000ffff1c7224 */ /* 0x000fe400078e0006 */
[----:B------:R-:W-:Y:S02]  /*27710*/  IMAD.MOV.U32 R0, RZ, RZ, R7 ;  /* 0x000000ffff007224 */ /* 0x000fe400078e0007 */
[----:B------:R-:W2:Y:S04]  /*27720*/  LDL.LU.64 R6, [R1+0x1f30] ;  /* 0x001f300001067983 */ /* 0x000ea80000300a00 */
[----:B0-----:R-:W2:Y:S01]  /*27730*/  LDL.LU.64 R4, [R1+0x1f28] ;  /* 0x001f280001047983 */ /* 0x001ea20000300a00 */
[----:B------:R-:W-:Y:S02]  /*27740*/  STL [R1+0x1e2c], R0 ;  /* 0x001e2c0001007387 */ /* 0x000fe40000100800 */
[----:B------:R-:W-:Y:S01]  /*27750*/  STL [R1+0x1e28], R28 ;  /* 0x001e281c01007387 */ /* 0x000fe20000100800 */
[C---:B--2---:R-:W-:Y:S11]  /*27760*/  HMMA.16816.F32.BF16 R4, R20.reuse, R8, R4 ;  /* 0x000000081404723c */ /* 0x044ff60000041804 */
[----:B------:R-:W-:Y:S11]  /*27770*/  @!UPT UIADD3 URZ, URZ, URZ, URZ ;  /* 0x0000003f3f3ff290 */ /* 0x000ff6000fffe03f */
[----:B------:R-:W-:Y:S01]  /*27780*/  @!UPT UIADD3 URZ, URZ, URZ, URZ ;  /* 0x0000003f3f3ff290 */ /* 0x000fe2000fffe03f */
[----:B------:R-:W-:Y:S01]  /*27790*/  STL.64 [R1+0xe0], R4 ;  /* 0x0000e00401007387 */ /* 0x000fe20000100a00 */
[----:B------:R0:W-:Y:S03]  /*277a0*/  STL.64 [R1+0xe8], R6 ;  /* 0x0000e80601007387 */ /* 0x0001e60000100a00 */
[----:B0-----:R-:W2:Y:S01]  /*277b0*/  LDL.LU.64 R6, [R1+0x1f20] ;  /* 0x001f200001067983 */ /* 0x001ea20000300a00 */
[----:B------:R-:W2:Y:S02]  /*277c0*/  LDL.LU.64 R4, [R1+0x1f18] ;  /* 0x001f180001047983 */ /* 0x000ea40000300a00 */
[C---:B--2---:R-:W-:Y:S01]  /*277d0*/  HMMA.16816.F32.BF16 R24, R20.reuse, R24, R4 ;  /* 0x000000181418723c */ /* 0x044fe20000041804 */
[----:B------:R-:W2:Y:S01]  /*277e0*/  LDL.LU.64 R6, [R1+0x1f10] ;  /* 0x001f100001067983 */ /* 0x000ea20000300a00 */
[----:B------:R-:W2:Y:S11]  /*277f0*/  LDL.LU.64 R4, [R1+0x1f08] ;  /* 0x001f080001047983 */ /* 0x000eb60000300a00 */
[----:B------:R-:W-:Y:S10]  /*27800*/  @!UPT UIADD3 URZ, URZ, URZ, URZ ;  /* 0x0000003f3f3ff290 */ /* 0x000ff4000fffe03f */
[----:B------:R0:W-:Y:S01]  /*27810*/  STL.64 [R1+0xd0], R24 ;  /* 0x0000d01801007387 */ /* 0x0001e20000100a00 */
[----:B------:R-:W-:Y:S02]  /*27820*/  IMAD.MOV.U32 R0, RZ, RZ, R26 ;  /* 0x000000ffff007224 */ /* 0x000fe400078e001a */
[----:B------:R-:W-:Y:S02]  /*27830*/  IMAD.MOV.U32 R28, RZ, RZ, R27 ;  /* 0x000000ffff1c7224 */ /* 0x000fe400078e001b */
[----:B------:R-:W2:Y:S04]  /*27840*/  LDL.LU.64 R26, [R1+0x1f00] ;  /* 0x001f0000011a7983 */ /* 0x000ea80000300a00 */
[----:B0-----:R-:W2:Y:S01]  /*27850*/  LDL.LU.64 R24, [R1+0x1ef8] ;  /* 0x001ef80001187983 */ /* 0x001ea20000300a00 */
[----:B------:R-:W-:Y:S02]  /*27860*/  STL [R1+0x1e34], R28 ;  /* 0x001e341c01007387 */ /* 0x000fe40000100800 */
[----:B------:R-:W-:Y:S01]  /*27870*/  STL [R1+0x1e30], R0 ;  /* 0x001e300001007387 */ /* 0x000fe20000100800 */
[----:B--2---:R-:W-:Y:S01]  /*27880*/  HMMA.16816.F32.BF16 R12, R20, R12, R24 ;  /* 0x0000000c140c723c */ /* 0x004fe20000041818 */
[----:B------:R-:W2:Y:S01]  /*27890*/  LDL.LU.64 R26, [R1+0x1ef0] ;  /* 0x001ef000011a7983 */ /* 0x000ea20000300a00 */
[----:B------:R-:W2:Y:S02]  /*278a0*/  LDL.LU.64 R24, [R1+0x1ee8] ;  /* 0x001ee80001187983 */ /* 0x000ea40000300a00 */
[----:B------:R-:W4:Y:S02]  /*278b0*/  LDL R21, [R1+0x10e0] ;  /* 0x0010e00001157983 */ /* 0x000f240000100800 */
[----:B------:R-:W4:Y:S11]  /*278c0*/  LDL.LU.64 R22, [R1+0x28] ;  /* 0x0000280001167983 */ /* 0x000f360000300a00 */
[----:B------:R-:W-:Y:S06]  /*278d0*/  @!UPT UIADD3 URZ, URZ, URZ, URZ ;  /* 0x0000003f3f3ff290 */ /* 0x000fec000fffe03f */
[----:B------:R3:W-:Y:S01]  /*278e0*/  STL.64 [R1+0xc0], R12 ;  /* 0x0000c00c01007387 */ /* 0x0007e20000100a00 */
[----:B------:R-:W-:Y:S02]  /*278f0*/  STL.64 [R1+0xc8], R14 ;  /* 0x0000c80e01007387 */ /* 0x000fe40000100a00 */
[----:B---3--:R-:W-:Y:S02]  /*27900*/  IMAD.MOV.U32 R13, RZ, RZ, R18 ;  /* 0x000000ffff0d7224 */ /* 0x008fe400078e0012 */
[----:B------:R-:W-:Y:S01]  /*27910*/  IMAD.MOV.U32 R12, RZ, RZ, R19 ;  /* 0x000000ffff0c7224 */ /* 0x000fe200078e0013 */
[----:B--2---:R-:W-:Y:S01]  /*27920*/  HMMA.16816.F32.BF16 R4, R24, R18, R4 ;  /* 0x000000121804723c */ /* 0x004fe20000041804 */
[----:B------:R-:W2:Y:S01]  /*27930*/  LDL.LU.64 R18, [R1+0x1ee0] ;  /* 0x001ee00001127983 */ /* 0x000ea20000300a00 */
[----:B------:R-:W2:Y:S02]  /*27940*/  LDL.LU.64 R16, [R1+0x1ed8] ;  /* 0x001ed80001107983 */ /* 0x000ea40000300a00 */
[----:B------:R-:W-:-:S02]  /*27950*/  IMAD.MOV.U32 R3, RZ, RZ, R10 ;  /* 0x000000ffff037224 */ /* 0x000fc400078e000a */
[----:B------:R-:W-:Y:S11]  /*27960*/  IMAD.MOV.U32 R20, RZ, RZ, R11 ;  /* 0x000000ffff147224 */ /* 0x000ff600078e000b */
[----:B------:R-:W-:Y:S06]  /*27970*/  @!UPT UIADD3 URZ, URZ, URZ, URZ ;  /* 0x0000003f3f3ff290 */ /* 0x000fec000fffe03f */
[----:B------:R0:W-:Y:S01]  /*27980*/  STL.64 [R1+0xb0], R4 ;  /* 0x0000b00401007387 */ /* 0x0001e20000100a00 */
[----:B------:R-:W-:Y:S02]  /*27990*/  IMAD.MOV.U32 R28, RZ, RZ, R6 ;  /* 0x000000ffff1c7224 */ /* 0x000fe400078e0006 */
[----:B------:R-:W-:Y:S02]  /*279a0*/  IMAD.MOV.U32 R0, RZ, RZ, R7 ;  /* 0x000000ffff007224 */ /* 0x000fe400078e0007 */
[----:B------:R-:W3:Y:S04]  /*279b0*/  LDL.LU.64 R6, [R1+0x1ed0] ;  /* 0x001ed00001067983 */ /* 0x000ee80000300a00 */
[----:B0-----:R-:W3:Y:S01]  /*279c0*/  LDL.LU.64 R4, [R1+0x1ec8] ;  /* 0x001ec80001047983 */ /* 0x001ee20000300a00 */
[C---:B--2---:R-:W-:Y:S03]  /*279d0*/  HMMA.16816.F32.BF16 R16, R24.reuse, R10, R16 ;  /* 0x0000000a1810723c */ /* 0x044fe60000041810 */
[----:B------:R-:W2:Y:S01]  /*279e0*/  LDL.LU.64 R10, [R1+0x1ec0] ;  /* 0x001ec000010a7983 */ /* 0x000ea20000300a00 */
[----:B------:R-:W2:Y:S11]  /*279f0*/  LDL.LU.64 R8, [R1+0x1eb8] ;  /* 0x001eb80001087983 */ /* 0x000eb60000300a00 */
[----:B------:R-:W-:Y:S08]  /*27a00*/  @!UPT UIADD3 URZ, URZ, URZ, URZ ;  /* 0x0000003f3f3ff290 */ /* 0x000ff0000fffe03f */
[----:B------:R0:W-:Y:S01]  /*27a10*/  STL.64 [R1+0x1d90], R18 ;  /* 0x001d901201007387 */ /* 0x0001e20000100a00 */
[----:B------:R-:W-:Y:S03]  /*27a20*/  STL.64 [R1+0x1d88], R16 ;  /* 0x001d881001007387 */ /* 0x000fe60000100a00 */
[----:B0-----:R-:W3:Y:S01]  /*27a30*/  LDL.LU.64 R18, [R1+0x18] ;  /* 0x0000180001127983 */ /* 0x001ee20000300a00 */
[----:B----4-:R-:W-:Y:S01]  /*27a40*/  STL.64 [R1+0x1e58], R22 ;  /* 0x001e581601007387 */ /* 0x010fe20000100a00 */
[C---:B--2---:R-:W-:Y:S11]  /*27a50*/  HMMA.16816.F32.BF16 R8, R24.reuse, R22, R8 ;  /* 0x000000161808723c */ /* 0x044ff60000041808 */
[----:B------:R-:W-:Y:S11]  /*27a60*/  @!UPT UIADD3 URZ, URZ, URZ, URZ ;  /* 0x0000003f3f3ff290 */ /* 0x000ff6000fffe03f */
[----:B------:R-:W-:Y:S01]  /*27a70*/  @!UPT UIADD3 URZ, URZ, URZ, URZ ;  /* 0x0000003f3f3ff290 */ /* 0x000fe2000fffe03f */
[----:B------:R-:W-:Y:S01]  /*27a80*/  STL.64 [R1+0xa0], R8 ;  /* 0x0000a00801007387 */ /* 0x000fe20000100a00 */
[----:B------:R-:W-:Y:S02]  /*27a90*/  STL.64 [R1+0xa8], R10 ;  /* 0x0000a80a01007387 */ /* 0x000fe40000100a00 */
[----:B------:R-:W0:Y:S02]  /*27aa0*/  LDSM.16.MT88.4 R8, [R29+0x5000] ;  /* 0x005000001d08783b */ /* 0x000e240000004200 */
[----:B0-----:R-:W-:Y:S02]  /*27ab0*/  STL.64 [R1+0x1e68], R10 ;  /* 0x001e680a01007387 */ /* 0x001fe40000100a00 */
[----:B------:R3:W-:Y:S02]  /*27ac0*/  STL.64 [R1+0x1e60], R8 ;  /* 0x001e600801007387 */ /* 0x0007e40000100a00 */
[----:B---3--:R-:W-:Y:S02]  /*27ad0*/  IMAD.MOV.U32 R8, RZ, RZ, R6 ;  /* 0x000000ffff087224 */ /* 0x008fe400078e0006 */
[----:B------:R-:W-:Y:S01]  /*27ae0*/  IMAD.MOV.U32 R9, RZ, RZ, R7 ;  /* 0x000000ffff097224 */ /* 0x000fe200078e0007 */
[----:B------:R-:W2:Y:S01]  /*27af0*/  LDL.LU R6, [R1+0x1eb0] ;  /* 0x001eb00001067983 */ /* 0x000ea20000300800 */
[----:B------:R-:W2:Y:S02]  /*27b00*/  LDL.LU R7, [R1+0x1eac] ;  /* 0x001eac0001077983 */ /* 0x000ea40000300800 */
[----:B------:R-:W3:Y:S02]  /*27b10*/  LDL.LU R10, [R1+0x158] ;  /* 0x00015800010a7983 */ /* 0x000ee40000300800 */
[----:B------:R-:W3:Y:S02]  /*27b20*/  LDL.LU R11, [R1+0x15c] ;  /* 0x00015c00010b7983 */ /* 0x000ee40000300800 */
[----:B---3--:R-:W-:Y:S01]  /*27b30*/  STL.64 [R1+0x1e78], R10 ;  /* 0x001e780a01007387 */ /* 0x008fe20000100a00 */
[----:B------:R0:W-:Y:S03]  /*27b40*/  STL.64 [R1+0x1e70], R8 ;  /* 0x001e700801007387 */ /* 0x0001e60000100a00 */
[----:B0-----:R-:W3:Y:S01]  /*27b50*/  LDL.LU.64 R8, [R1] ;  /* 0x0000000001087983 */ /* 0x001ee20000300a00 */
[----:B------:R-:W4:Y:S01]  /*27b60*/  LDL.LU.64 R10, [R1+0x8] ;  /* 0x00000800010a7983 */ /* 0x000f220000300a00 */
[----:B--2---:R-:W-:Y:S02]  /*27b70*/  HMMA.16816.F32.BF16 R4, R24, R18, R4 ;  /* 0x000000121804723c */ /* 0x004fe40000041804 */
[----:B----4-:R-:W-:Y:S01]  /*27b80*/  STL.64 [R1+0x1ea0], R10 ;  /* 0x001ea00a01007387 */ /* 0x010fe20000100a00 */
[----:B---3--:R-:W-:Y:S11]  /*27b90*/  STL.64 [R1+0x1e98], R8 ;  /* 0x001e980801007387 */ /* 0x008ff60000100a00 */
[----:B------:R-:W-:Y:S09]  /*27ba0*/  @!UPT UIADD3 URZ, URZ, URZ, URZ ;  /* 0x0000003f3f3ff290 */ /* 0x000ff2000fffe03f */
[----:B------:R0:W-:Y:S02]  /*27bb0*/  STL.64 [R1+0x90], R4 ;  /* 0x0000900401007387 */ /* 0x0001e40000100a00 */
[----:B------:R1:W-:Y:S01]  /*27bc0*/  STL.64 [R1+0x98], R6 ;  /* 0x0000980601007387 */ /* 0x0003e20000100a00 */
[----:B0-----:R-:W2:Y:S01]  /*27bd0*/  LDL.LU R4, [R1+0x140] ;  /* 0x0001400001047983 */ /* 0x001ea20000300800 */
[----:B------:R-:W2:Y:S02]  /*27be0*/  LDL.LU R5, [R1+0x144] ;  /* 0x0001440001057983 */ /* 0x000ea40000300800 */
[----:B-1----:R-:W3:Y:S02]  /*27bf0*/  LDL.LU R6, [R1+0x148] ;  /* 0x0001480001067983 */ /* 0x002ee40000300800 */
[----:B------:R-:W3:Y:S02]  /*27c00*/  LDL.LU R7, [R1+0x14c] ;  /* 0x00014c0001077983 */ /* 0x000ee40000300800 */
[----:B---3--:R0:W-:Y:S02]  /*27c10*/  STL.64 [R1+0x1e88], R6 ;  /* 0x001e880601007387 */ /* 0x0081e40000100a00 */
[----:B0-----:R-:W-:-:S02]  /*27c20*/  IMAD.MOV.U32 R6, RZ, RZ, R13 ;  /* 0x000000ffff067224 */ /* 0x001fc400078e000d */
[----:B------:R-:W-:Y:S02]  /*27c30*/  IMAD.MOV.U32 R7, RZ, RZ, R12 ;  /* 0x000000ffff077224 */ /* 0x000fe400078e000c */
[----:B------:R-:W0:Y:S04]  /*27c40*/  LDSM.16.MT88.4 R12, [R29+0x5080] ;  /* 0x005080001d0c783b */ /* 0x000e280000004200 */
[----:B--2---:R-:W-:Y:S04]  /*27c50*/  STL.64 [R1+0x1e80], R4 ;  /* 0x001e800401007387 */ /* 0x004fe80000100a00 */
[----:B0-----:R0:W-:Y:S01]  /*27c60*/  STL.64 [R1+0x1e18], R14 ;  /* 0x001e180e01007387 */ /* 0x0011e20000100a00 */
[----:B------:R1:W-:Y:S02]  /*27c70*/  STL.64 [R1+0x1e10], R12 ;  /* 0x001e100c01007387 */ /* 0x0003e40000100a00 */
[----:B0-----:R-:W-:-:S02]  /*27c80*/  IMAD.MOV.U32 R14, RZ, RZ, R3 ;  /* 0x000000ffff0e7224 */ /* 0x001fc400078e0003 */
[----:B------:R-:W2:Y:S01]  /*27c90*/  LDL.LU R3, [R1+0x1ea8] ;  /* 0x001ea80001037983 */ /* 0x000ea20000300800 */
[----:B------:R-:W-:Y:S02]  /*27ca0*/  IMAD.MOV.U32 R15, RZ, RZ, R20 ;  /* 0x000000ffff0f7224 */ /* 0x000fe400078e0014 */
[----:B------:R-:W-:Y:S02]  /*27cb0*/  IMAD.MOV.U32 R9, RZ, RZ, R18 ;  /* 0x000000ffff097224 */ /* 0x000fe400078e0012 */
[----:B------:R-:W-:Y:S02]  /*27cc0*/  IMAD.MOV.U32 R8, RZ, RZ, R19 ;  /* 0x000000ffff087224 */ /* 0x000fe400078e0013 */
[----:B------:R-:W-:Y:S04]  /*27cd0*/  LDSM.16.M88.4 R16, [R21+0x10080] ;  /* 0x010080001510783b */ /* 0x000fe80000000200 */
[----:B------:R0:W-:Y:S01]  /*27ce0*/  STL.64 [R1+0x1e90], R14 ;  /* 0x001e900e01007387 */ /* 0x0001e20000100a00 */
[----:B-1----:R-:W3:Y:S02]  /*27cf0*/  LDL.LU R12, [R1+0x160] ;  /* 0x00016000010c7983 */ /* 0x002ee40000300800 */
[----:B------:R-:W3:Y:S01]  /*27d00*/  LDL.LU R13, [R1+0x164] ;  /* 0x00016400010d7983 */ /* 0x000ee20000300800 */
[----:B0-----:R-:W3:Y:S01]  /*27d10*/  LDL.LU R14, [R1+0x168] ;  /* 0x00016800010e7983 */ /* 0x001ee20000300800 */
[----:B------:R-:W3:Y:S03]  /*27d20*/  LDL.LU R15, [R1+0x16c] ;  /* 0x00016c00010f7983 */ /* 0x000ee60000300800 */
[----:B--2---:R-:W0:Y:S04]  /*27d30*/  LDSM.16.MT88.4 R24, [R3+0x6000] ;  /* 0x006000000318783b */ /* 0x004e280000004200 */
[----:B0-----:R0:W-:Y:S02]  /*27d40*/  STL.64 [R1+0x1db0], R26 ;  /* 0x001db01a01007387 */ /* 0x0011e40000100a00 */
[----:B0-----:R-:W-:-:S02]  /*27d50*/  IMAD.MOV.U32 R26, RZ, RZ, R9 ;  /* 0x000000ffff1a7224 */ /* 0x001fc400078e0009 */
[----:B------:R-:W-:Y:S02]  /*27d60*/  IMAD.MOV.U32 R27, RZ, RZ, R8 ;  /* 0x000000ffff1b7224 */ /* 0x000fe400078e0008 */
[----:B------:R-:W0:Y:S04]  /*27d70*/  LDSM.16.M88.4 R8, [R21+0x12080] ;  /* 0x012080001508783b */ /* 0x000e280000000200 */
[----:B------:R-:W-:Y:S04]  /*27d80*/  STL.64 [R1+0x1da8], R24 ;  /* 0x001da81801007387 */ /* 0x000fe80000100a00 */
[----:B0-----:R-:W-:Y:S01]  /*27d90*/  STL.64 [R1+0x60], R8 ;  /* 0x0000600801007387 */ /* 0x001fe20000100a00 */
[----:B------:R0:W-:Y:S03]  /*27da0*/  STL.64 [R1+0x68], R10 ;  /* 0x0000680a01007387 */ /* 0x0001e60000100a00 */
[----:B0-----:R-:W3:Y:S01]  /*27db0*/  LDL.LU.64 R10, [R1+0x1ea0] ;  /* 0x001ea000010a7983 */ /* 0x001ee20000300a00 */
[----:B------:R-:W3:Y:S02]  /*27dc0*/  LDL.LU.64 R8, [R1+0x1e98] ;  /* 0x001e980001087983 */ /* 0x000ee40000300a00 */
[----:B---3--:R-:W-:Y:S01]  /*27dd0*/  HMMA.16816.F32.BF16 R4, R8, R6, R12 ;  /* 0x000000060804723c */ /* 0x008fe2000004180c */
[----:B------:R-:W-:-:S02]  /*27de0*/  IMAD.MOV.U32 R22, RZ, RZ, R8 ;  /* 0x000000ffff167224 */ /* 0x000fc400078e0008 */
[----:B------:R-:W-:Y:S01]  /*27df0*/  IMAD.MOV.U32 R20, RZ, RZ, R9 ;  /* 0x000000ffff147224 */ /* 0x000fe200078e0009 */
[----:B------:R-:W2:Y:S03]  /*27e00*/  LDL.LU.64 R14, [R1+0x1e90] ;  /* 0x001e9000010e7983 */ /* 0x000ea60000300a00 */
[----:B------:R-:W-:Y:S02]  /*27e10*/  IMAD.MOV.U32 R13, RZ, RZ, R10 ;  /* 0x000000ffff0d7224 */ /* 0x000fe400078e000a */
[----:B------:R-:W-:Y:S02]  /*27e20*/  IMAD.MOV.U32 R12, RZ, RZ, R11 ;  /* 0x000000ffff0c7224 */ /* 0x000fe400078e000b */
[----:B------:R-:W0:Y:S11]  /*27e30*/  LDSM.16.M88.4 R8, [R21+0x14080] ;  /* 0x014080001508783b */ /* 0x000e360000000200 */
[----:B------:R-:W-:Y:S01]  /*27e40*/  @!UPT UIADD3 URZ, URZ, URZ, URZ ;  /* 0x0000003f3f3ff290 */ /* 0x000fe2000fffe03f */
[----:B------:R-:W-:Y:S01]  /*27e50*/  STL.64 [R1+0x1a0], R4 ;  /* 0x0001a00401007387 */ /* 0x000fe20000100a00 */
[----:B------:R1:W-:Y:S03]  /*27e60*/  STL.64 [R1+0x1a8], R6 ;  /* 0x0001a80601007387 */ /* 0x0003e60000100a00 */
[----:B-1----:R-:W3:Y:S01]  /*27e70*/  LDL.LU.64 R6, [R1+0x1e88] ;  /* 0x001e880001067983 */ /* 0x002ee20000300a00 */
[----:B------:R-:W3:Y:S03]  /*27e80*/  LDL.LU.64 R4, [R1+0x1e80] ;  /* 0x001e800001047983 */ /* 0x000ee60000300a00 */
[----:B0-----:R-:W-:Y:S01]  /*27e90*/  STL.64 [R1+0x70], R8 ;  /* 0x0000700801007387 */ /* 0x001fe20000100a00 */
[----:B------:R0:W-:Y:S03]  /*27ea0*/  STL.64 [R1+0x78], R10 ;  /* 0x0000780a01007387 */ /* 0x0001e60000100a00 */
[----:B0-----:R-:W2:Y:S01]  /*27eb0*/  LDL.LU.64 R10, [R1+0x1e78] ;  /* 0x001e7800010a7983 */ /* 0x001ea20000300a00 */
[----:B------:R-:W2:Y:S02]  /*27ec0*/  LDL.LU.64 R8, [R1+0x1e70] ;  /* 0x001e700001087983 */ /* 0x000ea40000300a00 */
[----:B------:R-:W-:Y:S02]  /*27ed0*/  STL.64 [R1+0x50], R16 ;  /* 0x0000501001007387 */ /* 0x000fe40000100a00 */
[----:B------:R0:W-:Y:S01]  /*27ee0*/  STL.64 [R1+0x58], R18 ;  /* 0x0000581201007387 */ /* 0x0001e20000100a00 */
[----:B------:R1:W-:Y:S01]  /*27ef0*/  STL.64 [R1+0x1db8], R16 ;  /* 0x001db81001007387 */ /* 0x0003e20000100a00 */
[----:B0-----:R-:W-:-:S02]  /*27f00*/  IMAD.MOV.U32 R18, RZ, RZ, R13 ;  /* 0x000000ffff127224 */ /* 0x001fc400078e000d */
[----:B-1----:R-:W-:Y:S02]  /*27f10*/  IMAD.MOV.U32 R16, RZ, RZ, R22 ;  /* 0x000000ffff107224 */ /* 0x002fe400078e0016 */
[----:B------:R-:W-:Y:S02]  /*27f20*/  IMAD.MOV.U32 R17, RZ, RZ, R20 ;  /* 0x000000ffff117224 */ /* 0x000fe400078e0014 */
[----:B------:R-:W-:Y:S01]  /*27f30*/  IMAD.MOV.U32 R19, RZ, RZ, R12 ;  /* 0x000000ffff137224 */ /* 0x000fe200078e000c */
[----:B------:R-:W0:Y:S06]  /*27f40*/  LDSM.16.M88.4 R20, [R21+0x16080] ;  /* 0x016080001514783b */ /* 0x000e2c0000000200 */
[C---:B--2---:R-:W-:Y:S01]  /*27f50*/  HMMA.16816.F32.BF16 R12, R16.reuse, R14, R8 ;  /* 0x0000000e100c723c */ /* 0x044fe20000041808 */
[----:B------:R-:W2:Y:S01]  /*27f60*/  LDL.LU.64 R10, [R1+0x1e68] ;  /* 0x001e6800010a7983 */ /* 0x000ea20000300a00 */
[----:B------:R-:W2:Y:S11]  /*27f70*/  LDL.LU.64 R8, [R1+0x1e60] ;  /* 0x001e600001087983 */ /* 0x000eb60000300a00 */
[----:B------:R-:W-:Y:S10]  /*27f80*/  @!UPT UIADD3 URZ, URZ, URZ, URZ ;  /* 0x0000003f3f3ff290 */ /* 0x000ff4000fffe03f */
[----:B------:R1:W-:Y:S01]  /*27f90*/  STL.64 [R1+0x190], R12 ;  /* 0x0001900c01007387 */ /* 0x0003e20000100a00 */
[----:B------:R4:W-:Y:S03]  /*27fa0*/  STL.64 [R1+0x198], R14 ;  /* 0x0001980e01007387 */ /* 0x0009e60000100a00 */
[----:B-1----:R-:W2:Y:S01]  /*27fb0*/  LDL.LU R12, [R1+0x130] ;  /* 0x00013000010c7983 */ /* 0x002ea20000300800 */
[----:B------:R-:W2:Y:S02]  /*27fc0*/  LDL.LU R13, [R1+0x134] ;  /* 0x00013400010d7983 */ /* 0x000ea40000300800 */
[----:B----4-:R-:W4:Y:S02]  /*27fd0*/  LDL.LU R14, [R1+0x138] ;  /* 0x00013800010e7983 */ /* 0x010f240000300800 */
[----:B------:R-:W4:Y:S02]  /*27fe0*/  LDL.LU R15, [R1+0x13c] ;  /* 0x00013c00010f7983 */ /* 0x000f240000300800 */
[----:B----4-:R1:W-:Y:S01]  /*27ff0*/  STL.64 [R1+0x1e48], R14 ;  /* 0x001e480e01007387 */ /* 0x0103e20000100a00 */
[----:B--2---:R-:W-:Y:S03]  /*28000*/  STL.64 [R1+0x1e40], R12 ;  /* 0x001e400c01007387 */ /* 0x004fe60000100a00 */
[----:B-1----:R-:W2:Y:S01]  /*28010*/  LDL.LU.64 R14, [R1+0x48] ;  /* 0x00004800010e7983 */ /* 0x002ea20000300a00 */
[----:B0-----:R-:W-:Y:S02]  /*28020*/  STL.64 [R1+0x80], R20 ;  /* 0x0000801401007387 */ /* 0x001fe40000100a00 */
[----:B------:R0:W-:Y:S02]  /*28030*/  STL.64 [R1+0x88], R22 ;  /* 0x0000881601007387 */ /* 0x0001e40000100a00 */
[----:B0-----:R-:W3:Y:S02]  /*28040*/  LDL.LU.64 R22, [R1+0x1e58] ;  /* 0x001e580001167983 */ /* 0x001ee40000300a00 */
[C---:B---3--:R-:W-:Y:S11]  /*28050*/  HMMA.16816.F32.BF16 R4, R16.reuse, R22, R4 ;  /* 0x000000161004723c */ /* 0x048ff60000041804 */
[----:B------:R-:W-:Y:S11]  /*28060*/  @!UPT UIADD3 URZ, URZ, URZ, URZ ;  /* 0x0000003f3f3ff290 */ /* 0x000ff6000fffe03f */
[----:B------:R-:W-:Y:S01]  /*28070*/  @!UPT UIADD3 URZ, URZ, URZ, URZ ;  /* 0x0000003f3f3ff290 */ /* 0x000fe2000fffe03f */
[----:B------:R0:W-:Y:S02]  /*28080*/  STL.64 [R1+0x180], R4 ;  /* 0x0001800401007387 */ /* 0x0001e40000100a00 */
[----:B0-----:R-:W-:Y:S02]  /*28090*/  IMAD.MOV.U32 R5, RZ, RZ, R22 ;  /* 0x000000ffff057224 */ /* 0x001fe400078e0016 */
[----:B------:R-:W-:Y:S02]  /*280a0*/  IMAD.MOV.U32 R4, RZ, RZ, R23 ;  /* 0x000000ffff047224 */ /* 0x000fe400078e0017 */
[----:B------:R-:W0:Y:S04]  /*280b0*/  LDSM.16.MT88.4 R20, [R3+0x6080] ;  /* 0x006080000314783b */ /* 0x000e280000004200 */
[----:B------:R-:W-:Y:S04]  /*280c0*/  STL.64 [R1+0x188], R6 ;  /* 0x0001880601007387 */ /* 0x000fe80000100a00 */
[----:B0-----:R-:W-:Y:S01]  /*280d0*/  STL.64 [R1+0x1d70], R22 ;  /* 0x001d701601007387 */ /* 0x001fe20000100a00 */
[----:B------:R0:W-:Y:S03]  /*280e0*/  STL.64 [R1+0x1d68], R20 ;  /* 0x001d681401007387 */ /* 0x0001e60000100a00 */
[----:B0-----:R-:W3:Y:S01]  /*280f0*/  LDL.LU R20, [R1+0x120] ;  /* 0x0001200001147983 */ /* 0x001ee20000300800 */
[----:B------:R-:W3:Y:S02]  /*28100*/  LDL.LU R21, [R1+0x124] ;  /* 0x0001240001157983 */ /* 0x000ee40000300800 */
[----:B------:R-:W3:Y:S02]  /*28110*/  LDL.LU R22, [R1+0x128] ;  /* 0x0001280001167983 */ /* 0x000ee40000300800 */
[----:B------:R-:W3:Y:S02]  /*28120*/  LDL.LU R23, [R1+0x12c] ;  /* 0x00012c0001177983 */ /* 0x000ee40000300800 */
[----:B---3--:R-:W-:Y:S11]  /*28130*/  HMMA.16816.F32.BF16 R16, R16, R26, R20 ;  /* 0x0000001a1010723c */ /* 0x008ff60000041814 */
[----:B------:R-:W-:Y:S11]  /*28140*/  @!UPT UIADD3 URZ, URZ, URZ, URZ ;  /* 0x0000003f3f3ff290 */ /* 0x000ff6000fffe03f */
[----:B------:R-:W-:Y:S02]  /*28150*/  @!UPT UIADD3 URZ, URZ, URZ, URZ ;  /* 0x0000003f3f3ff290 */ /* 0x000fe4000fffe03f */
[----:B------:R-:W-:Y:S02]  /*28160*/  IMAD.MOV.U32 R21, RZ, RZ, R18 ;  /* 0x000000ffff157224 */ /* 0x000fe400078e0012 */
[----:B------:R-:W-:Y:S01]  /*28170*/  IMAD.MOV.U32 R20, RZ, RZ, R19 ;  /* 0x000000ffff147224 */ /* 0x000fe200078e0013 */
[----:B------:R-:W-:Y:S04]  /*28180*/  STL.64 [R1], R16 ;  /* 0x0000001001007387 */ /* 0x000fe80000100a00 */
[----:B------:R0:W-:Y:S01]  /*28190*/  STL.64 [R1+0x1e38], R20 ;  /* 0x001e381401007387 */ /* 0x0001e20000100a00 */
[----:B------:R-:W3:Y:S03]  /*281a0*/  LDL.LU.64 R22, [R1+0x38] ;  /* 0x0000380001167983 */ /* 0x000ee60000300a00 */
[----:B---3--:R1:W-:Y:S01]  /*281b0*/  STL.64 [R1+0x1e50], R22 ;  /* 0x001e501601007387 */ /* 0x0083e20000100a00 */
[----:B0-----:R-:W2:Y:S02]  /*281c0*/  LDL.LU R20, [R1+0x170] ;  /* 0x0001700001147983 */ /* 0x001ea40000300800 */
[----:B------:R-:W2:Y:S01]  /*281d0*/  LDL.LU R21, [R1+0x174] ;  /* 0x0001740001157983 */ /* 0x000ea20000300800 */
[----:B-1----:R-:W2:Y:S01]  /*281e0*/  LDL.LU R22, [R1+0x178] ;  /* 0x0001780001167983 */ /* 0x002ea20000300800 */
[----:B------:R-:W2:Y:S02]  /*281f0*/  LDL.LU R23, [R1+0x17c] ;  /* 0x00017c0001177983 */ /* 0x000ea40000300800 */
[----:B------:R-:W-:Y:S02]  /*28200*/  STL.64 [R1+0x1e20], R26 ;  /* 0x001e201a01007387 */ /* 0x000fe40000100a00 */
[----:B------:R-:W3:Y:S01]  /*28210*/  LDL.LU R16, [R1+0xc0] ;  /* 0x0000c00001107983 */ /* 0x000ee20000300800 */
[----:B------:R-:W3:Y:S01]  /*28220*/  LDL.LU R17, [R1+0xc4] ;  /* 0x0000c40001117983 */ /* 0x000ee20000300800 */
[----:B------:R-:W4:Y:S02]  /*28230*/  LDL.LU R18, [R1+0xc8] ;  /* 0x0000c80001127983 */ /* 0x000f240000300800 */
[----:B------:R-:W4:Y:S02]  /*28240*/  LDL.LU R19, [R1+0xcc] ;  /* 0x0000cc0001137983 */ /* 0x000f240000300800 */
[----:B----4-:R0:W-:Y:S02]  /*28250*/  STL.64 [R1+0x1dc8], R18 ;  /* 0x001dc81201007387 */ /* 0x0101e40000100a00 */
[----:B0-----:R-:W-:-:S02]  /*28260*/  IMAD.MOV.U32 R18, RZ, RZ, R5 ;  /* 0x000000ffff127224 */ /* 0x001fc400078e0005 */
[----:B------:R-:W-:Y:S02]  /*28270*/  IMAD.MOV.U32 R19, RZ, RZ, R4 ;  /* 0x000000ffff137224 */ /* 0x000fe400078e0004 */
[----:B------:R-:W0:Y:S01]  /*28280*/  LDSM.16.MT88.4 R4, [R29+0x6000] ;  /* 0x006000001d04783b */ /* 0x000e220000004200 */
[----:B--2---:R-:W-:Y:S03]  /*28290*/  HMMA.16816.F32.BF16 R20, R8, R14, R20 ;  /* 0x0000000e0814723c */ /* 0x004fe60000041814 */
[----:B---3--:R-:W-:Y:S01]  /*282a0*/  STL.64 [R1+0x1dc0], R16 ;  /* 0x001dc01001007387 */ /* 0x008fe20000100a00 */
[----:B------:R-:W2:Y:S02]  /*282b0*/  LDL.LU R24, [R1+0x110] ;  /* 0x0001100001187983 */ /* 0x000ea40000300800 */
[----:B------:R-:W2:Y:S02]  /*282c0*/  LDL.LU R25, [R1+0x114] ;  /* 0x0001140001197983 */ /* 0x000ea40000300800 */
[----:B------:R-:W2:Y:S01]  /*282d0*/  LDL.LU R26, [R1+0x118] ;  /* 0x00011800011a7983 */ /* 0x000ea20000300800 */
[----:B------:R-:W2:Y:S04]  /*282e0*/  LDL.LU R27, [R1+0x11c] ;  /* 0x00011c00011b7983 */ /* 0x000ea80000300800 */
[----:B0-----:R0:W-:Y:S01]  /*282f0*/  STL [R1+0x1d24], R6 ;  /* 0x001d240601007387 */ /* 0x0011e20000100800 */
[----:B------:R1:W-:Y:S09]  /*28300*/  STL [R1+0x1d20], R7 ;  /* 0x001d200701007387 */ /* 0x0003f20000100800 */
[----:B------:R-:W-:Y:S02]  /*28310*/  STL.64 [R1+0x170], R20 ;  /* 0x0001701401007387 */ /* 0x000fe40000100a00 */
[----:B------:R3:W-:Y:S02]  /*28320*/  STL.64 [R1+0x178], R22 ;  /* 0x0001781601007387 */ /* 0x0007e40000100a00 */
[----:B0-----:R-:W-:-:S02]  /*28330*/  IMAD.MOV.U32 R6, RZ, RZ, R15 ;  /* 0x000000ffff067224 */ /* 0x001fc400078e000f */
[----:B-1----:R-:W-:Y:S01]  /*28340*/  IMAD.MOV.U32 R7, RZ, RZ, R14 ;  /* 0x000000ffff077224 */ /* 0x002fe200078e000e */
[----:B---3--:R-:W3:Y:S01]  /*28350*/  LDL.LU.64 R22, [R1+0x1e50] ;  /* 0x001e500001167983 */ /* 0x008ee20000300a00 */
[----:B------:R-:W3:Y:S02]  /*28360*/  LDL.LU.64 R14, [R1+0x1e48] ;  /* 0x001e4800010e7983 */ /* 0x000ee40000300a00 */
[----:B------:R-:W3:Y:S02]  /*28370*/  LDL.LU.64 R12, [R1+0x1e40] ;  /* 0x001e4000010c7983 */ /* 0x000ee40000300a00 */
[----:B------:R-:W4:Y:S01]  /*28380*/  LDL.LU.64 R20, [R1+0x1e38] ;  /* 0x001e380001147983 */ /* 0x000f220000300a00 */
[----:B---3--:R-:W-:Y:S01]  /*28390*/  HMMA.16816.F32.BF16 R12, R8, R22, R12 ;  /* 0x00000016080c723c */ /* 0x008fe2000004180c */
[----:B------:R-:W-:Y:S02]  /*283a0*/  IMAD.MOV.U32 R17, RZ, RZ, R22 ;  /* 0x000000ffff117224 */ /* 0x000fe400078e0016 */
[----:B------:R-:W-:Y:S11]  /*283b0*/  IMAD.MOV.U32 R16, RZ, RZ, R23 ;  /* 0x000000ffff107224 */ /* 0x000ff600078e0017 */
[----:B------:R-:W-:Y:S10]  /*283c0*/  @!UPT UIADD3 URZ, URZ, URZ, URZ ;  /* 0x0000003f3f3ff290 */ /* 0x000ff4000fffe03f */
[----:B------:R-:W-:Y:S02]  /*283d0*/  IMAD.MOV.U32 R23, RZ, RZ, R14 ;  /* 0x000000ffff177224 */ /* 0x000fe400078e000e */
[----:B------:R-:W-:Y:S01]  /*283e0*/  IMAD.MOV.U32 R22, RZ, RZ, R15 ;  /* 0x000000ffff167224 */ /* 0x000fe200078e000f */
[----:B------:R-:W-:Y:S04]  /*283f0*/  STL.64 [R1+0x160], R12 ;  /* 0x0001600c01007387 */ /* 0x000fe80000100a00 */
[----:B------:R-:W-:Y:S01]  /*28400*/  STL.64 [R1+0x1da0], R22 ;  /* 0x001da01601007387 */ /* 0x000fe20000100a00 */
[----:B----4-:R0:W-:Y:S03]  /*28410*/  STL.64 [R1+0x1d98], R20 ;  /* 0x001d981401007387 */ /* 0x0101e60000100a00 */
[----:B0-----:R-:W3:Y:S01]  /*28420*/  LDL.LU R20, [R1+0xb0] ;  /* 0x0000b00001147983 */ /* 0x001ee20000300800 */
[----:B------:R-:W3:Y:S02]  /*28430*/  LDL.LU R21, [R1+0xb4] ;  /* 0x0000b40001157983 */ /* 0x000ee40000300800 */
[----:B------:R-:W-:-:S02]  /*28440*/  IMAD.MOV.U32 R22, RZ, RZ, R28 ;  /* 0x000000ffff167224 */ /* 0x000fc400078e001c */
[----:B------:R-:W-:Y:S01]  /*28450*/  IMAD.MOV.U32 R23, RZ, RZ, R0 ;  /* 0x000000ffff177224 */ /* 0x000fe200078e0000 */
[----:B------:R-:W4:Y:S01]  /*28460*/  LDL.LU R28, [R1+0x1e34] ;  /* 0x001e3400011c7983 */ /* 0x000f220000300800 */
[----:B------:R-:W4:Y:S02]  /*28470*/  LDL.LU R0, [R1+0x1e30] ;  /* 0x001e300001007983 */ /* 0x000f240000300800 */
[----:B------:R-:W4:Y:S02]  /*28480*/  LDL.LU R12, [R1+0x100] ;  /* 0x00010000010c7983 */ /* 0x000f240000300800 */
[----:B------:R-:W4:Y:S01]  /*28490*/  LDL.LU R13, [R1+0x104] ;  /* 0x00010400010d7983 */ /* 0x000f220000300800 */
[----:B------:R-:W4:Y:S01]  /*284a0*/  LDL.LU R14, [R1+0x108] ;  /* 0x00010800010e7983 */ /* 0x000f220000300800 */
[----:B------:R-:W4:Y:S02]  /*284b0*/  LDL.LU R15, [R1+0x10c] ;  /* 0x00010c00010f7983 */ /* 0x000f240000300800 */
[----:B------:R-:W-:Y:S01]  /*284c0*/  STL.64 [R1+0x1dd8], R22 ;  /* 0x001dd81601007387 */ /* 0x000fe20000100a00 */
[----:B--2---:R-:W-:Y:S01]  /*284d0*/  HMMA.16816.F32.BF16 R24, R8, R18, R24 ;  /* 0x000000120818723c */ /* 0x004fe20000041818 */
[----:B---3--:R0:W-:Y:S04]  /*284e0*/  STL.64 [R1+0x1dd0], R20 ;  /* 0x001dd01401007387 */ /* 0x0081e80000100a00 */
[----:B0-----:R-:W2:Y:S01]  /*284f0*/  LDL.LU R20, [R1+0xd0] ;  /* 0x0000d00001147983 */ /* 0x001ea20000300800 */
[----:B------:R-:W2:Y:S02]  /*28500*/  LDL.LU R21, [R1+0xd4] ;  /* 0x0000d40001157983 */ /* 0x000ea40000300800 */
[----:B----4-:R-:W-:-:S02]  /*28510*/  IMAD.MOV.U32 R22, RZ, RZ, R0 ;  /* 0x000000ffff167224 */ /* 0x010fc400078e0000 */
[----:B------:R-:W-:Y:S01]  /*28520*/  IMAD.MOV.U32 R23, RZ, RZ, R28 ;  /* 0x000000ffff177224 */ /* 0x000fe200078e001c */
[----:B------:R-:W3:Y:S01]  /*28530*/  LDL.LU R0, [R1+0x1e2c] ;  /* 0x001e2c0001007983 */ /* 0x000ee20000300800 */
[----:B------:R-:W4:Y:S03]  /*28540*/  LDL.LU R28, [R1+0x1e28] ;  /* 0x001e2800011c7983 */ /* 0x000f260000300800 */
[----:B------:R0:W-:Y:S02]  /*28550*/  STL.64 [R1+0x1de8], R22 ;  /* 0x001de81601007387 */ /* 0x0001e40000100a00 */
[----:B0-----:R-:W-:Y:S02]  /*28560*/  IMAD.MOV.U32 R22, RZ, RZ, R17 ;  /* 0x000000ffff167224 */ /* 0x001fe400078e0011 */
[----:B------:R-:W-:Y:S01]  /*28570*/  IMAD.MOV.U32 R23, RZ, RZ, R16 ;  /* 0x000000ffff177224 */ /* 0x000fe200078e0010 */
[----:B--2---:R-:W-:Y:S04]  /*28580*/  STL.64 [R1+0x1de0], R20 ;  /* 0x001de01401007387 */ /* 0x004fe80000100a00 */
[----:B------:R-:W-:Y:S02]  /*28590*/  STL.64 [R1+0x1df8], R22 ;  /* 0x001df81601007387 */ /* 0x000fe40000100a00 */
[----:B------:R0:W-:Y:S02]  /*285a0*/  STL.64 [R1+0x158], R26 ;  /* 0x0001581a01007387 */ /* 0x0001e40000100a00 */
[----:B0-----:R-:W2:Y:S01]  /*285b0*/  LDL.LU.64 R26, [R1+0x1e20] ;  /* 0x001e2000011a7983 */ /* 0x001ea20000300a00 */
[----:B------:R0:W-:Y:S02]  /*285c0*/  STL.64 [R1+0x1df0], R18 ;  /* 0x001df01201007387 */ /* 0x0001e40000100a00 */
[----:B------:R-:W3:Y:S02]  /*285d0*/  LDL.LU R16, [R1+0xe0] ;  /* 0x0000e00001107983 */ /* 0x000ee40000300800 */
[----:B------:R-:W3:Y:S01]  /*285e0*/  LDL.LU R17, [R1+0xe4] ;  /* 0x0000e40001117983 */ /* 0x000ee20000300800 */
[----:B0-----:R-:W3:Y:S01]  /*285f0*/  LDL.LU R18, [R1+0xe8] ;  /* 0x0000e80001127983 */ /* 0x001ee20000300800 */
[----:B------:R-:W3:Y:S02]  /*28600*/  LDL.LU R19, [R1+0xec] ;  /* 0x0000ec0001137983 */ /* 0x000ee40000300800 */
[----:B------:R-:W-:-:S02]  /*28610*/  IMAD.MOV.U32 R22, RZ, RZ, R7 ;  /* 0x000000ffff167224 */ /* 0x000fc400078e0007 */
[----:B------:R-:W-:Y:S02]  /*28620*/  IMAD.MOV.U32 R23, RZ, RZ, R6 ;  /* 0x000000ffff177224 */ /* 0x000fe400078e0006 */
[----:B------:R-:W-:Y:S02]  /*28630*/  IMAD.MOV.U32 R6, RZ, RZ, R24 ;  /* 0x000000ffff067224 */ /* 0x000fe400078e0018 */
[----:B------:R-:W-:Y:S01]  /*28640*/  IMAD.MOV.U32 R7, RZ, RZ, R25 ;  /* 0x000000ffff077224 */ /* 0x000fe200078e0019 */
[----:B--2---:R-:W-:Y:S01]  /*28650*/  HMMA.16816.F32.BF16 R8, R8, R26, R12 ;  /* 0x0000001a0808723c */ /* 0x004fe2000004180c */
[----:B---3--:R-:W-:Y:S01]  /*28660*/  STL.64 [R1+0x1e08], R18 ;  /* 0x001e081201007387 */ /* 0x008fe20000100a00 */
[----:B------:R0:W-:Y:S03]  /*28670*/  STL.64 [R1+0x1e00], R16 ;  /* 0x001e001001007387 */ /* 0x0001e60000100a00 */
[----:B0-----:R-:W2:Y:S01]  /*28680*/  LDL.LU R16, [R1+0xf0] ;  /* 0x0000f00001107983 */ /* 0x001ea20000300800 */
[----:B------:R-:W2:Y:S02]  /*28690*/  LDL.LU R17, [R1+0xf4] ;  /* 0x0000f40001117983 */ /* 0x000ea40000300800 */
[----:B------:R-:W-:Y:S02]  /*286a0*/  STL.64 [R1+0x1d30], R6 ;  /* 0x001d300601007387 */ /* 0x000fe40000100a00 */
[----:B------:R0:W-:Y:S02]  /*286b0*/  STL.64 [R1+0x1d28], R4 ;  /* 0x001d280401007387 */ /* 0x0001e40000100a00 */
[----:B0-----:R-:W3:Y:S01]  /*286c0*/  LDL.64 R4, [R1+0x70] ;  /* 0x0000700001047983 */ /* 0x001ee20000100a00 */
[----:B------:R-:W2:Y:S02]  /*286d0*/  LDL.LU.64 R14, [R1+0x1e18] ;  /* 0x001e1800010e7983 */ /* 0x000ea40000300a00 */
[----:B------:R-:W2:Y:S02]  /*286e0*/  LDL.LU.64 R12, [R1+0x1e10] ;  /* 0x001e1000010c7983 */ /* 0x000ea40000300a00 */
[----:B----4-:R-:W-:-:S02]  /*286f0*/  IMAD.MOV.U32 R18, RZ, RZ, R28 ;  /* 0x000000ffff127224 */ /* 0x010fc400078e001c */
[----:B------:R-:W-:-:S04]  /*28700*/  IMAD.MOV.U32 R19, RZ, RZ, R0 ;  /* 0x000000ffff137224 */ /* 0x000fc800078e0000 */
[----:B------:R0:W-:Y:S01]  /*28710*/  STL.64 [R1+0x140], R8 ;  /* 0x0001400801007387 */ /* 0x0001e20000100a00 */
[----:B------:R-:W-:Y:S02]  /*28720*/  IMAD.MOV.U32 R28, RZ, RZ, R10 ;  /* 0x000000ffff1c7224 */ /* 0x000fe400078e000a */
[----:B------:R-:W-:Y:S01]  /*28730*/  IMAD.MOV.U32 R0, RZ, RZ, R11 ;  /* 0x000000ffff007224 */ /* 0x000fe200078e000b */
[----:B0-----:R-:W3:Y:S01]  /*28740*/  LDL.LU R8, [R1+0xa0] ;  /* 0x0000a00001087983 */ /* 0x001ee20000300800 */
[----:B------:R-:W3:Y:S02]  /*28750*/  LDL.LU R9, [R1+0xa4] ;  /* 0x0000a40001097983 */ /* 0x000ee40000300800 */
[----:B------:R-:W3:Y:S02]  /*28760*/  LDL.LU R10, [R1+0xa8] ;  /* 0x0000a800010a7983 */ /* 0x000ee40000300800 */
[----:B------:R-:W3:Y:S01]  /*28770*/  LDL.LU R11, [R1+0xac] ;  /* 0x0000ac00010b7983 */ /* 0x000ee20000300800 */
[C---:B--2---:R-:W-:Y:S01]  /*28780*/  HMMA.16816.F32.BF16 R20, R12.reuse, R22, R16 ;  /* 0x000000160c14723c */ /* 0x044fe20000041810 */
[----:B------:R-:W2:Y:S01]  /*28790*/  LDL.LU.64 R18, [R1+0x1e08] ;  /* 0x001e080001127983 */ /* 0x000ea20000300a00 */
[----:B------:R-:W2:Y:S11]  /*287a0*/  LDL.LU.64 R16, [R1+0x1e00] ;  /* 0x001e000001107983 */ /* 0x000eb60000300a00 */
[----:B------:R-:W-:Y:S10]  /*287b0*/  @!UPT UIADD3 URZ, URZ, URZ, URZ ;  /* 0x0000003f3f3ff290 */ /* 0x000ff4000fffe03f */
[----:B------:R-:W-:Y:S01]  /*287c0*/  STL.64 [R1+0x130], R20 ;  /* 0x0001301401007387 */ /* 0x000fe20000100a00 */
[----:B------:R0:W-:Y:S03]  /*287d0*/  STL.64 [R1+0x138], R22 ;  /* 0x0001381601007387 */ /* 0x0001e60000100a00 */
[----:B0-----:R-:W2:Y:S02]  /*287e0*/  LDL.LU.64 R22, [R1+0x1df8] ;  /* 0x001df80001167983 */ /* 0x001ea40000300a00 */
[C---:B--2---:R-:W-:Y:S02]  /*287f0*/  HMMA.16816.F32.BF16 R20, R12.reuse, R22, R16 ;  /* 0x000000160c14723c */ /* 0x044fe40000041810 */
[----:B------:R-:W2:Y:S11]  /*28800*/  LDL.LU.64 R18, [R1+0x1df0] ;  /* 0x001df00001127983 */ /* 0x000eb60000300a00 */
[----:B------:R-:W-:Y:S10]  /*28810*/  @!UPT UIADD3 URZ, URZ, URZ, URZ ;  /* 0x0000003f3f3ff290 */ /* 0x000ff4000fffe03f */
        /* <DEDUP_REMOVED lines=8> */
[----:B------:R-:W-:Y:S01]  /*288a0*/  STL.64 [R1+0x120], R16 ;  /* 0x0001201001007387 */ /* 0x000fe20000100a00 */
[----:B------:R0:W-:Y:S03]  /*288b0*/  STL.64 [R1+0x128], R18 ;  /* 0x0001281201007387 */ /* 0x0001e60000100a00 */
[----:B0-----:R-:W4:Y:S01]  /*288c0*/  LDL.LU.64 R18, [R1+0x1dc8] ;  /* 0x001dc80001127983 */ /* 0x001f220000300a00 */
[----:B------:R-:W4:Y:S02]  /*288d0*/  LDL.LU.64 R16, [R1+0x1dc0] ;  /* 0x001dc00001107983 */ /* 0x000f240000300a00 */
[----:B----4-:R-:W-:Y:S01]  /*288e0*/  HMMA.16816.F32.BF16 R12, R12, R26, R16 ;  /* 0x0000001a0c0c723c */ /* 0x010fe20000041810 */
[----:B------:R-:W2:Y:S01]  /*288f0*/  LDL.LU.64 R16, [R1+0x1db8] ;  /* 0x001db80001107983 */ /* 0x000ea20000300a00 */
[----:B------:R-:W2:Y:S02]  /*28900*/  LDL.LU.64 R26, [R1+0x1db0] ;  /* 0x001db000011a7983 */ /* 0x000ea40000300a00 */
[----:B------:R-:W2:Y:S11]  /*28910*/  LDL.LU.64 R24, [R1+0x1da8] ;  /* 0x001da80001187983 */ /* 0x000eb60000300a00 */
[----:B------:R-:W-:Y:S08]  /*28920*/  @!UPT UIADD3 URZ, URZ, URZ, URZ ;  /* 0x0000003f3f3ff290 */ /* 0x000ff0000fffe03f */
[----:B------:R0:W-:Y:S01]  /*28930*/  STL.64 [R1+0x110], R12 ;  /* 0x0001100c01007387 */ /* 0x0001e20000100a00 */
[----:B------:R-:W-:Y:S03]  /*28940*/  STL.64 [R1+0x118], R14 ;  /* 0x0001180e01007387 */ /* 0x000fe60000100a00 */
[----:B0-----:R-:W4:Y:S01]  /*28950*/  LDL.64 R12, [R1+0x60] ;  /* 0x00006000010c7983 */ /* 0x001f220000100a00 */
[C---:B--2---:R-:W-:Y:S03]  /*28960*/  HMMA.16816.F32.BF16 R16, R24.reuse, R16, R20 ;  /* 0x000000101810723c */ /* 0x044fe60000041814 */
[----:B------:R-:W2:Y:S01]  /*28970*/  LDL.LU.64 R22, [R1+0x1da0] ;  /* 0x001da00001167983 */ /* 0x000ea20000300a00 */
[----:B------:R-:W2:Y:S11]  /*28980*/  LDL.LU.64 R20, [R1+0x1d98] ;  /* 0x001d980001147983 */ /* 0x000eb60000300a00 */
[----:B------:R-:W-:Y:S08]  /*28990*/  @!UPT UIADD3 URZ, URZ, URZ, URZ ;  /* 0x0000003f3f3ff290 */ /* 0x000ff0000fffe03f */
[----:B------:R-:W-:Y:S01]  /*289a0*/  STL.64 [R1+0x100], R16 ;  /* 0x0001001001007387 */ /* 0x000fe20000100a00 */
[----:B------:R0:W-:Y:S03]  /*289b0*/  STL.64 [R1+0x108], R18 ;  /* 0x0001081201007387 */ /* 0x0001e60000100a00 */
[----:B0-----:R-:W2:Y:S01]  /*289c0*/  LDL.LU.64 R18, [R1+0x1d90] ;  /* 0x001d900001127983 */ /* 0x001ea20000300a00 */
[----:B------:R-:W2:Y:S02]  /*289d0*/  LDL.LU.64 R16, [R1+0x1d88] ;  /* 0x001d880001107983 */ /* 0x000ea40000300a00 */
[----:B----4-:R-:W-:Y:S02]  /*289e0*/  IMAD.MOV.U32 R7, RZ, RZ, R12 ;  /* 0x000000ffff077224 */ /* 0x010fe400078e000c */
[----:B------:R-:W-:Y:S01]  /*289f0*/  IMAD.MOV.U32 R6, RZ, RZ, R13 ;  /* 0x000000ffff067224 */ /* 0x000fe200078e000d */
[C---:B--2---:R-:W-:Y:S11]  /*28a00*/  HMMA.16816.F32.BF16 R16, R24.reuse, R12, R16 ;  /* 0x0000000c1810723c */ /* 0x044ff60000041810 */
[----:B------:R-:W-:Y:S11]  /*28a10*/  @!UPT UIADD3 URZ, URZ, URZ, URZ ;  /* 0x0000003f3f3ff290 */ /* 0x000ff6000fffe03f */
[----:B------:R-:W-:Y:S01]  /*28a20*/  @!UPT UIADD3 URZ, URZ, URZ, URZ ;  /* 0x0000003f3f3ff290 */ /* 0x000fe2000fffe03f */
[----:B------:R-:W-:Y:S01]  /*28a30*/  STL.64 [R1+0xf0], R16 ;  /* 0x0000f01001007387 */ /* 0x000fe20000100a00 */
[----:B------:R-:W-:Y:S02]  /*28a40*/  STL.64 [R1+0xf8], R18 ;  /* 0x0000f81201007387 */ /* 0x000fe40000100a00 */
[----:B------:R-:W0:Y:S01]  /*28a50*/  LDSM.16.MT88.4 R16, [R29+0x6080] ;  /* 0x006080001d10783b */ /* 0x000e220000004200 */
[----:B---3--:R-:W-:Y:S07]  /*28a60*/  HMMA.16816.F32.BF16 R12, R24, R4, R8 ;  /* 0x00000004180c723c */ /* 0x008fee0000041808 */
[----:B------:R-:W-:-:S02]  /*28a70*/  IMAD.MOV.U32 R9, RZ, RZ, R4 ;  /* 0x000000ffff097224 */ /* 0x000fc400078e0004 */
[----:B------:R-:W-:Y:S01]  /*28a80*/  IMAD.MOV.U32 R8, RZ, RZ, R5 ;  /* 0x000000ffff087224 */ /* 0x000fe200078e0005 */
[----:B0-----:R-:W-:Y:S01]  /*28a90*/  STL.64 [R1+0x1d00], R18 ;  /* 0x001d001201007387 */ /* 0x001fe20000100a00 */
[----:B------:R0:W-:Y:S02]  /*28aa0*/  STL.64 [R1+0x1cf8], R16 ;  /* 0x001cf81001007387 */ /* 0x0001e40000100a00 */
[----:B0-----:R-:W-:Y:S02]  /*28ab0*/  IMAD.MOV.U32 R16, RZ, RZ, R7 ;  /* 0x000000ffff107224 */ /* 0x001fe400078e0007 */
[----:B------:R-:W-:-:S05]  /*28ac0*/  IMAD.MOV.U32 R17, RZ, RZ, R6 ;  /* 0x000000ffff117224 */ /* 0x000fca00078e0006 */
[----:B------:R-:W-:Y:S03]  /*28ad0*/  STL.64 [R1+0x1d60], R16 ;  /* 0x001d601001007387 */ /* 0x000fe60000100a00 */
[----:B------:R-:W-:Y:S02]  /*28ae0*/  STL.64 [R1+0xd0], R12 ;  /* 0x0000d00c01007387 */ /* 0x000fe40000100a00 */
[----:B------:R-:W-:Y:S02]  /*28af0*/  STL.64 [R1+0xd8], R14 ;  /* 0x0000d80e01007387 */ /* 0x000fe40000100a00 */
[----:B------:R-:W2:Y:S01]  /*28b00*/  LDL.LU R4, [R1] ;  /* 0x0000000001047983 */ /* 0x000ea20000300800 */
[----:B------:R-:W2:Y:S01]  /*28b10*/  LDL.LU R5, [R1+0x4] ;  /* 0x0000040001057983 */ /* 0x000ea20000300800 */
[----:B------:R-:W-:Y:S02]  /*28b20*/  IMAD.MOV.U32 R6, RZ, RZ, R21 ;  /* 0x000000ffff067224 */ /* 0x000fe400078e0015 */
[----:B------:R-:W-:Y:S01]  /*28b30*/  IMAD.MOV.U32 R7, RZ, RZ, R20 ;  /* 0x000000ffff077224 */ /* 0x000fe200078e0014 */
[----:B------:R-:W0:Y:S04]  /*28b40*/  LDSM.16.MT88.4 R12, [R3+0x7000] ;  /* 0x00700000030c783b */ /* 0x000e280000004200 */
[----:B------:R-:W-:Y:S04]  /*28b50*/  STL.64 [R1+0x1d40], R6 ;  /* 0x001d400601007387 */ /* 0x000fe80000100a00 */
[----:B--2---:R1:W-:Y:S02]  /*28b60*/  STL.64 [R1+0x1d38], R4 ;  /* 0x001d380401007387 */ /* 0x0043e40000100a00 */
[----:B-1----:R-:W-:-:S02]  /*28b70*/  IMAD.MOV.U32 R4, RZ, RZ, R9 ;  /* 0x000000ffff047224 */ /* 0x002fc400078e0009 */
[----:B------:R-:W-:Y:S02]  /*28b80*/  IMAD.MOV.U32 R5, RZ, RZ, R8 ;  /* 0x000000ffff057224 */ /* 0x000fe400078e0008 */
[----:B------:R-:W1:Y:S04]  /*28b90*/  LDSM.16.MT88.4 R8, [R3+0x7080] ;  /* 0x007080000308783b */ /* 0x000e680000004200 */
[----:B------:R2:W-:Y:S04]  /*28ba0*/  STL.64 [R1+0x1d58], R4 ;  /* 0x001d580401007387 */ /* 0x0005e80000100a00 */
[----:B--2---:R-:W2:Y:S01]  /*28bb0*/  LDL.LU R4, [R1+0x190] ;  /* 0x0001900001047983 */ /* 0x004ea20000300800 */
[----:B------:R-:W2:Y:S02]  /*28bc0*/  LDL.LU R5, [R1+0x194] ;  /* 0x0001940001057983 */ /* 0x000ea40000300800 */
[----:B------:R-:W3:Y:S02]  /*28bd0*/  LDL.LU R6, [R1+0x198] ;  /* 0x0001980001067983 */ /* 0x000ee40000300800 */
[----:B------:R-:W3:Y:S02]  /*28be0*/  LDL.LU R7, [R1+0x19c] ;  /* 0x00019c0001077983 */ /* 0x000ee40000300800 */
[----:B---3--:R-:W-:Y:S01]  /*28bf0*/  STL.64 [R1+0x1d80], R6 ;  /* 0x001d800601007387 */ /* 0x008fe20000100a00 */
[----:B--2---:R2:W-:Y:S03]  /*28c00*/  STL.64 [R1+0x1d78], R4 ;  /* 0x001d780401007387 */ /* 0x0045e60000100a00 */
[----:B--2---:R-:W2:Y:S01]  /*28c10*/  LDL.LU R4, [R1+0x90] ;  /* 0x0000900001047983 */ /* 0x004ea20000300800 */
[----:B------:R-:W2:Y:S02]  /*28c20*/  LDL.LU R5, [R1+0x94] ;  /* 0x0000940001057983 */ /* 0x000ea40000300800 */
[----:B------:R-:W2:Y:S02]  /*28c30*/  LDL.LU R6, [R1+0x98] ;  /* 0x0000980001067983 */ /* 0x000ea40000300800 */
[----:B------:R-:W2:Y:S01]  /*28c40*/  LDL.LU R7, [R1+0x9c] ;  /* 0x00009c0001077983 */ /* 0x000ea20000300800 */
[----:B------:R-:W2:Y:S01]  /*28c50*/  LDL.64 R20, [R1+0x80] ;  /* 0x0000800001147983 */ /* 0x000ea20000100a00 */
[----:B------:R-:W3:Y:S02]  /*28c60*/  LDL.LU R16, [R1+0x1a0] ;  /* 0x0001a00001107983 */ /* 0x000ee40000300800 */
[----:B------:R-:W3:Y:S02]  /*28c70*/  LDL.LU R17, [R1+0x1a4] ;  /* 0x0001a40001117983 */ /* 0x000ee40000300800 */
[----:B------:R-:W3:Y:S01]  /*28c80*/  LDL.LU R18, [R1+0x1a8] ;  /* 0x0001a80001127983 */ /* 0x000ee20000300800 */
[----:B------:R-:W3:Y:S01]  /*28c90*/  LDL.LU R19, [R1+0x1ac] ;  /* 0x0001ac0001137983 */ /* 0x000ee20000300800 */
[----:B0-----:R-:W-:Y:S02]  /*28ca0*/  STL [R1+0x1cc4], R14 ;  /* 0x001cc40e01007387 */ /* 0x001fe40000100800 */
[----:B------:R-:W-:Y:S02]  /*28cb0*/  STL [R1+0x1cc0], R15 ;  /* 0x001cc00f01007387 */ /* 0x000fe40000100800 */
[----:B------:R0:W-:Y:S02]  /*28cc0*/  STL.64 [R1+0x1d18], R12 ;  /* 0x001d180c01007387 */ /* 0x0001e40000100a00 */
[----:B0-----:R-:W4:Y:S01]  /*28cd0*/  LDL.LU R12, [R1+0x170] ;  /* 0x00017000010c7983 */ /* 0x001f220000300800 */
[----:B------:R-:W4:Y:S02]  /*28ce0*/  LDL.LU R13, [R1+0x174] ;  /* 0x00017400010d7983 */ /* 0x000f240000300800 */
[----:B------:R-:W2:Y:S02]  /*28cf0*/  LDL.LU R14, [R1+0x178] ;  /* 0x00017800010e7983 */ /* 0x000ea40000300800 */
[----:B------:R-:W2:Y:S02]  /*28d00*/  LDL.LU R15, [R1+0x17c] ;  /* 0x00017c00010f7983 */ /* 0x000ea40000300800 */
[----:B--2---:R-:W-:Y:S01]  /*28d10*/  STL.64 [R1+0x1d50], R14 ;  /* 0x001d500e01007387 */ /* 0x004fe20000100a00 */
[----:B----4-:R0:W-:Y:S03]  /*28d20*/  STL.64 [R1+0x1d48], R12 ;  /* 0x001d480c01007387 */ /* 0x0101e60000100a00 */
[----:B0-----:R-:W2:Y:S01]  /*28d30*/  LDL.LU R12, [R1+0x180] ;  /* 0x00018000010c7983 */ /* 0x001ea20000300800 */
[----:B------:R-:W2:Y:S02]  /*28d40*/  LDL.LU R13, [R1+0x184] ;  /* 0x00018400010d7983 */ /* 0x000ea40000300800 */
[----:B------:R-:W2:Y:S02]  /*28d50*/  LDL.LU R14, [R1+0x188] ;  /* 0x00018800010e7983 */ /* 0x000ea40000300800 */
[----:B------:R-:W2:Y:S01]  /*28d60*/  LDL.LU R15, [R1+0x18c] ;  /* 0x00018c00010f7983 */ /* 0x000ea20000300800 */
[----:B-1----:R0:W-:Y:S01]  /*28d70*/  STL [R1+0x1c74], R8 ;  /* 0x001c740801007387 */ /* 0x0021e20000100800 */
[----:B------:R1:W-:Y:S02]  /*28d80*/  STL [R1+0x1c70], R9 ;  /* 0x001c700901007387 */ /* 0x0003e40000100800 */
[----:B------:R4:W-:Y:S02]  /*28d90*/  STL [R1+0x1c6c], R10 ;  /* 0x001c6c0a01007387 */ /* 0x0009e40000100800 */
[----:B------:R3:W-:Y:S01]  /*28da0*/  STL [R1+0x1c68], R11 ;  /* 0x001c680b01007387 */ /* 0x0007e20000100800 */
[----:B0-----:R-:W2:Y:S01]  /*28db0*/  LDL.LU R8, [R1+0x160] ;  /* 0x0001600001087983 */ /* 0x001ea20000300800 */
[----:B-1----:R-:W2:Y:S01]  /*28dc0*/  LDL.LU R9, [R1+0x164] ;  /* 0x0001640001097983 */ /* 0x002ea20000300800 */
[----:B------:R-:W-:Y:S01]  /*28dd0*/  HMMA.16816.F32.BF16 R24, R24, R20, R4 ;  /* 0x000000141818723c */ /* 0x000fe20000041804 */
[----:B----4-:R-:W-:-:S02]  /*28de0*/  IMAD.MOV.U32 R10, RZ, RZ, R23 ;  /* 0x000000ffff0a7224 */ /* 0x010fc400078e0017 */
[----:B---3--:R-:W-:-:S05]  /*28df0*/  IMAD.MOV.U32 R11, RZ, RZ, R22 ;  /* 0x000000ffff0b7224 */ /* 0x008fca00078e0016 */
[----:B------:R0:W-:Y:S02]  /*28e00*/  STL.64 [R1+0x1d10], R10 ;  /* 0x001d100a01007387 */ /* 0x0001e40000100a00 */
[----:B0-----:R-:W-:Y:S02]  /*28e10*/  IMAD.MOV.U32 R10, RZ, RZ, R20 ;  /* 0x000000ffff0a7224 */ /* 0x001fe400078e0014 */
[----:B--2---:R0:W-:Y:S04]  /*28e20*/  STL.64 [R1+0x1d08], R8 ;  /* 0x001d080801007387 */ /* 0x0041e80000100a00 */
[----:B0-----:R-:W2:Y:S01]  /*28e30*/  LDL.LU.64 R8, [R1+0x50] ;  /* 0x0000500001087983 */ /* 0x001ea20000300a00 */
[----:B------:R0:W-:Y:S02]  /*28e40*/  STL [R1+0x1bec], R3 ;  /* 0x001bec0301007387 */ /* 0x0001e40000100800 */
[----:B------:R-:W3:Y:S02]  /*28e50*/  LDL.LU.64 R6, [R1+0x1d80] ;  /* 0x001d800001067983 */ /* 0x000ee40000300a00 */
[----:B------:R-:W3:Y:S02]  /*28e60*/  LDL.LU.64 R4, [R1+0x1d78] ;  /* 0x001d780001047983 */ /* 0x000ee40000300a00 */
[----:B------:R-:W-:Y:S01]  /*28e70*/  STL.64 [R1+0xb0], R24 ;  /* 0x0000b01801007387 */ /* 0x000fe20000100a00 */
[----:B------:R-:W-:Y:S02]  /*28e80*/  STL.64 [R1+0xb8], R26 ;  /* 0x0000b81a01007387 */ /* 0x000fe40000100a00 */
[----:B------:R-:W2:Y:S02]  /*28e90*/  LDL.LU.64 R22, [R1+0x1d70] ;  /* 0x001d700001167983 */ /* 0x000ea40000300a00 */
[----:B------:R-:W1:Y:S04]  /*28ea0*/  LDSM.16.MT88.4 R24, [R29+0x7000] ;  /* 0x007000001d18783b */ /* 0x000e680000004200 */
[----:B0-----:R-:W-:-:S02]  /*28eb0*/  IMAD.MOV.U32 R3, RZ, RZ, R21 ;  /* 0x000000ffff037224 */ /* 0x001fc400078e0015 */
[----:B------:R-:W2:Y:S04]  /*28ec0*/  LDL.LU.64 R20, [R1+0x1d68] ;  /* 0x001d680001147983 */ /* 0x000ea80000300a00 */
[----:B-1----:R-:W-:Y:S01]  /*28ed0*/  STL.64 [R1+0x1c38], R26 ;  /* 0x001c381a01007387 */ /* 0x002fe20000100a00 */
[----:B------:R-:W-:Y:S01]  /*28ee0*/  STL.64 [R1+0x1c30], R24 ;  /* 0x001c301801007387 */ /* 0x000fe20000100a00 */
[C---:B--2---:R-:W-:Y:S11]  /*28ef0*/  HMMA.16816.F32.BF16 R16, R20.reuse, R8, R16 ;  /* 0x000000081410723c */ /* 0x044ff60000041810 */
[----:B------:R-:W-:Y:S11]  /*28f00*/  @!UPT UIADD3 URZ, URZ, URZ, URZ ;  /* 0x0000003f3f3ff290 */ /* 0x000ff6000fffe03f */
[----:B------:R-:W-:Y:S01]  /*28f10*/  @!UPT UIADD3 URZ, URZ, URZ, URZ ;  /* 0x0000003f3f3ff290 */ /* 0x000fe2000fffe03f */
[----:B------:R0:W-:Y:S01]  /*28f20*/  STL.64 [R1+0xa0], R16 ;  /* 0x0000a01001007387 */ /* 0x0001e20000100a00 */
[----:B------:R-:W-:Y:S03]  /*28f30*/  STL.64 [R1+0xa8], R18 ;  /* 0x0000a81201007387 */ /* 0x000fe60000100a00 */
[----:B0-----:R-:W3:Y:S02]  /*28f40*/  LDL.LU.64 R16, [R1+0x1d60] ;  /* 0x001d600001107983 */ /* 0x001ee40000300a00 */
[C---:B---3--:R-:W-:Y:S11]  /*28f50*/  HMMA.16816.F32.BF16 R4, R20.reuse, R16, R4 ;  /* 0x000000101404723c */ /* 0x048ff60000041804 */
[----:B------:R-:W-:Y:S11]  /*28f60*/  @!UPT UIADD3 URZ, URZ, URZ, URZ ;  /* 0x0000003f3f3ff290 */ /* 0x000ff6000fffe03f */
[----:B------:R-:W-:Y:S01]  /*28f70*/  @!UPT UIADD3 URZ, URZ, URZ, URZ ;  /* 0x0000003f3f3ff290 */ /* 0x000fe2000fffe03f */
[----:B------:R0:W-:Y:S01]  /*28f80*/  STL.64 [R1+0x90], R4 ;  /* 0x0000900401007387 */ /* 0x0001e20000100a00 */
[----:B------:R1:W-:Y:S03]  /*28f90*/  STL.64 [R1+0x98], R6 ;  /* 0x0000980601007387 */ /* 0x0003e60000100a00 */
[----:B0-----:R-:W1:Y:S02]  /*28fa0*/  LDL.LU.64 R4, [R1+0x1d58] ;  /* 0x001d580001047983 */ /* 0x001e640000300a00 */
[----:B-1----:R-:W-:Y:S02]  /*28fb0*/  HMMA.16816.F32.BF16 R4, R20, R4, R12 ;  /* 0x000000041404723c */ /* 0x002fe4000004180c */
[----:B------:R-:W2:Y:S01]  /*28fc0*/  LDL.LU.64 R14, [R1+0x1d50] ;  /* 0x001d5000010e7983 */ /* 0x000ea20000300a00 */
[----:B------:R-:W2:Y:S11]  /*28fd0*/  LDL.LU.64 R12, [R1+0x1d48] ;  /* 0x001d4800010c7983 */ /* 0x000eb60000300a00 */
[----:B------:R-:W-:Y:S09]  /*28fe0*/  @!UPT UIADD3 URZ, URZ, URZ, URZ ;  /* 0x0000003f3f3ff290 */ /* 0x000ff2000fffe03f */
[----:B------:R-:W-:Y:S01]  /*28ff0*/  STL.64 [R1+0x40], R4 ;  /* 0x0000400401007387 */ /* 0x000fe20000100a00 */
[----:B------:R0:W-:Y:S03]  /*29000*/  STL.64 [R1+0x48], R6 ;  /* 0x0000480601007387 */ /* 0x0001e60000100a00 */
[----:B0-----:R-:W3:Y:S01]  /*29010*/  LDL.LU.64 R6, [R1+0x1d40] ;  /* 0x001d400001067983 */ /* 0x001ee20000300a00 */
[----:B------:R-:W3:Y:S02]  /*29020*/  LDL.LU.64 R4, [R1+0x1d38] ;  /* 0x001d380001047983 */ /* 0x000ee40000300a00 */
[----:B------:R-:W-:Y:S02]  /*29030*/  IMAD.MOV.U32 R24, RZ, RZ, R10 ;  /* 0x000000ffff187224 */ /* 0x000fe400078e000a */
[----:B------:R-:W-:-:S07]  /*29040*/  IMAD.MOV.U32 R25, RZ, RZ, R3 ;  /* 0x000000ffff197224 */ /* 0x000fce00078e0003 */
[----:B---3--:R-:W-:Y:S01]  /*29050*/  HMMA.16816.F32.BF16 R24, R20, R24, R4 ;  /* 0x000000181418723c */ /* 0x008fe20000041804 */
[----:B------:R-:W3:Y:S01]  /*29060*/  LDL.LU.64 R6, [R1+0x1d30] ;  /* 0x001d300001067983 */ /* 0x000ee20000300a00 */
[----:B------:R-:W2:Y:S05]  /*29070*/  LDL.LU.64 R4, [R1+0x1d28] ;  /* 0x001d280001047983 */ /* 0x000eaa0000300a00 */
[----:B---3--:R-:W-:Y:S02]  /*29080*/  IMAD.MOV.U32 R20, RZ, RZ, R6 ;  /* 0x000000ffff147224 */ /* 0x008fe400078e0006 */
[----:B------:R-:W-:Y:S01]  /*29090*/  IMAD.MOV.U32 R21, RZ, RZ, R7 ;  /* 0x000000ffff157224 */ /* 0x000fe200078e0007 */
[----:B------:R-:W2:Y:S01]  /*290a0*/  LDL.LU R6, [R1+0x1d24] ;  /* 0x001d240001067983 */ /* 0x000ea20000300800 */
[----:B------:R-:W2:Y:S02]  /*290b0*/  LDL.LU R7, [R1+0x1d20] ;  /* 0x001d200001077983 */ /* 0x000ea40000300800 */
[----:B------:R-:W3:Y:S02]  /*290c0*/  LDL.LU R22, [R1+0x158] ;  /* 0x0001580001167983 */ /* 0x000ee40000300800 */
[----:B------:R-:W3:Y:S08]  /*290d0*/  LDL.LU R23, [R1+0x15c] ;  /* 0x00015c0001177983 */ /* 0x000ef00000300800 */
[----:B------:R-:W-:Y:S01]  /*290e0*/  STL.64 [R1+0x1c48], R26 ;  /* 0x001c481a01007387 */ /* 0x000fe20000100a00 */
[----:B------:R0:W-:Y:S03]  /*290f0*/  STL.64 [R1+0x1c40], R24 ;  /* 0x001c401801007387 */ /* 0x0001e60000100a00 */
[----:B0-----:R-:W3:Y:S01]  /*29100*/  LDL.LU.64 R24, [R1+0x70] ;  /* 0x0000700001187983 */ /* 0x001ee20000300a00 */
[----:B------:R-:W4:Y:S02]  /*29110*/  LDL.LU.64 R26, [R1+0x78] ;  /* 0x00007800011a7983 */ /* 0x000f240000300a00 */
[----:B------:R-:W-:Y:S01]  /*29120*/  IMAD.MOV.U32 R3, RZ, RZ, R9 ;  /* 0x000000ffff037224 */ /* 0x000fe200078e0009 */
[C---:B--2---:R-:W-:Y:S01]  /*29130*/  HMMA.16816.F32.BF16 R12, R4.reuse, R8, R12 ;  /* 0x00000008040c723c */ /* 0x044fe2000004180c */
[----:B----4-:R-:W-:Y:S01]  /*29140*/  STL [R1+0x1cbc], R26 ;  /* 0x001cbc1a01007387 */ /* 0x010fe20000100800 */
[----:B------:R-:W-:Y:S11]  /*29150*/  STL [R1+0x1cb8], R27 ;  /* 0x001cb81b01007387 */ /* 0x000ff60000100800 */
[----:B------:R-:W-:Y:S10]  /*29160*/  @!UPT UIADD3 URZ, URZ, URZ, URZ ;  /* 0x0000003f3f3ff290 */ /* 0x000ff4000fffe03f */
[----:B------:R0:W-:Y:S01]  /*29170*/  STL.64 [R1+0x30], R12 ;  /* 0x0000300c01007387 */ /* 0x0001e20000100a00 */
[----:B------:R1:W-:Y:S03]  /*29180*/  STL.64 [R1+0x38], R14 ;  /* 0x0000380e01007387 */ /* 0x0003e60000100a00 */
[----:B0-----:R-:W2:Y:S01]  /*29190*/  LDL.LU.64 R12, [R1+0x1d18] ;  /* 0x001d1800010c7983 */ /* 0x001ea20000300a00 */
[----:B-1----:R-:W-:Y:S02]  /*291a0*/  IMAD.MOV.U32 R14, RZ, RZ, R8 ;  /* 0x000000ffff0e7224 */ /* 0x002fe400078e0008 */
[----:B------:R-:W4:Y:S02]  /*291b0*/  LDL.LU.64 R10, [R1+0x1d10] ;  /* 0x001d1000010a7983 */ /* 0x000f240000300a00 */
[----:B------:R-:W4:Y:S01]  /*291c0*/  LDL.LU.64 R8, [R1+0x1d08] ;  /* 0x001d080001087983 */ /* 0x000f220000300a00 */
[C---:B---3--:R-:W-:Y:S11]  /*291d0*/  HMMA.16816.F32.BF16 R20, R4.reuse, R24, R20 ;  /* 0x000000180414723c */ /* 0x048ff60000041814 */
[----:B------:R-:W-:Y:S11]  /*291e0*/  @!UPT UIADD3 URZ, URZ, URZ, URZ ;  /* 0x0000003f3f3ff290 */ /* 0x000ff6000fffe03f */
[----:B------:R-:W-:Y:S02]  /*291f0*/  @!UPT UIADD3 URZ, URZ, URZ, URZ ;  /* 0x0000003f3f3ff290 */ /* 0x000fe4000fffe03f */
[----:B------:R-:W-:Y:S02]  /*29200*/  IMAD.MOV.U32 R15, RZ, RZ, R21 ;  /* 0x000000ffff0f7224 */ /* 0x000fe400078e0015 */
[----:B------:R-:W-:Y:S02]  /*29210*/  IMAD.MOV.U32 R26, RZ, RZ, R22 ;  /* 0x000000ffff1a7224 */ /* 0x000fe400078e0016 */
[----:B------:R-:W-:Y:S01]  /*29220*/  IMAD.MOV.U32 R27, RZ, RZ, R23 ;  /* 0x000000ffff1b7224 */ /* 0x000fe200078e0017 */
[----:B----4-:R-:W-:Y:S11]  /*29230*/  HMMA.16816.F32.BF16 R16, R4, R16, R8 ;  /* 0x000000100410723c */ /* 0x010ff60000041808 */
[----:B------:R-:W-:Y:S11]  /*29240*/  @!UPT UIADD3 URZ, URZ, URZ, URZ ;  /* 0x0000003f3f3ff290 */ /* 0x000ff6000fffe03f */
[----:B------:R-:W-:Y:S02]  /*29250*/  @!UPT UIADD3 URZ, URZ, URZ, URZ ;  /* 0x0000003f3f3ff290 */ /* 0x000fe4000fffe03f */
[----:B------:R-:W-:Y:S02]  /*29260*/  IMAD.MOV.U32 R10, RZ, RZ, R18 ;  /* 0x000000ffff0a7224 */ /* 0x000fe400078e0012 */
[----:B------:R-:W-:Y:S02]  /*29270*/  IMAD.MOV.U32 R11, RZ, RZ, R19 ;  /* 0x000000ffff0b7224 */ /* 0x000fe400078e0013 */
[----:B------:R-:W-:Y:S02]  /*29280*/  IMAD.MOV.U32 R8, RZ, RZ, R16 ;  /* 0x000000ffff087224 */ /* 0x000fe400078e0010 */
[----:B------:R-:W-:Y:S01]  /*29290*/  IMAD.MOV.U32 R9, RZ, RZ, R17 ;  /* 0x000000ffff097224 */ /* 0x000fe200078e0011 */
[----:B------:R-:W3:Y:S01]  /*292a0*/  LDL.LU.64 R18, [R1+0x1d00] ;  /* 0x001d000001127983 */ /* 0x000ee20000300a00 */
[----:B------:R-:W3:Y:S02]  /*292b0*/  LDL.LU.64 R16, [R1+0x1cf8] ;  /* 0x001cf80001107983 */ /* 0x000ee40000300a00 */
[----:B------:R-:W-:Y:S01]  /*292c0*/  STL.64 [R1+0x1c80], R10 ;  /* 0x001c800a01007387 */ /* 0x000fe20000100a00 */
[----:B------:R0:W-:Y:S02]  /*292d0*/  STL.64 [R1+0x1c78], R8 ;  /* 0x001c780801007387 */ /* 0x0001e40000100a00 */
[----:B0-----:R-:W-:-:S02]  /*292e0*/  IMAD.MOV.U32 R8, RZ, RZ, R14 ;  /* 0x000000ffff087224 */ /* 0x001fc400078e000e */
        /* <DEDUP_REMOVED lines=8> */
[----:B------:R-:W-:Y:S01]  /*29370*/  STL.64 [R1+0x1cd0], R14 ;  /* 0x001cd00e01007387 */ /* 0x000fe20000100a00 */
[----:B--2---:R1:W-:Y:S03]  /*29380*/  STL.64 [R1+0x1cc8], R12 ;  /* 0x001cc80c01007387 */ /* 0x0043e60000100a00 */
[----:B-1----:R-:W2:Y:S01]  /*29390*/  LDL.LU R12, [R1+0x140] ;  /* 0x00014000010c7983 */ /* 0x002ea20000300800 */
[----:B------:R-:W2:Y:S03]  /*293a0*/  LDL.LU R13, [R1+0x144] ;  /* 0x00014400010d7983 */ /* 0x000ea60000300800 */
[----:B0-----:R-:W-:Y:S01]  /*293b0*/  STL.64 [R1+0x1be0], R22 ;  /* 0x001be01601007387 */ /* 0x001fe20000100a00 */
[----:B------:R0:W-:Y:S03]  /*293c0*/  STL.64 [R1+0x1bd8], R20 ;  /* 0x001bd81401007387 */ /* 0x0001e60000100a00 */
[----:B0-----:R-:W2:Y:S01]  /*293d0*/  LDL.LU.64 R20, [R1+0x80] ;  /* 0x0000800001147983 */ /* 0x001ea20000300a00 */
[----:B------:R-:W4:Y:S02]  /*293e0*/  LDL.LU.64 R22, [R1+0x88] ;  /* 0x0000880001167983 */ /* 0x000f240000300a00 */
[----:B------:R-:W-:-:S02]  /*293f0*/  IMAD.MOV.U32 R14, RZ, RZ, R28 ;  /* 0x000000ffff0e7224 */ /* 0x000fc400078e001c */
[----:B------:R-:W-:Y:S02]  /*29400*/  IMAD.MOV.U32 R15, RZ, RZ, R0 ;  /* 0x000000ffff0f7224 */ /* 0x000fe400078e0000 */
[----:B------:R-:W-:Y:S01]  /*29410*/  IMAD.MOV.U32 R9, RZ, RZ, R3 ;  /* 0x000000ffff097224 */ /* 0x000fe200078e0003 */
[----:B------:R-:W-:Y:S06]  /*29420*/  STL [R1+0x1ba8], R29 ;  /* 0x001ba81d01007387 */ /* 0x000fec0000100800 */
[----:B---3--:R-:W-:Y:S08]  /*29430*/  HMMA.16816.F32.BF16 R8, R16, R8, R24 ;  /* 0x000000081008723c */ /* 0x008ff00000041818 */
[----:B--2---:R-:W-:Y:S01]  /*29440*/  HMMA.16816.F32.BF16 R4, R4, R20, R12 ;  /* 0x000000140404723c */ /* 0x004fe2000004180c */
[----:B----4-:R-:W-:Y:S01]  /*29450*/  STL.64 [R1+0x1cf0], R22 ;  /* 0x001cf01601007387 */ /* 0x010fe20000100a00 */
[----:B------:R0:W-:Y:S11]  /*29460*/  STL.64 [R1+0x1ce8], R20 ;  /* 0x001ce81401007387 */ /* 0x0001f60000100a00 */
[----:B------:R-:W-:Y:S03]  /*29470*/  @!UPT UIADD3 URZ, URZ, URZ, URZ ;  /* 0x0000003f3f3ff290 */ /* 0x000fe6000fffe03f */
[----:B------:R-:W-:Y:S02]  /*29480*/  IMAD.MOV.U32 R3, RZ, RZ, R9 ;  /* 0x000000ffff037224 */ /* 0x000fe400078e0009 */
[----:B------:R-:W-:-:S05]  /*29490*/  IMAD.MOV.U32 R0, RZ, RZ, R10 ;  /* 0x000000ffff007224 */ /* 0x000fca00078e000a */
[----:B------:R-:W-:Y:S01]  /*294a0*/  STL.64 [R1+0x1bf8], R6 ;  /* 0x001bf80601007387 */ /* 0x000fe20000100a00 */
[----:B------:R1:W-:Y:S02]  /*294b0*/  STL.64 [R1+0x1bf0], R4 ;  /* 0x001bf00401007387 */ /* 0x0003e40000100a00 */
[----:B------:R2:W-:Y:S02]  /*294c0*/  STL [R1+0xc0], R8 ;  /* 0x0000c00801007387 */ /* 0x0005e40000100800 */
[----:B------:R-:W3:Y:S01]  /*294d0*/  LDL.LU R24, [R1+0x60] ;  /* 0x0000600001187983 */ /* 0x000ee20000300800 */
[----:B------:R-:W3:Y:S01]  /*294e0*/  LDL.LU R25, [R1+0x64] ;  /* 0x0000640001197983 */ /* 0x000ee20000300800 */
[----:B0-----:R-:W3:Y:S02]  /*294f0*/  LDL.LU R20, [R1+0xe0] ;  /* 0x0000e00001147983 */ /* 0x001ee40000300800 */
[----:B------:R-:W3:Y:S02]  /*29500*/  LDL.LU R21, [R1+0xe4] ;  /* 0x0000e40001157983 */ /* 0x000ee40000300800 */
[----:B------:R-:W3:Y:S01]  /*29510*/  LDL.LU R22, [R1+0xe8] ;  /* 0x0000e80001167983 */ /* 0x000ee20000300800 */
[----:B------:R-:W3:Y:S01]  /*29520*/  LDL.LU R23, [R1+0xec] ;  /* 0x0000ec0001177983 */ /* 0x000ee20000300800 */
[----:B------:R-:W4:Y:S02]  /*29530*/  LDL.LU R12, [R1+0x120] ;  /* 0x00012000010c7983 */ /* 0x000f240000300800 */
[----:B------:R-:W4:Y:S02]  /*29540*/  LDL.LU R13, [R1+0x124] ;  /* 0x00012400010d7983 */ /* 0x000f240000300800 */
[----:B------:R-:W4:Y:S01]  /*29550*/  LDL.LU R14, [R1+0x128] ;  /* 0x00012800010e7983 */ /* 0x000f220000300800 */
[----:B------:R-:W4:Y:S01]  /*29560*/  LDL.LU R15, [R1+0x12c] ;  /* 0x00012c00010f7983 */ /* 0x000f220000300800 */
[----:B-1----:R-:W3:Y:S02]  /*29570*/  LDL.LU R4, [R1+0x110] ;  /* 0x0001100001047983 */ /* 0x002ee40000300800 */
[----:B------:R-:W3:Y:S02]  /*29580*/  LDL.LU R5, [R1+0x114] ;  /* 0x0001140001057983 */ /* 0x000ee40000300800 */
[----:B------:R-:W3:Y:S01]  /*29590*/  LDL.LU R6, [R1+0x118] ;  /* 0x0001180001067983 */ /* 0x000ee20000300800 */
[----:B------:R-:W3:Y:S01]  /*295a0*/  LDL.LU R7, [R1+0x11c] ;  /* 0x00011c0001077983 */ /* 0x000ee20000300800 */
[----:B--2---:R-:W2:Y:S02]  /*295b0*/  LDL.LU R8, [R1+0xb0] ;  /* 0x0000b00001087983 */ /* 0x004ea40000300800 */
[----:B------:R-:W2:Y:S02]  /*295c0*/  LDL.LU R9, [R1+0xb4] ;  /* 0x0000b40001097983 */ /* 0x000ea40000300800 */
[----:B------:R-:W-:Y:S01]  /*295d0*/  IMAD.MOV.U32 R28, RZ, RZ, R11 ;  /* 0x000000ffff1c7224 */ /* 0x000fe200078e000b */
[----:B------:R-:W2:Y:S01]  /*295e0*/  LDL.LU R10, [R1+0xb8] ;  /* 0x0000b800010a7983 */ /* 0x000ea20000300800 */
[----:B------:R-:W2:Y:S03]  /*295f0*/  LDL.LU R11, [R1+0xbc] ;  /* 0x0000bc00010b7983 */ /* 0x000ea60000300800 */
[----:B--2---:R-:W-:Y:S01]  /*29600*/  STL.64 [R1+0x1c90], R10 ;  /* 0x001c900a01007387 */ /* 0x004fe20000100a00 */
[----:B------:R0:W-:Y:S03]  /*29610*/  STL.64 [R1+0x1c88], R8 ;  /* 0x001c880801007387 */ /* 0x0001e60000100a00 */
[----:B0-----:R-:W2:Y:S01]  /*29620*/  LDL.LU R8, [R1+0xd0] ;  /* 0x0000d00001087983 */ /* 0x001ea20000300800 */
[----:B------:R-:W2:Y:S02]  /*29630*/  LDL.LU R9, [R1+0xd4] ;  /* 0x0000d40001097983 */ /* 0x000ea40000300800 */
[----:B------:R-:W2:Y:S02]  /*29640*/  LDL.LU R10, [R1+0xd8] ;  /* 0x0000d800010a7983 */ /* 0x000ea40000300800 */
[----:B------:R-:W2:Y:S01]  /*29650*/  LDL.LU R11, [R1+0xdc] ;  /* 0x0000dc00010b7983 */ /* 0x000ea20000300800 */
[C---:B---3--:R-:W-:Y:S01]  /*29660*/  HMMA.16816.F32.BF16 R24, R16.reuse, R24, R20 ;  /* 0x000000181018723c */ /* 0x048fe20000041814 */
[----:B--2---:R-:W-:Y:S01]  /*29670*/  STL.64 [R1+0x1ca0], R10 ;  /* 0x001ca00a01007387 */ /* 0x004fe20000100a00 */
[----:B------:R0:W-:Y:S03]  /*29680*/  STL.64 [R1+0x1c98], R8 ;  /* 0x001c980801007387 */ /* 0x0001e60000100a00 */
        /* <DEDUP_REMOVED lines=8> */
[----:B------:R-:W2:Y:S02]  /*29710*/  LDL.LU R10, [R1+0x108] ;  /* 0x00010800010a7983 */ /* 0x000ea40000300800 */
[----:B------:R-:W2:Y:S01]  /*29720*/  LDL.LU R11, [R1+0x10c] ;  /* 0x00010c00010b7983 */ /* 0x000ea20000300800 */
[----:B------:R-:W-:Y:S01]  /*29730*/  STL [R1+0x1c08], R28 ;  /* 0x001c081c01007387 */ /* 0x000fe20000100800 */
[----:B------:R-:W-:Y:S02]  /*29740*/  STL [R1+0x1c04], R0 ;  /* 0x001c040001007387 */ /* 0x000fe40000100800 */
[----:B------:R-:W-:Y:S02]  /*29750*/  STL [R1+0x1c00], R3 ;  /* 0x001c000301007387 */ /* 0x000fe40000100800 */
[----:B------:R-:W3:Y:S01]  /*29760*/  LDL.LU.64 R22, [R1+0x1cf0] ;  /* 0x001cf00001167983 */ /* 0x000ee20000300a00 */
[----:B------:R-:W2:Y:S01]  /*29770*/  LDL.LU.64 R20, [R1+0x1ce8] ;  /* 0x001ce80001147983 */ /* 0x000ea20000300a00 */
[----:B------:R-:W-:Y:S02]  /*29780*/  STL.64 [R1+0xe0], R24 ;  /* 0x0000e01801007387 */ /* 0x000fe40000100a00 */
[----:B------:R0:W-:Y:S02]  /*29790*/  STL.64 [R1+0xe8], R26 ;  /* 0x0000e81a01007387 */ /* 0x0001e40000100a00 */
[----:B0-----:R-:W2:Y:S01]  /*297a0*/  LDL.LU.64 R26, [R1+0x1ce0] ;  /* 0x001ce000011a7983 */ /* 0x001ea20000300a00 */
[----:B------:R-:W4:Y:S02]  /*297b0*/  LDL.LU.64 R24, [R1+0x1cd8] ;  /* 0x001cd80001187983 */ /* 0x000f240000300a00 */
[C---:B----4-:R-:W-:Y:S11]  /*297c0*/  HMMA.16816.F32.BF16 R12, R16.reuse, R24, R12 ;  /* 0x00000018100c723c */ /* 0x050ff6000004180c */
[----:B------:R-:W-:Y:S11]  /*297d0*/  @!UPT UIADD3 URZ, URZ, URZ, URZ ;  /* 0x0000003f3f3ff290 */ /* 0x000ff6000fffe03f */
[----:B------:R-:W-:Y:S01]  /*297e0*/  @!UPT UIADD3 URZ, URZ, URZ, URZ ;  /* 0x0000003f3f3ff290 */ /* 0x000fe2000fffe03f */
[----:B------:R0:W-:Y:S01]  /*297f0*/  STL [R1+0x140], R12 ;  /* 0x0001400c01007387 */ /* 0x0001e20000100800 */
[----:B------:R-:W-:Y:S02]  /*29800*/  IMAD.MOV.U32 R0, RZ, RZ, R14 ;  /* 0x000000ffff007224 */ /* 0x000fe400078e000e */
[----:B------:R-:W-:Y:S02]  /*29810*/  IMAD.MOV.U32 R3, RZ, RZ, R15 ;  /* 0x000000ffff037224 */ /* 0x000fe400078e000f */
[----:B------:R-:W4:Y:S01]  /*29820*/  LDL.LU.64 R14, [R1+0x1cd0] ;  /* 0x001cd000010e7983 */ /* 0x000f220000300a00 */
[----:B------:R-:W-:Y:S01]  /*29830*/  IMAD.MOV.U32 R28, RZ, RZ, R13 ;  /* 0x000000ffff1c7224 */ /* 0x000fe200078e000d */
[----:B--2---:R-:W-:Y:S02]  /*29840*/  HMMA.16816.F32.BF16 R16, R16, R20, R4 ;  /* 0x000000141010723c */ /* 0x004fe40000041804 */
[----:B0-----:R-:W2:Y:S05]  /*29850*/  LDL.LU.64 R12, [R1+0x1cc8] ;  /* 0x001cc800010c7983 */ /* 0x001eaa0000300a00 */
[----:B------:R-:W-:-:S02]  /*29860*/  IMAD.MOV.U32 R6, RZ, RZ, R26 ;  /* 0x000000ffff067224 */ /* 0x000fc400078e001a */
[----:B------:R-:W-:Y:S02]  /*29870*/  IMAD.MOV.U32 R7, RZ, RZ, R27 ;  /* 0x000000ffff077224 */ /* 0x000fe400078e001b */
[----:B----4-:R-:W-:Y:S02]  /*29880*/  IMAD.MOV.U32 R4, RZ, RZ, R14 ;  /* 0x000000ffff047224 */ /* 0x010fe400078e000e */
[----:B------:R-:W-:Y:S01]  /*29890*/  IMAD.MOV.U32 R5, RZ, RZ, R15 ;  /* 0x000000ffff057224 */ /* 0x000fe200078e000f */
[----:B------:R-:W2:Y:S01]  /*298a0*/  LDL.LU R14, [R1+0x1cc4] ;  /* 0x001cc400010e7983 */ /* 0x000ea20000300800 */
[----:B------:R-:W2:Y:S02]  /*298b0*/  LDL.LU R15, [R1+0x1cc0] ;  /* 0x001cc000010f7983 */ /* 0x000ea40000300800 */
[----:B------:R-:W4:Y:S02]  /*298c0*/  LDL.LU R26, [R1+0x1cbc] ;  /* 0x001cbc00011a7983 */ /* 0x000f240000300800 */
[----:B------:R-:W4:Y:S01]  /*298d0*/  LDL.LU R27, [R1+0x1cb8] ;  /* 0x001cb800011b7983 */ /* 0x000f220000300800 */
[----:B------:R0:W-:Y:S01]  /*298e0*/  STL.64 [R1+0x1c18], R6 ;  /* 0x001c180601007387 */ /* 0x0001e20000100a00 */
[----:B------:R-:W-:Y:S03]  /*298f0*/  STL.64 [R1+0x1c10], R4 ;  /* 0x001c100401007387 */ /* 0x000fe60000100a00 */
[----:B0-----:R-:W2:Y:S01]  /*29900*/  LDL.LU.64 R6, [R1+0x58] ;  /* 0x0000580001067983 */ /* 0x001ea20000300a00 */
[----:B------:R0:W-:Y:S02]  /*29910*/  STL.64 [R1+0x1ba0], R18 ;  /* 0x001ba01201007387 */ /* 0x0001e40000100a00 */
[----:B------:R-:W-:Y:S01]  /*29920*/  STL.64 [R1+0x1b98], R16 ;  /* 0x001b981001007387 */ /* 0x000fe20000100a00 */
[----:B0-----:R-:W3:Y:S01]  /*29930*/  LDL.LU.64 R18, [R1+0x68] ;  /* 0x0000680001127983 */ /* 0x001ee20000300a00 */
[C---:B--2---:R-:W-:Y:S11]  /*29940*/  HMMA.16816.F32.BF16 R8, R12.reuse, R6, R8 ;  /* 0x000000060c08723c */ /* 0x044ff60000041808 */
[----:B------:R-:W-:Y:S11]  /*29950*/  @!UPT UIADD3 URZ, URZ, URZ, URZ ;  /* 0x0000003f3f3ff290 */ /* 0x000ff6000fffe03f */
[----:B------:R-:W-:Y:S01]  /*29960*/  @!UPT UIADD3 URZ, URZ, URZ, URZ ;  /* 0x0000003f3f3ff290 */ /* 0x000fe2000fffe03f */
[----:B------:R-:W-:Y:S01]  /*29970*/  STL [R1+0x194], R9 ;  /* 0x0001940901007387 */ /* 0x000fe20000100800 */
[----:B------:R0:W-:Y:S02]  /*29980*/  STL.64 [R1+0x198], R10 ;  /* 0x0001980a01007387 */ /* 0x0001e40000100a00 */
[----:B------:R-:W-:Y:S01]  /*29990*/  IMAD.MOV.U32 R29, RZ, RZ, R8 ;  /* 0x000000ffff1d7224 */ /* 0x000fe200078e0008 */
[----:B0-----:R-:W3:Y:S01]  /*299a0*/  LDL.LU.64 R10, [R1+0x1cb0] ;  /* 0x001cb000010a7983 */ /* 0x001ee20000300a00 */
[----:B------:R-:W3:Y:S02]  /*299b0*/  LDL.LU.64 R8, [R1+0x1ca8] ;  /* 0x001ca80001087983 */ /* 0x000ee40000300a00 */
[C---:B---3--:R-:W-:Y:S11]  /*299c0*/  HMMA.16816.F32.BF16 R8, R12.reuse, R18, R8 ;  /* 0x000000120c08723c */ /* 0x048ff60000041808 */
[----:B------:R-:W-:Y:S11]  /*299d0*/  @!UPT UIADD3 URZ, URZ, URZ, URZ ;  /* 0x0000003f3f3ff290 */ /* 0x000ff6000fffe03f */
[----:B------:R-:W-:Y:S01]  /*299e0*/  @!UPT UIADD3 URZ, URZ, URZ, URZ ;  /* 0x0000003f3f3ff290 */ /* 0x000fe2000fffe03f */
[----:B------:R-:W-:Y:S01]  /*299f0*/  STL.64 [R1+0x180], R8 ;  /* 0x0001800801007387 */ /* 0x000fe20000100a00 */
[----:B------:R0:W-:Y:S03]  /*29a00*/  STL.64 [R1+0x188], R10 ;  /* 0x0001880a01007387 */ /* 0x0001e60000100a00 */
[----:B0-----:R-:W4:Y:S01]  /*29a10*/  LDL.LU.64 R10, [R1+0x1ca0] ;  /* 0x001ca000010a7983 */ /* 0x001f220000300a00 */
[----:B------:R-:W4:Y:S02]  /*29a20*/  LDL.LU.64 R8, [R1+0x1c98] ;  /* 0x001c980001087983 */ /* 0x000f240000300a00 */
[----:B------:R0:W-:Y:S02]  /*29a30*/  STL.64 [R1+0x1c60], R18 ;  /* 0x001c601201007387 */ /* 0x0001e40000100a00 */
[----:B------:R-:W2:Y:S01]  /*29a40*/  LDL.LU R16, [R1+0xa0] ;  /* 0x0000a00001107983 */ /* 0x000ea20000300800 */
[----:B------:R-:W2:Y:S04]  /*29a50*/  LDL.LU R17, [R1+0xa4] ;  /* 0x0000a40001117983 */ /* 0x000ea80000300800 */
[----:B0-----:R-:W2:Y:S01]  /*29a60*/  LDL.LU R18, [R1+0xa8] ;  /* 0x0000a80001127983 */ /* 0x001ea20000300800 */
[----:B------:R-:W2:Y:S01]  /*29a70*/  LDL.LU R19, [R1+0xac] ;  /* 0x0000ac0001137983 */ /* 0x000ea20000300800 */
[C---:B----4-:R-:W-:Y:S11]  /*29a80*/  HMMA.16816.F32.BF16 R8, R12.reuse, R26, R8 ;  /* 0x0000001a0c08723c */ /* 0x050ff60000041808 */
[----:B------:R-:W-:Y:S11]  /*29a90*/  @!UPT UIADD3 URZ, URZ, URZ, URZ ;  /* 0x0000003f3f3ff290 */ /* 0x000ff6000fffe03f */
[----:B------:R-:W-:Y:S01]  /*29aa0*/  @!UPT UIADD3 URZ, URZ, URZ, URZ ;  /* 0x0000003f3f3ff290 */ /* 0x000fe2000fffe03f */
[----:B------:R-:W-:Y:S01]  /*29ab0*/  STL.64 [R1+0x170], R8 ;  /* 0x0001700801007387 */ /* 0x000fe20000100a00 */
[----:B------:R0:W-:Y:S03]  /*29ac0*/  STL.64 [R1+0x178], R10 ;  /* 0x0001780a01007387 */ /* 0x0001e60000100a00 */
[----:B0-----:R-:W3:Y:S01]  /*29ad0*/  LDL.LU.64 R10, [R1+0x1c90] ;  /* 0x001c9000010a7983 */ /* 0x001ee20000300a00 */
[----:B------:R-:W3:Y:S02]  /*29ae0*/  LDL.LU.64 R8, [R1+0x1c88] ;  /* 0x001c880001087983 */ /* 0x000ee40000300a00 */
[----:B------:R0:W-:Y:S02]  /*29af0*/  STL.64 [R1+0x1c58], R26 ;  /* 0x001c581a01007387 */ /* 0x0001e40000100a00 */
[----:B------:R-:W4:Y:S01]  /*29b00*/  LDL.LU R24, [R1+0x90] ;  /* 0x0000900001187983 */ /* 0x000f220000300800 */
[----:B------:R-:W4:Y:S04]  /*29b10*/  LDL.LU R25, [R1+0x94] ;  /* 0x0000940001197983 */ /* 0x000f280000300800 */
[----:B0-----:R-:W4:Y:S01]  /*29b20*/  LDL.LU R26, [R1+0x98] ;  /* 0x00009800011a7983 */ /* 0x001f220000300800 */
[----:B------:R-:W4:Y:S01]  /*29b30*/  LDL.LU R27, [R1+0x9c] ;  /* 0x00009c00011b7983 */ /* 0x000f220000300800 */
[----:B---3--:R-:W-:Y:S02]  /*29b40*/  HMMA.16816.F32.BF16 R12, R12, R22, R8 ;  /* 0x000000160c0c723c */ /* 0x008fe40000041808 */
[----:B------:R-:W3:Y:S01]  /*29b50*/  LDL.LU.64 R10, [R1+0x1c80] ;  /* 0x001c8000010a7983 */ /* 0x000ee20000300a00 */
[----:B------:R-:W2:Y:S02]  /*29b60*/  LDL.LU.64 R8, [R1+0x1c78] ;  /* 0x001c780001087983 */ /* 0x000ea40000300a00 */
[----:B------:R0:W-:Y:S02]  /*29b70*/  STL.64 [R1+0x1c50], R22 ;  /* 0x001c501601007387 */ /* 0x0001e40000100a00 */
[----:B------:R-:W3:Y:S11]  /*29b80*/  LDL.LU R20, [R1+0x40] ;  /* 0x0000400001147983 */ /* 0x000ef60000300800 */
[----:B------:R-:W-:Y:S05]  /*29b90*/  @!UPT UIADD3 URZ, URZ, URZ, URZ ;  /* 0x0000003f3f3ff290 */ /* 0x000fea000fffe03f */
[----:B------:R2:W-:Y:S01]  /*29ba0*/  STL.64 [R1+0x160], R12 ;  /* 0x0001600c01007387 */ /* 0x0005e20000100a00 */
[----:B------:R3:W-:Y:S02]  /*29bb0*/  STL.64 [R1+0x168], R14 ;  /* 0x0001680e01007387 */ /* 0x0007e40000100a00 */
[----:B------:R-:W4:Y:S02]  /*29bc0*/  LDL.LU R21, [R1+0x44] ;  /* 0x0000440001157983 */ /* 0x000f240000300800 */
[----:B0-----:R-:W4:Y:S01]  /*29bd0*/  LDL.LU R22, [R1+0x48] ;  /* 0x0000480001167983 */ /* 0x001f220000300800 */
[----:B------:R-:W4:Y:S01]  /*29be0*/  LDL.LU R23, [R1+0x4c] ;  /* 0x00004c0001177983 */ /* 0x000f220000300800 */
[----:B--2---:R-:W-:Y:S02]  /*29bf0*/  IMAD.MOV.U32 R12, RZ, RZ, R8 ;  /* 0x000000ffff0c7224 */ /* 0x004fe400078e0008 */
[----:B------:R-:W-:Y:S01]  /*29c00*/  IMAD.MOV.U32 R13, RZ, RZ, R9 ;  /* 0x000000ffff0d7224 */ /* 0x000fe200078e0009 */
[----:B------:R-:W2:Y:S01]  /*29c10*/  LDL.LU R8, [R1+0x1c74] ;  /* 0x001c740001087983 */ /* 0x000ea20000300800 */
[----:B------:R-:W2:Y:S02]  /*29c20*/  LDL.LU R9, [R1+0x1c70] ;  /* 0x001c700001097983 */ /* 0x000ea40000300800 */
[----:B---3--:R-:W-:-:S02]  /*29c30*/  IMAD.MOV.U32 R14, RZ, RZ, R10 ;  /* 0x000000ffff0e7224 */ /* 0x008fc400078e000a */
[----:B------:R-:W-:Y:S01]  /*29c40*/  IMAD.MOV.U32 R15, RZ, RZ, R11 ;  /* 0x000000ffff0f7224 */ /* 0x000fe200078e000b */
[----:B------:R-:W2:Y:S01]  /*29c50*/  LDL.LU R10, [R1+0x1c6c] ;  /* 0x001c6c00010a7983 */ /* 0x000ea20000300800 */
[----:B------:R-:W2:Y:S03]  /*29c60*/  LDL.LU R11, [R1+0x1c68] ;  /* 0x001c6800010b7983 */ /* 0x000ea60000300800 */
[----:B------:R-:W-:Y:S01]  /*29c70*/  STL.64 [R1+0x1c28], R14 ;  /* 0x001c280e01007387 */ /* 0x000fe20000100a00 */
[----:B------:R0:W-:Y:S03]  /*29c80*/  STL.64 [R1+0x1c20], R12 ;  /* 0x001c200c01007387 */ /* 0x0001e60000100a00 */
[----:B0-----:R-:W3:Y:S01]  /*29c90*/  LDL.LU R12, [R1+0x30] ;  /* 0x00003000010c7983 */ /* 0x001ee20000300800 */
[----:B------:R-:W3:Y:S02]  /*29ca0*/  LDL.LU R13, [R1+0x34] ;  /* 0x00003400010d7983 */ /* 0x000ee40000300800 */
[----:B------:R-:W3:Y:S02]  /*29cb0*/  LDL.LU R14, [R1+0x38] ;  /* 0x00003800010e7983 */ /* 0x000ee40000300800 */
[----:B------:R-:W3:Y:S01]  /*29cc0*/  LDL.LU R15, [R1+0x3c] ;  /* 0x00003c00010f7983 */ /* 0x000ee20000300800 */
[C---:B--2---:R-:W-:Y:S11]  /*29cd0*/  HMMA.16816.F32.BF16 R16, R8.reuse, R6, R16 ;  /* 0x000000060810723c */ /* 0x044ff60000041810 */
[----:B------:R-:W-:Y:S11]  /*29ce0*/  @!UPT UIADD3 URZ, URZ, URZ, URZ ;  /* 0x0000003f3f3ff290 */ /* 0x000ff6000fffe03f */
[----:B------:R-:W-:Y:S01]  /*29cf0*/  @!UPT UIADD3 URZ, URZ, URZ, URZ ;  /* 0x0000003f3f3ff290 */ /* 0x000fe2000fffe03f */
[----:B------:R-:W-:Y:S01]  /*29d00*/  STL.64 [R1+0x1c0], R16 ;  /* 0x0001c01001007387 */ /* 0x000fe20000100a00 */
[----:B------:R0:W-:Y:S03]  /*29d10*/  STL.64 [R1+0x1c8], R18 ;  /* 0x0001c81201007387 */ /* 0x0001e60000100a00 */
[----:B0-----:R-:W4:Y:S02]  /*29d20*/  LDL.LU.64 R18, [R1+0x1c60] ;  /* 0x001c600001127983 */ /* 0x001f240000300a00 */
[C---:B----4-:R-:W-:Y:S11]  /*29d30*/  HMMA.16816.F32.BF16 R24, R8.reuse, R18, R24 ;  /* 0x000000120818723c */ /* 0x050ff60000041818 */
        /* <DEDUP_REMOVED lines=13> */
[----:B------:R-:W2:Y:S02]  /*29e10*/  LDL.LU.64 R24, [R1+0x1c40] ;  /* 0x001c400001187983 */ /* 0x000ea40000300a00 */
[----:B--2---:R-:W-:Y:S01]  /*29e20*/  HMMA.16816.F32.BF16 R8, R8, R22, R24 ;  /* 0x000000160808723c */ /* 0x004fe20000041818 */
[----:B------:R-:W3:Y:S01]  /*29e30*/  LDL.LU.64 R26, [R1+0x1c38] ;  /* 0x001c3800011a7983 */ /* 0x000ee20000300a00 */
[----:B------:R-:W3:Y:S11]  /*29e40*/  LDL.LU.64 R24, [R1+0x1c30] ;  /* 0x001c300001187983 */ /* 0x000ef60000300a00 */
[----:B------:R-:W-:Y:S10]  /*29e50*/  @!UPT UIADD3 URZ, URZ, URZ, URZ ;  /* 0x0000003f3f3ff290 */ /* 0x000ff4000fffe03f */
[----:B------:R-:W-:Y:S01]  /*29e60*/  STL.64 [R1+0x40], R8 ;  /* 0x0000400801007387 */ /* 0x000fe20000100a00 */
[----:B------:R-:W-:Y:S01]  /*29e70*/  STL.64 [R1+0x48], R10 ;  /* 0x0000480a01007387 */ /* 0x000fe20000100a00 */
[----:B---3--:R-:W-:Y:S11]  /*29e80*/  HMMA.16816.F32.BF16 R12, R24, R6, R12 ;  /* 0x00000006180c723c */ /* 0x008ff6000004180c */
[----:B------:R-:W-:Y:S11]  /*29e90*/  @!UPT UIADD3 URZ, URZ, URZ, URZ ;  /* 0x0000003f3f3ff290 */ /* 0x000ff6000fffe03f */
[----:B------:R-:W-:Y:S01]  /*29ea0*/  @!UPT UIADD3 URZ, URZ, URZ, URZ ;  /* 0x0000003f3f3ff290 */ /* 0x000fe2000fffe03f */
[----:B------:R-:W-:Y:S01]  /*29eb0*/  STL.64 [R1+0xd0], R12 ;  /* 0x0000d00c01007387 */ /* 0x000fe20000100a00 */
[----:B------:R0:W-:Y:S03]  /*29ec0*/  STL.64 [R1+0xd8], R14 ;  /* 0x0000d80e01007387 */ /* 0x0001e60000100a00 */
[----:B0-----:R-:W2:Y:S01]  /*29ed0*/  LDL.LU.64 R14, [R1+0x1c28] ;  /* 0x001c2800010e7983 */ /* 0x001ea20000300a00 */
[----:B------:R-:W2:Y:S02]  /*29ee0*/  LDL.LU.64 R12, [R1+0x1c20] ;  /* 0x001c2000010c7983 */ /* 0x000ea40000300a00 */
[----:B------:R-:W-:Y:S02]  /*29ef0*/  IMAD.MOV.U32 R9, RZ, RZ, R6 ;  /* 0x000000ffff097224 */ /* 0x000fe400078e0006 */
[----:B------:R-:W-:Y:S02]  /*29f00*/  IMAD.MOV.U32 R8, RZ, RZ, R7 ;  /* 0x000000ffff087224 */ /* 0x000fe400078e0007 */
[----:B------:R-:W-:-:S02]  /*29f10*/  IMAD.MOV.U32 R10, RZ, RZ, R5 ;  /* 0x000000ffff0a7224 */ /* 0x000fc400078e0005 */
[----:B------:R-:W-:Y:S01]  /*29f20*/  IMAD.MOV.U32 R11, RZ, RZ, R4 ;  /* 0x000000ffff0b7224 */ /* 0x000fe200078e0004 */
[----:B------:R-:W3:Y:S01]  /*29f30*/  LDL.LU.64 R6, [R1+0x1c18] ;  /* 0x001c180001067983 */ /* 0x000ee20000300a00 */
[----:B------:R-:W3:Y:S01]  /*29f40*/  LDL.LU.64 R4, [R1+0x1c10] ;  /* 0x001c100001047983 */ /* 0x000ee20000300a00 */
[----:B--2---:R-:W-:Y:S11]  /*29f50*/  HMMA.16816.F32.BF16 R12, R24, R18, R12 ;  /* 0x00000012180c723c */ /* 0x004ff6000004180c */
[----:B------:R-:W-:Y:S11]  /*29f60*/  @!UPT UIADD3 URZ, URZ, URZ, URZ ;  /* 0x0000003f3f3ff290 */ /* 0x000ff6000fffe03f */
[----:B------:R-:W-:Y:S01]  /*29f70*/  @!UPT UIADD3 URZ, URZ, URZ, URZ ;  /* 0x0000003f3f3ff290 */ /* 0x000fe2000fffe03f */
[----:B------:R-:W-:Y:S01]  /*29f80*/  STL.64 [R1+0x150], R12 ;  /* 0x0001500c01007387 */ /* 0x000fe20000100a00 */
[----:B------:R0:W-:Y:S02]  /*29f90*/  STL.64 [R1+0x158], R14 ;  /* 0x0001580e01007387 */ /* 0x0001e40000100a00 */
[----:B------:R-:W2:Y:S02]  /*29fa0*/  LDL.LU R16, [R1+0x140] ;  /* 0x0001400001107983 */ /* 0x000ea40000300800 */
[----:B------:R-:W-:Y:S02]  /*29fb0*/  IMAD.MOV.U32 R17, RZ, RZ, R28 ;  /* 0x000000ffff117224 */ /* 0x000fe400078e001c */
[----:B------:R-:W4:Y:S01]  /*29fc0*/  LDL.LU R28, [R1+0x1c08] ;  /* 0x001c0800011c7983 */ /* 0x000f220000300800 */
[----:B0-----:R-:W-:Y:S02]  /*29fd0*/  IMAD.MOV.U32 R15, RZ, RZ, R18 ;  /* 0x000000ffff0f7224 */ /* 0x001fe400078e0012 */
[----:B------:R-:W-:-:S02]  /*29fe0*/  IMAD.MOV.U32 R14, RZ, RZ, R19 ;  /* 0x000000ffff0e7224 */ /* 0x000fc400078e0013 */
[----:B------:R-:W-:Y:S02]  /*29ff0*/  IMAD.MOV.U32 R18, RZ, RZ, R0 ;  /* 0x000000ffff127224 */ /* 0x000fe400078e0000 */
[----:B------:R-:W-:Y:S01]  /*2a000*/  IMAD.MOV.U32 R19, RZ, RZ, R3 ;  /* 0x000000ffff137224 */ /* 0x000fe200078e0003 */
[----:B------:R-:W3:Y:S01]  /*2a010*/  LDL.LU R0, [R1+0x1c04] ;  /* 0x001c040001007983 */ /* 0x000ee20000300800 */
[----:B------:R-:W3:Y:S03]  /*2a020*/  LDL.LU R3, [R1+0x1c00] ;  /* 0x001c000001037983 */ /* 0x000ee60000300800 */
[----:B------:R-:W-:Y:S04]  /*2a030*/  STL.64 [R1+0x1bb8], R18 ;  /* 0x001bb81201007387 */ /* 0x000fe80000100a00 */
[----:B--2---:R0:W-:Y:S04]  /*2a040*/  STL.64 [R1+0x1bb0], R16 ;  /* 0x001bb01001007387 */ /* 0x0041e80000100a00 */
[----:B0-----:R-:W2:Y:S01]  /*2a050*/  LDL.LU R16, [R1+0xe0] ;  /* 0x0000e00001107983 */ /* 0x001ea20000300800 */
[----:B------:R-:W2:Y:S02]  /*2a060*/  LDL.LU R17, [R1+0xe4] ;  /* 0x0000e40001117983 */ /* 0x000ea40000300800 */
[----:B------:R-:W2:Y:S02]  /*2a070*/  LDL.LU R18, [R1+0xe8] ;  /* 0x0000e80001127983 */ /* 0x000ea40000300800 */
[----:B------:R-:W2:Y:S01]  /*2a080*/  LDL.LU R19, [R1+0xec] ;  /* 0x0000ec0001137983 */ /* 0x000ea20000300800 */
[----:B---3--:R-:W-:Y:S01]  /*2a090*/  HMMA.16816.F32.BF16 R4, R24, R10, R4 ;  /* 0x0000000a1804723c */ /* 0x008fe20000041804 */
[----:B--2---:R0:W-:Y:S01]  /*2a0a0*/  STL.64 [R1+0x1bc8], R18 ;  /* 0x001bc81201007387 */ /* 0x0041e20000100a00 */
[----:B------:R-:W-:Y:S11]  /*2a0b0*/  STL.64 [R1+0x1bc0], R16 ;  /* 0x001bc01001007387 */ /* 0x000ff60000100a00 */
[----:B------:R-:W-:Y:S10]  /*2a0c0*/  @!UPT UIADD3 URZ, URZ, URZ, URZ ;  /* 0x0000003f3f3ff290 */ /* 0x000ff4000fffe03f */
[----:B------:R-:W-:Y:S02]  /*2a0d0*/  STL.64 [R1+0x110], R4 ;  /* 0x0001100401007387 */ /* 0x000fe40000100a00 */
[----:B------:R1:W-:Y:S02]  /*2a0e0*/  STL.64 [R1+0x118], R6 ;  /* 0x0001180601007387 */ /* 0x0003e40000100a00 */
[----:B0-----:R-:W-:Y:S02]  /*2a0f0*/  IMAD.MOV.U32 R18, RZ, RZ, R9 ;  /* 0x000000ffff127224 */ /* 0x001fe400078e0009 */
[----:B------:R-:W-:Y:S01]  /*2a100*/  IMAD.MOV.U32 R19, RZ, RZ, R8 ;  /* 0x000000ffff137224 */ /* 0x000fe200078e0008 */
[----:B-1----:R-:W2:Y:S01]  /*2a110*/  LDL.LU.64 R6, [R1+0x1bf8] ;  /* 0x001bf80001067983 */ /* 0x002ea20000300a00 */
[----:B------:R-:W2:Y:S02]  /*2a120*/  LDL.LU.64 R4, [R1+0x1bf0] ;  /* 0x001bf00001047983 */ /* 0x000ea40000300a00 */
[----:B------:R0:W-:Y:S02]  /*2a130*/  STL.64 [R1+0x1bd0], R10 ;  /* 0x001bd00a01007387 */ /* 0x0001e40000100a00 */
[----:B------:R-:W3:Y:S02]  /*2a140*/  LDL.LU R8, [R1+0xc0] ;  /* 0x0000c00001087983 */ /* 0x000ee40000300800 */
[----:B------:R-:W-:-:S02]  /*2a150*/  IMAD.MOV.U32 R9, RZ, RZ, R3 ;  /* 0x000000ffff097224 */ /* 0x000fc400078e0003 */
[----:B------:R-:W3:Y:S01]  /*2a160*/  LDL.LU R3, [R1+0x1bec] ;  /* 0x001bec0001037983 */ /* 0x000ee20000300800 */
[----:B0-----:R-:W-:-:S03]  /*2a170*/  IMAD.MOV.U32 R10, RZ, RZ, R0 ;  /* 0x000000ffff0a7224 */ /* 0x001fc600078e0000 */
[----:B------:R-:W3:Y:S01]  /*2a180*/  LDL.LU R0, [R1+0x1be8] ;  /* 0x001be80001007983 */ /* 0x000ee20000300800 */
[----:B------:R-:W-:Y:S02]  /*2a190*/  IMAD.MOV.U32 R13, RZ, RZ, R22 ;  /* 0x000000ffff0d7224 */ /* 0x000fe400078e0016 */
[----:B------:R-:W-:Y:S02]  /*2a1a0*/  IMAD.MOV.U32 R12, RZ, RZ, R23 ;  /* 0x000000ffff0c7224 */ /* 0x000fe400078e0017 */
[----:B----4-:R-:W-:Y:S01]  /*2a1b0*/  IMAD.MOV.U32 R11, RZ, RZ, R28 ;  /* 0x000000ffff0b7224 */ /* 0x010fe200078e001c */
[----:B--2---:R-:W-:Y:S01]  /*2a1c0*/  HMMA.16816.F32.BF16 R4, R24, R22, R4 ;  /* 0x000000161804723c */ /* 0x004fe20000041804 */
[----:B---3--:R-:W0:Y:S04]  /*2a1d0*/  LDSM.16.MT88.4 R24, [R3+0x8000] ;  /* 0x008000000318783b */ /* 0x008e280000004200 */
[----:B------:R-:W1:Y:S11]  /*2a1e0*/  LDSM.16.M88.4 R20, [R0+0x10100] ;  /* 0x010100000014783b */ /* 0x000e760000000200 */
[----:B------:R-:W-:Y:S07]  /*2a1f0*/  @!UPT UIADD3 URZ, URZ, URZ, URZ ;  /* 0x0000003f3f3ff290 */ /* 0x000fee000fffe03f */
[----:B------:R-:W-:Y:S01]  /*2a200*/  STL.64 [R1+0x100], R4 ;  /* 0x0001000401007387 */ /* 0x000fe20000100a00 */
[----:B------:R-:W-:Y:S03]  /*2a210*/  STL.64 [R1+0x108], R6 ;  /* 0x0001080601007387 */ /* 0x000fe60000100a00 */
[----:B0-----:R-:W-:Y:S01]  /*2a220*/  STL [R1+0x1b94], R26 ;  /* 0x001b941a01007387 */ /* 0x001fe20000100800 */
[----:B------:R-:W-:Y:S03]  /*2a230*/  STL [R1+0x1b90], R27 ;  /* 0x001b901b01007387 */ /* 0x000fe60000100800 */
[----:B-1----:R-:W-:Y:S01]  /*2a240*/  STL.64 [R1], R20 ;  /* 0x0000001401007387 */ /* 0x002fe20000100a00 */
[----:B------:R-:W-:Y:S02]  /*2a250*/  STL.64 [R1+0x8], R22 ;  /* 0x0000081601007387 */ /* 0x000fe40000100a00 */
[----:B------:R-:W-:-:S02]  /*2a260*/  IMAD.MOV.U32 R3, RZ, RZ, R23 ;  /* 0x000000ffff037224 */ /* 0x000fc400078e0017 */
[----:B------:R-:W0:Y:S04]  /*2a270*/  LDSM.16.M88.4 R20, [R0+0x12100] ;  /* 0x012100000014783b */ /* 0x000e280000000200 */
[----:B------:R1:W-:Y:S04]  /*2a280*/  STL [R1+0x1b68], R3 ;  /* 0x001b680301007387 */ /* 0x0003e80000100800 */
[----:B-1----:R-:W2:Y:S04]  /*2a290*/  LDL R3, [R1+0x1f4] ;  /* 0x0001f40001037983 */ /* 0x002ea80000100800 */
[----:B0-----:R-:W-:Y:S01]  /*2a2a0*/  STL.64 [R1+0x30], R20 ;  /* 0x0000301401007387 */ /* 0x001fe20000100a00 */
[----:B------:R-:W-:Y:S02]  /*2a2b0*/  STL.64 [R1+0x38], R22 ;  /* 0x0000381601007387 */ /* 0x000fe40000100a00 */
[----:B------:R-:W0:Y:S02]  /*2a2c0*/  LDSM.16.M88.4 R20, [R0+0x14100] ;  /* 0x014100000014783b */ /* 0x000e240000000200 */
[----:B0-----:R-:W-:Y:S02]  /*2a2d0*/  STL.64 [R1+0x20], R20 ;  /* 0x0000201401007387 */ /* 0x001fe40000100a00 */
[----:B------:R0:W-:Y:S02]  /*2a2e0*/  STL.64 [R1+0x28], R22 ;  /* 0x0000281601007387 */ /* 0x0001e40000100a00 */
[----:B------:R-:W-:Y:S01]  /*2a2f0*/  IMAD.MOV.U32 R28, RZ, RZ, R21 ;  /* 0x000000ffff1c7224 */ /* 0x000fe200078e0015 */
[----:B0-----:R-:W3:Y:S01]  /*2a300*/  LDL.LU.64 R22, [R1+0x1be0] ;  /* 0x001be00001167983 */ /* 0x001ee20000300a00 */
[----:B------:R-:W3:Y:S02]  /*2a310*/  LDL.LU.64 R20, [R1+0x1bd8] ;  /* 0x001bd80001147983 */ /* 0x000ee40000300a00 */
[----:B---3--:R-:W-:Y:S01]  /*2a320*/  HMMA.16816.F32.BF16 R16, R20, R18, R8 ;  /* 0x000000121410723c */ /* 0x008fe20000041808 */
[----:B------:R-:W3:Y:S11]  /*2a330*/  LDL.LU.64 R10, [R1+0x1bd0] ;  /* 0x001bd000010a7983 */ /* 0x000ef60000300a00 */
[----:B------:R-:W-:Y:S11]  /*2a340*/  @!UPT UIADD3 URZ, URZ, URZ, URZ ;  /* 0x0000003f3f3ff290 */ /* 0x000ff6000fffe03f */
[----:B------:R-:W-:Y:S01]  /*2a350*/  STL.64 [R1+0x130], R16 ;  /* 0x0001301001007387 */ /* 0x000fe20000100a00 */
[----:B------:R-:W-:Y:S02]  /*2a360*/  STL.64 [R1+0x138], R18 ;  /* 0x0001381201007387 */ /* 0x000fe40000100a00 */
[----:B------:R-:W0:Y:S02]  /*2a370*/  LDSM.16.M88.4 R16, [R0+0x16100] ;  /* 0x016100000010783b */ /* 0x000e240000000200 */
[----:B0-----:R-:W-:Y:S02]  /*2a380*/  STL.64 [R1+0x10], R16 ;  /* 0x0000101001007387 */ /* 0x001fe40000100a00 */
[----:B------:R0:W-:Y:S02]  /*2a390*/  STL.64 [R1+0x18], R18 ;  /* 0x0000181201007387 */ /* 0x0001e40000100a00 */
[----:B------:R-:W-:Y:S02]  /*2a3a0*/  IMAD.MOV.U32 R26, RZ, RZ, R16 ;  /* 0x000000ffff1a7224 */ /* 0x000fe400078e0010 */
[----:B------:R-:W-:Y:S01]  /*2a3b0*/  IMAD.MOV.U32 R27, RZ, RZ, R17 ;  /* 0x000000ffff1b7224 */ /* 0x000fe200078e0011 */
[----:B0-----:R-:W4:Y:S01]  /*2a3c0*/  LDL.LU.64 R18, [R1+0x1bc8] ;  /* 0x001bc80001127983 */ /* 0x001f220000300a00 */
[----:B------:R-:W4:Y:S02]  /*2a3d0*/  LDL.LU.64 R16, [R1+0x1bc0] ;  /* 0x001bc00001107983 */ /* 0x000f240000300a00 */
[----:B------:R-:W-:-:S02]  /*2a3e0*/  IMAD.MOV.U32 R6, RZ, RZ, R15 ;  /* 0x000000ffff067224 */ /* 0x000fc400078e000f */
[----:B------:R-:W-:Y:S01]  /*2a3f0*/  IMAD.MOV.U32 R7, RZ, RZ, R14 ;  /* 0x000000ffff077224 */ /* 0x000fe200078e000e */
[----:B------:R-:W-:Y:S06]  /*2a400*/  STL [R1+0x17e8], R0 ;  /* 0x0017e80001007387 */ /* 0x000fec0000100800 */
[C---:B----4-:R-:W-:Y:S01]  /*2a410*/  HMMA.16816.F32.BF16 R4, R20.reuse, R6, R16 ;  /* 0x000000061404723c */ /* 0x050fe20000041810 */
[----:B------:R-:W3:Y:S01]  /*2a420*/  LDL.LU.64 R18, [R1+0x1bb8] ;  /* 0x001bb80001127983 */ /* 0x000ee20000300a00 */
[----:B------:R-:W3:Y:S11]  /*2a430*/  LDL.LU.64 R16, [R1+0x1bb0] ;  /* 0x001bb00001107983 */ /* 0x000ef60000300a00 */
[----:B------:R-:W-:Y:S10]  /*2a440*/  @!UPT UIADD3 URZ, URZ, URZ, URZ ;  /* 0x0000003f3f3ff290 */ /* 0x000ff4000fffe03f */
[----:B------:R-:W-:Y:S01]  /*2a450*/  STL.64 [R1+0x120], R4 ;  /* 0x0001200401007387 */ /* 0x000fe20000100a00 */
[----:B------:R-:W-:Y:S02]  /*2a460*/  STL.64 [R1+0x128], R6 ;  /* 0x0001280601007387 */ /* 0x000fe40000100a00 */
[----:B--2---:R-:W0:Y:S02]  /*2a470*/  LDSM.16.MT88.4 R4, [R3+0x8080] ;  /* 0x008080000304783b */ /* 0x004e240000004200 */
[----:B0-----:R-:W-:Y:S02]  /*2a480*/  STL.64 [R1+0x1b60], R6 ;  /* 0x001b600601007387 */ /* 0x001fe40000100a00 */
[----:B------:R0:W-:Y:S02]  /*2a490*/  STL.64 [R1+0x1b58], R4 ;  /* 0x001b580401007387 */ /* 0x0001e40000100a00 */
[----:B0-----:R-:W2:Y:S01]  /*2a4a0*/  LDL.64 R4, [R1+0x30] ;  /* 0x0000300001047983 */ /* 0x001ea20000100a00 */
[----:B---3--:R-:W-:Y:S03]  /*2a4b0*/  HMMA.16816.F32.BF16 R8, R20, R10, R16 ;  /* 0x0000000a1408723c */ /* 0x008fe60000041810 */
[----:B--2---:R0:W-:Y:S02]  /*2a4c0*/  STL.64 [R1+0x1b80], R4 ;  /* 0x001b800401007387 */ /* 0x0041e40000100a00 */
[----:B0-----:R-:W-:-:S02]  /*2a4d0*/  IMAD.MOV.U32 R4, RZ, RZ, R29 ;  /* 0x000000ffff047224 */ /* 0x001fc400078e001d */
[----:B------:R-:W2:Y:S01]  /*2a4e0*/  LDL.LU R29, [R1+0x1ba8] ;  /* 0x001ba800011d7983 */ /* 0x000ea20000300800 */
[----:B------:R-:W3:Y:S02]  /*2a4f0*/  LDL.LU R5, [R1+0x194] ;  /* 0x0001940001057983 */ /* 0x000ee40000300800 */
[----:B------:R-:W3:Y:S02]  /*2a500*/  LDL.LU R6, [R1+0x198] ;  /* 0x0001980001067983 */ /* 0x000ee40000300800 */
[----:B------:R-:W3:Y:S01]  /*2a510*/  LDL.LU R7, [R1+0x19c] ;  /* 0x00019c0001077983 */ /* 0x000ee20000300800 */
[----:B------:R-:W4:Y:S01]  /*2a520*/  LDL.LU.64 R18, [R1+0x1ba0] ;  /* 0x001ba00001127983 */ /* 0x000f220000300a00 */
[----:B------:R-:W4:Y:S09]  /*2a530*/  LDL.LU.64 R16, [R1+0x1b98] ;  /* 0x001b980001107983 */ /* 0x000f320000300a00 */
[----:B------:R-:W-:Y:S02]  /*2a540*/  STL.64 [R1+0xf0], R8 ;  /* 0x0000f00801007387 */ /* 0x000fe40000100a00 */
[----:B------:R-:W-:Y:S02]  /*2a550*/  STL.64 [R1+0xf8], R10 ;  /* 0x0000f80a01007387 */ /* 0x000fe40000100a00 */
[----:B--2---:R-:W0:Y:S04]  /*2a560*/  LDSM.16.MT88.4 R8, [R29+0x8000] ;  /* 0x008000001d08783b */ /* 0x004e280000004200 */
[----:B0-----:R0:W-:Y:S02]  /*2a570*/  STL.64 [R1+0x1b20], R10 ;  /* 0x001b200a01007387 */ /* 0x0011e40000100a00 */
[----:B0-----:R-:W-:-:S02]  /*2a580*/  IMAD.MOV.U32 R10, RZ, RZ, R13 ;  /* 0x000000ffff0a7224 */ /* 0x001fc400078e000d */
[----:B------:R-:W-:Y:S02]  /*2a590*/  IMAD.MOV.U32 R11, RZ, RZ, R12 ;  /* 0x000000ffff0b7224 */ /* 0x000fe400078e000c */
[----:B------:R-:W0:Y:S04]  /*2a5a0*/  LDSM.16.MT88.4 R12, [R29+0x8080] ;  /* 0x008080001d0c783b */ /* 0x000e280000004200 */
[----:B------:R4:W-:Y:S02]  /*2a5b0*/  STL.64 [R1+0x1b18], R8 ;  /* 0x001b180801007387 */ /* 0x0009e40000100a00 */
[----:B----4-:R-:W-:Y:S02]  /*2a5c0*/  HMMA.16816.F32.BF16 R8, R20, R10, R16 ;  /* 0x0000000a1408723c */ /* 0x010fe40000041810 */
[----:B------:R-:W1:Y:S04]  /*2a5d0*/  LDSM.16.MT88.4 R16, [R3+0x9000] ;  /* 0x009000000310783b */ /* 0x000e680000004200 */
[----:B0-----:R-:W-:Y:S01]  /*2a5e0*/  STL.64 [R1+0x1ae8], R14 ;  /* 0x001ae80e01007387 */ /* 0x001fe20000100a00 */
[----:B------:R0:W-:Y:S02]  /*2a5f0*/  STL.64 [R1+0x1ae0], R12 ;  /* 0x001ae00c01007387 */ /* 0x0001e40000100a00 */
[----:B0-----:R-:W-:-:S02]  /*2a600*/  IMAD.MOV.U32 R12, RZ, RZ, R26 ;  /* 0x000000ffff0c7224 */ /* 0x001fc400078e001a */
[----:B------:R-:W-:Y:S01]  /*2a610*/  IMAD.MOV.U32 R13, RZ, RZ, R27 ;  /* 0x000000ffff0d7224 */ /* 0x000fe200078e001b */
[----:B------:R-:W3:Y:S01]  /*2a620*/  LDL.LU R26, [R1+0x1b94] ;  /* 0x001b9400011a7983 */ /* 0x000ee20000300800 */
[----:B------:R-:W3:Y:S03]  /*2a630*/  LDL.LU R27, [R1+0x1b90] ;  /* 0x001b9000011b7983 */ /* 0x000ee60000300800 */
[----:B------:R0:W-:Y:S04]  /*2a640*/  STL.64 [R1+0x1b88], R12 ;  /* 0x001b880c01007387 */ /* 0x0001e80000100a00 */
[----:B0-----:R-:W3:Y:S01]  /*2a650*/  LDL.64 R12, [R1] ;  /* 0x00000000010c7983 */ /* 0x001ee20000100a00 */
[----:B------:R-:W2:Y:S02]  /*2a660*/  LDL.LU R20, [R1+0x170] ;  /* 0x0001700001147983 */ /* 0x000ea40000300800 */
[----:B------:R0:W-:Y:S02]  /*2a670*/  STL.64 [R1+0xc0], R8 ;  /* 0x0000c00801007387 */ /* 0x0001e40000100a00 */
[----:B------:R-:W-:Y:S01]  /*2a680*/  STL.64 [R1+0xc8], R10 ;  /* 0x0000c80a01007387 */ /* 0x000fe20000100a00 */
[----:B------:R-:W2:Y:S01]  /*2a690*/  LDL.LU R21, [R1+0x174] ;  /* 0x0001740001157983 */ /* 0x000ea20000300800 */
[----:B------:R-:W4:Y:S02]  /*2a6a0*/  LDL.LU R22, [R1+0x178] ;  /* 0x0001780001167983 */ /* 0x000f240000300800 */
[----:B------:R-:W4:Y:S01]  /*2a6b0*/  LDL.LU R23, [R1+0x17c] ;  /* 0x00017c0001177983 */ /* 0x000f220000300800 */
[----:B---3--:R-:W-:Y:S01]  /*2a6c0*/  HMMA.16816.F32.BF16 R4, R24, R12, R4 ;  /* 0x0000000c1804723c */ /* 0x008fe20000041804 */
[----:B----4-:R-:W-:Y:S01]  /*2a6d0*/  STL.64 [R1+0x1b78], R22 ;  /* 0x001b781601007387 */ /* 0x010fe20000100a00 */
[----:B--2---:R2:W-:Y:S02]  /*2a6e0*/  STL.64 [R1+0x1b70], R20 ;  /* 0x001b701401007387 */ /* 0x0045e40000100a00 */
[----:B0-----:R-:W-:-:S02]  /*2a6f0*/  IMAD.MOV.U32 R9, RZ, RZ, R12 ;  /* 0x000000ffff097224 */ /* 0x001fc400078e000c */
[----:B------:R-:W-:Y:S01]  /*2a700*/  IMAD.MOV.U32 R8, RZ, RZ, R13 ;  /* 0x000000ffff087224 */ /* 0x000fe200078e000d */
[----:B--2---:R-:W2:Y:S01]  /*2a710*/  LDL.LU R20, [R1+0x180] ;  /* 0x0001800001147983 */ /* 0x004ea20000300800 */
[----:B------:R-:W2:Y:S02]  /*2a720*/  LDL.LU R21, [R1+0x184] ;  /* 0x0001840001157983 */ /* 0x000ea40000300800 */
[----:B------:R-:W2:Y:S02]  /*2a730*/  LDL.LU R22, [R1+0x188] ;  /* 0x0001880001167983 */ /* 0x000ea40000300800 */
[----:B------:R-:W2:Y:S01]  /*2a740*/  LDL.LU R23, [R1+0x18c] ;  /* 0x00018c0001177983 */ /* 0x000ea20000300800 */
[----:B-1----:R-:W-:Y:S01]  /*2a750*/  STL [R1+0x1a94], R18 ;  /* 0x001a941201007387 */ /* 0x002fe20000100800 */
[----:B------:R-:W-:Y:S02]  /*2a760*/  STL [R1+0x1a90], R19 ;  /* 0x001a901301007387 */ /* 0x000fe40000100800 */
[----:B------:R0:W-:Y:S02]  /*2a770*/  STL.64 [R1+0x1b28], R16 ;  /* 0x001b281001007387 */ /* 0x0001e40000100a00 */
[----:B0-----:R-:W3:Y:S01]  /*2a780*/  LDL R16, [R1+0x20] ;  /* 0x0000200001107983 */ /* 0x001ee20000100800 */
[----:B------:R-:W4:Y:S04]  /*2a790*/  LDL.LU.64 R12, [R1+0x1b88] ;  /* 0x001b8800010c7983 */ /* 0x000f280000300a00 */
[----:B------:R0:W-:Y:S02]  /*2a7a0*/  STL.64 [R1+0xb0], R4 ;  /* 0x0000b00401007387 */ /* 0x0001e40000100a00 */
[----:B0-----:R-:W2:Y:S01]  /*2a7b0*/  LDL.LU.64 R4, [R1+0x1b80] ;  /* 0x001b800001047983 */ /* 0x001ea20000300a00 */
[----:B------:R-:W-:-:S02]  /*2a7c0*/  IMAD.MOV.U32 R14, RZ, RZ, R7 ;  /* 0x000000ffff0e7224 */ /* 0x000fc400078e0007 */
[----:B------:R-:W-:-:S03]  /*2a7d0*/  IMAD.MOV.U32 R15, RZ, RZ, R6 ;  /* 0x000000ffff0f7224 */ /* 0x000fc600078e0006 */
        /* <DEDUP_REMOVED lines=11> */
[----:B------:R-:W-:Y:S01]  /*2a890*/  IMAD.MOV.U32 R0, RZ, RZ, R5 ;  /* 0x000000ffff007224 */ /* 0x000fe200078e0005 */
[----:B------:R-:W4:Y:S01]  /*2a8a0*/  LDL.LU R4, [R1+0x160] ;  /* 0x0001600001047983 */ /* 0x000f220000300800 */
[----:B------:R-:W4:Y:S02]  /*2a8b0*/  LDL.LU R5, [R1+0x164] ;  /* 0x0001640001057983 */ /* 0x000f240000300800 */
[----:B------:R-:W4:Y:S02]  /*2a8c0*/  LDL.LU R6, [R1+0x168] ;  /* 0x0001680001067983 */ /* 0x000f240000300800 */
[----:B------:R-:W4:Y:S01]  /*2a8d0*/  LDL.LU R7, [R1+0x16c] ;  /* 0x00016c0001077983 */ /* 0x000f220000300800 */
[----:B---3--:R0:W-:Y:S01]  /*2a8e0*/  STL.64 [R1+0x1b30], R16 ;  /* 0x001b301001007387 */ /* 0x0081e20000100a00 */
[----:B--2---:R-:W-:Y:S03]  /*2a8f0*/  HMMA.16816.F32.BF16 R20, R24, R16, R20 ;  /* 0x000000101814723c */ /* 0x004fe60000041814 */
[----:B0-----:R-:W2:Y:S11]  /*2a900*/  LDL.LU R16, [R1+0x1b0] ;  /* 0x0001b00001107983 */ /* 0x001eb60000300800 */
[----:B------:R-:W-:Y:S09]  /*2a910*/  @!UPT UIADD3 URZ, URZ, URZ, URZ ;  /* 0x0000003f3f3ff290 */ /* 0x000ff2000fffe03f */
[----:B------:R-:W-:Y:S01]  /*2a920*/  STL.64 [R1+0x90], R20 ;  /* 0x0000901401007387 */ /* 0x000fe20000100a00 */
[----:B------:R-:W-:Y:S02]  /*2a930*/  STL.64 [R1+0x98], R22 ;  /* 0x0000981601007387 */ /* 0x000fe40000100a00 */
[----:B------:R-:W2:Y:S02]  /*2a940*/  LDL.LU R17, [R1+0x1b4] ;  /* 0x0001b40001117983 */ /* 0x000ea40000300800 */
[----:B------:R-:W3:Y:S01]  /*2a950*/  LDL.LU R18, [R1+0x1b8] ;  /* 0x0001b80001127983 */ /* 0x000ee20000300800 */
[----:B------:R-:W3:Y:S04]  /*2a960*/  LDL.LU R19, [R1+0x1bc] ;  /* 0x0001bc0001137983 */ /* 0x000ee80000300800 */
[----:B------:R0:W1:Y:S04]  /*2a970*/  LDSM.16.MT88.4 R20, [R3+0x9080] ;  /* 0x009080000314783b */ /* 0x0000680000004200 */
[----:B---3--:R-:W-:Y:S01]  /*2a980*/  STL.64 [R1+0x1b40], R18 ;  /* 0x001b401201007387 */ /* 0x008fe20000100a00 */
[----:B--2---:R2:W-:Y:S02]  /*2a990*/  STL.64 [R1+0x1b38], R16 ;  /* 0x001b381001007387 */ /* 0x0045e40000100a00 */
[----:B0-----:R-:W3:Y:S02]  /*2a9a0*/  LDL.LU R3, [R1+0x1b68] ;  /* 0x001b680001037983 */ /* 0x001ee40000300800 */
[----:B--2---:R-:W-:-:S02]  /*2a9b0*/  IMAD.MOV.U32 R17, RZ, RZ, R8 ;  /* 0x000000ffff117224 */ /* 0x004fc400078e0008 */
[----:B------:R-:W-:Y:S01]  /*2a9c0*/  IMAD.MOV.U32 R16, RZ, RZ, R9 ;  /* 0x000000ffff107224 */ /* 0x000fe200078e0009 */
[----:B------:R-:W2:Y:S01]  /*2a9d0*/  LDL.LU R8, [R1+0x40] ;  /* 0x0000400001087983 */ /* 0x000ea20000300800 */
[----:B------:R-:W2:Y:S02]  /*2a9e0*/  LDL.LU R9, [R1+0x44] ;  /* 0x0000440001097983 */ /* 0x000ea40000300800 */
[----:B------:R-:W2:Y:S02]  /*2a9f0*/  LDL.LU R10, [R1+0x48] ;  /* 0x00004800010a7983 */ /* 0x000ea40000300800 */
[----:B------:R-:W2:Y:S01]  /*2aa00*/  LDL.LU R11, [R1+0x4c] ;  /* 0x00004c00010b7983 */ /* 0x000ea20000300800 */
[----:B----4-:R-:W-:Y:S01]  /*2aa10*/  HMMA.16816.F32.BF16 R24, R24, R12, R4 ;  /* 0x0000000c1818723c */ /* 0x010fe20000041804 */
[----:B--2---:R-:W-:Y:S01]  /*2aa20*/  STL.64 [R1+0x1b50], R10 ;  /* 0x001b500a01007387 */ /* 0x004fe20000100a00 */
[----:B------:R0:W-:Y:S03]  /*2aa30*/  STL.64 [R1+0x1b48], R8 ;  /* 0x001b480801007387 */ /* 0x0001e60000100a00 */
        /* <DEDUP_REMOVED lines=9> */
[----:B-1----:R-:W2:Y:S02]  /*2aad0*/  LDL.LU R21, [R1+0x1a4] ;  /* 0x0001a40001157983 */ /* 0x002ea40000300800 */
[----:B----4-:R-:W4:Y:S02]  /*2aae0*/  LDL.LU R22, [R1+0x1a8] ;  /* 0x0001a80001167983 */ /* 0x010f240000300800 */
[----:B---3--:R-:W4:Y:S01]  /*2aaf0*/  LDL.LU R23, [R1+0x1ac] ;  /* 0x0001ac0001177983 */ /* 0x008f220000300800 */
[----:B------:R-:W2:Y:S01]  /*2ab00*/  LDL.LU.64 R6, [R1+0x1b60] ;  /* 0x001b600001067983 */ /* 0x000ea20000300a00 */
[----:B------:R-:W2:Y:S02]  /*2ab10*/  LDL.LU.64 R4, [R1+0x1b58] ;  /* 0x001b580001047983 */ /* 0x000ea40000300a00 */
[----:B------:R-:W-:-:S02]  /*2ab20*/  IMAD.MOV.U32 R14, RZ, RZ, R26 ;  /* 0x000000ffff0e7224 */ /* 0x000fc400078e001a */
[----:B------:R-:W-:Y:S02]  /*2ab30*/  STL.64 [R1+0x50], R24 ;  /* 0x0000501801007387 */ /* 0x000fe40000100a00 */
[----:B------:R-:W-:Y:S02]  /*2ab40*/  IMAD.MOV.U32 R15, RZ, RZ, R27 ;  /* 0x000000ffff0f7224 */ /* 0x000fe400078e001b */
[----:B------:R-:W0:Y:S04]  /*2ab50*/  LDSM.16.MT88.4 R24, [R29+0x9000] ;  /* 0x009000001d18783b */ /* 0x000e280000004200 */
[----:B0-----:R-:W-:Y:S01]  /*2ab60*/  STL.64 [R1+0x19d8], R26 ;  /* 0x0019d81a01007387 */ /* 0x001fe20000100a00 */
[----:B------:R-:W-:Y:S01]  /*2ab70*/  STL.64 [R1+0x19d0], R24 ;  /* 0x0019d01801007387 */ /* 0x000fe20000100a00 */
[----:B--2---:R-:W-:Y:S02]  /*2ab80*/  HMMA.16816.F32.BF16 R16, R4, R16, R8 ;  /* 0x000000100410723c */ /* 0x004fe40000041808 */
        /* <DEDUP_REMOVED lines=9> */
[----:B---3--:R-:W-:Y:S11]  /*2ac20*/  HMMA.16816.F32.BF16 R16, R4, R24, R16 ;  /* 0x000000180410723c */ /* 0x008ff60000041810 */
[----:B------:R-:W-:Y:S11]  /*2ac30*/  @!UPT UIADD3 URZ, URZ, URZ, URZ ;  /* 0x0000003f3f3ff290 */ /* 0x000ff6000fffe03f */
[----:B------:R-:W-:Y:S01]  /*2ac40*/  @!UPT UIADD3 URZ, URZ, URZ, URZ ;  /* 0x0000003f3f3ff290 */ /* 0x000fe2000fffe03f */
[----:B------:R0:W-:Y:S01]  /*2ac50*/  STL [R1+0x70], R16 ;  /* 0x0000701001007387 */ /* 0x0001e20000100800 */
[----:B------:R-:W-:-:S03]  /*2ac60*/  IMAD.MOV.U32 R29, RZ, RZ, R17 ;  /* 0x000000ffff1d7224 */ /* 0x000fc600078e0011 */
[----:B0-----:R-:W4:Y:S01]  /*2ac70*/  LDL.LU.64 R16, [R1+0x1b30] ;  /* 0x001b300001107983 */ /* 0x001f220000300a00 */
[----:B------:R-:W-:Y:S02]  /*2ac80*/  IMAD.MOV.U32 R28, RZ, RZ, R18 ;  /* 0x000000ffff1c7224 */ /* 0x000fe400078e0012 */
[----:B------:R-:W-:Y:S02]  /*2ac90*/  IMAD.MOV.U32 R0, RZ, RZ, R19 ;  /* 0x000000ffff007224 */ /* 0x000fe400078e0013 */
[----:B------:R0:W-:Y:S02]  /*2aca0*/  STL.64 [R1+0x1b10], R24 ;  /* 0x001b101801007387 */ /* 0x0001e40000100a00 */
[----:B0-----:R-:W3:Y:S01]  /*2acb0*/  LDL.LU.64 R24, [R1] ;  /* 0x0000000001187983 */ /* 0x001ee20000300a00 */
[----:B------:R-:W-:Y:S02]  /*2acc0*/  STL [R1+0x1a8c], R28 ;  /* 0x001a8c1c01007387 */ /* 0x000fe40000100800 */
[----:B------:R-:W-:Y:S01]  /*2acd0*/  STL [R1+0x1a88], R29 ;  /* 0x001a881d01007387 */ /* 0x000fe20000100800 */
[C---:B----4-:R-:W-:Y:S11]  /*2ace0*/  HMMA.16816.F32.BF16 R16, R4.reuse, R16, R20 ;  /* 0x000000100410723c */ /* 0x050ff60000041814 */
[----:B------:R-:W-:Y:S11]  /*2acf0*/  @!UPT UIADD3 URZ, URZ, URZ, URZ ;  /* 0x0000003f3f3ff290 */ /* 0x000ff6000fffe03f */
[----:B------:R-:W-:Y:S02]  /*2ad00*/  @!UPT UIADD3 URZ, URZ, URZ, URZ ;  /* 0x0000003f3f3ff290 */ /* 0x000fe4000fffe03f */
[----:B------:R-:W-:Y:S02]  /*2ad10*/  IMAD.MOV.U32 R22, RZ, RZ, R18 ;  /* 0x000000ffff167224 */ /* 0x000fe400078e0012 */
[----:B------:R-:W-:Y:S02]  /*2ad20*/  IMAD.MOV.U32 R23, RZ, RZ, R19 ;  /* 0x000000ffff177224 */ /* 0x000fe400078e0013 */
[----:B------:R-:W-:Y:S02]  /*2ad30*/  IMAD.MOV.U32 R20, RZ, RZ, R16 ;  /* 0x000000ffff147224 */ /* 0x000fe400078e0010 */
[----:B------:R-:W-:Y:S02]  /*2ad40*/  IMAD.MOV.U32 R21, RZ, RZ, R17 ;  /* 0x000000ffff157224 */ /* 0x000fe400078e0011 */
[----:B------:R-:W4:Y:S01]  /*2ad50*/  LDL.LU.64 R16, [R1+0x1b28] ;  /* 0x001b280001107983 */ /* 0x000f220000300a00 */
[----:B------:R-:W-:Y:S02]  /*2ad60*/  STL.64 [R1+0x1a50], R22 ;  /* 0x001a501601007387 */ /* 0x000fe40000100a00 */
[----:B------:R0:W-:Y:S02]  /*2ad70*/  STL.64 [R1+0x1a48], R20 ;  /* 0x001a481401007387 */ /* 0x0001e40000100a00 */
[----:B0-----:R-:W3:Y:S01]  /*2ad80*/  LDL.LU.64 R20, [R1+0x20] ;  /* 0x0000200001147983 */ /* 0x001ee20000300a00 */
[----:B--2---:R-:W-:Y:S11]  /*2ad90*/  HMMA.16816.F32.BF16 R4, R4, R12, R8 ;  /* 0x0000000c0404723c */ /* 0x004ff60000041808 */
[----:B------:R-:W-:Y:S11]  /*2ada0*/  @!UPT UIADD3 URZ, URZ, URZ, URZ ;  /* 0x0000003f3f3ff290 */ /* 0x000ff6000fffe03f */
[----:B------:R-:W-:Y:S02]  /*2adb0*/  @!UPT UIADD3 URZ, URZ, URZ, URZ ;  /* 0x0000003f3f3ff290 */ /* 0x000fe4000fffe03f */
[----:B------:R-:W-:Y:S02]  /*2adc0*/  IMAD.MOV.U32 R18, RZ, RZ, R4 ;  /* 0x000000ffff127224 */ /* 0x000fe400078e0004 */
[----:B------:R-:W-:Y:S02]  /*2add0*/  IMAD.MOV.U32 R19, RZ, RZ, R5 ;  /* 0x000000ffff137224 */ /* 0x000fe400078e0005 */
[----:B------:R-:W-:Y:S02]  /*2ade0*/  IMAD.MOV.U32 R28, RZ, RZ, R6 ;  /* 0x000000ffff1c7224 */ /* 0x000fe400078e0006 */
[----:B------:R-:W-:Y:S01]  /*2adf0*/  IMAD.MOV.U32 R29, RZ, RZ, R7 ;  /* 0x000000ffff1d7224 */ /* 0x000fe200078e0007 */
[----:B---3--:R0:W-:Y:S04]  /*2ae00*/  STL.64 [R1+0x1b08], R20 ;  /* 0x001b081401007387 */ /* 0x0081e80000100a00 */
[----:B0-----:R-:W2:Y:S01]  /*2ae10*/  LDL.LU R20, [R1+0x150] ;  /* 0x0001500001147983 */ /* 0x001ea20000300800 */
[----:B------:R-:W2:Y:S02]  /*2ae20*/  LDL.LU R21, [R1+0x154] ;  /* 0x0001540001157983 */ /* 0x000ea40000300800 */
[----:B------:R-:W2:Y:S02]  /*2ae30*/  LDL.LU R22, [R1+0x158] ;  /* 0x0001580001167983 */ /* 0x000ea40000300800 */
[----:B------:R-:W2:Y:S01]  /*2ae40*/  LDL.LU R23, [R1+0x15c] ;  /* 0x00015c0001177983 */ /* 0x000ea20000300800 */
[----:B------:R-:W3:Y:S01]  /*2ae50*/  LDL.LU.64 R10, [R1+0x1b20] ;  /* 0x001b2000010a7983 */ /* 0x000ee20000300a00 */
[----:B------:R-:W3:Y:S02]  /*2ae60*/  LDL.LU.64 R8, [R1+0x1b18] ;  /* 0x001b180001087983 */ /* 0x000ee40000300a00 */
[----:B------:R-:W2:Y:S02]  /*2ae70*/  LDL.LU R4, [R1+0x110] ;  /* 0x0001100001047983 */ /* 0x000ea40000300800 */
[----:B------:R-:W2:Y:S01]  /*2ae80*/  LDL.LU R5, [R1+0x114] ;  /* 0x0001140001057983 */ /* 0x000ea20000300800 */
[----:B------:R-:W2:Y:S01]  /*2ae90*/  LDL.LU R6, [R1+0x118] ;  /* 0x0001180001067983 */ /* 0x000ea20000300800 */
[----:B------:R-:W2:Y:S02]  /*2aea0*/  LDL.LU R7, [R1+0x11c] ;  /* 0x00011c0001077983 */ /* 0x000ea40000300800 */
[----:B------:R-:W-:Y:S02]  /*2aeb0*/  STL.64 [R1+0x1aa0], R18 ;  /* 0x001aa01201007387 */ /* 0x000fe40000100a00 */
[----:B----4-:R0:W-:Y:S02]  /*2aec0*/  STL.64 [R1+0x1a98], R16 ;  /* 0x001a981001007387 */ /* 0x0101e40000100a00 */
[----:B0-----:R-:W3:Y:S01]  /*2aed0*/  LDL.LU R16, [R1+0xd0] ;  /* 0x0000d00001107983 */ /* 0x001ee20000300800 */
[----:B------:R-:W3:Y:S02]  /*2aee0*/  LDL.LU R17, [R1+0xd4] ;  /* 0x0000d40001117983 */ /* 0x000ee40000300800 */
[----:B------:R-:W3:Y:S02]  /*2aef0*/  LDL.LU R18, [R1+0xd8] ;  /* 0x0000d80001127983 */ /* 0x000ee40000300800 */
[----:B------:R-:W3:Y:S02]  /*2af00*/  LDL.LU R19, [R1+0xdc] ;  /* 0x0000dc0001137983 */ /* 0x000ee40000300800 */
[C---:B---3--:R-:W-:Y:S11]  /*2af10*/  HMMA.16816.F32.BF16 R16, R8.reuse, R24, R16 ;  /* 0x000000180810723c */ /* 0x048ff60000041810 */
[----:B------:R-:W-:Y:S11]  /*2af20*/  @!UPT UIADD3 URZ, URZ, URZ, URZ ;  /* 0x0000003f3f3ff290 */ /* 0x000ff6000fffe03f */
[----:B------:R-:W-:Y:S01]  /*2af30*/  @!UPT UIADD3 URZ, URZ, URZ, URZ ;  /* 0x0000003f3f3ff290 */ /* 0x000fe2000fffe03f */
[----:B------:R0:W-:Y:S01]  /*2af40*/  STL.64 [R1+0xd0], R16 ;  /* 0x0000d01001007387 */ /* 0x0001e20000100a00 */
[----:B------:R-:W-:Y:S02]  /*2af50*/  STL.64 [R1+0xd8], R18 ;  /* 0x0000d81201007387 */ /* 0x000fe40000100a00 */
[----:B0-----:R-:W-:Y:S02]  /*2af60*/  IMAD.MOV.U32 R17, RZ, RZ, R24 ;  /* 0x000000ffff117224 */ /* 0x001fe400078e0018 */
[----:B------:R-:W-:Y:S02]  /*2af70*/  IMAD.MOV.U32 R16, RZ, RZ, R25 ;  /* 0x000000ffff107224 */ /* 0x000fe400078e0019 */
[----:B------:R-:W2:Y:S02]  /*2af80*/  LDL.LU.64 R24, [R1+0x1b10] ;  /* 0x001b100001187983 */ /* 0x000ea40000300a00 */
[----:B--2---:R-:W-:Y:S11]  /*2af90*/  HMMA.16816.F32.BF16 R20, R8, R24, R20 ;  /* 0x000000180814723c */ /* 0x004ff60000041814 */
[----:B------:R-:W-:Y:S11]  /*2afa0*/  @!UPT UIADD3 URZ, URZ, URZ, URZ ;  /* 0x0000003f3f3ff290 */ /* 0x000ff6000fffe03f */
[----:B------:R-:W-:Y:S01]  /*2afb0*/  @!UPT UIADD3 URZ, URZ, URZ, URZ ;  /* 0x0000003f3f3ff290 */ /* 0x000fe2000fffe03f */
[----:B------:R0:W-:Y:S01]  /*2afc0*/  STL [R1+0xe0], R20 ;  /* 0x0000e01401007387 */ /* 0x0001e20000100800 */
[----:B------:R-:W-:-:S03]  /*2afd0*/  IMAD.MOV.U32 R26, RZ, RZ, R21 ;  /* 0x000000ffff1a7224 */ /* 0x000fc600078e0015 */
[----:B0-----:R-:W2:Y:S01]  /*2afe0*/  LDL.LU.64 R20, [R1+0x1b08] ;  /* 0x001b080001147983 */ /* 0x001ea20000300a00 */
[----:B------:R-:W-:Y:S02]  /*2aff0*/  IMAD.MOV.U32 R25, RZ, RZ, R22 ;  /* 0x000000ffff197224 */ /* 0x000fe400078e0016 */
[----:B------:R-:W-:Y:S02]  /*2b000*/  IMAD.MOV.U32 R24, RZ, RZ, R23 ;  /* 0x000000ffff187224 */ /* 0x000fe400078e0017 */
[----:B------:R0:W-:Y:S03]  /*2b010*/  STL [R1+0x1a28], R26 ;  /* 0x001a281a01007387 */ /* 0x0001e60000100800 */
[----:B------:R1:W-:Y:S04]  /*2b020*/  STL.64 [R1+0x1a20], R24 ;  /* 0x001a201801007387 */ /* 0x0003e80000100a00 */
[----:B0-----:R-:W3:Y:S01]  /*2b030*/  LDL R26, [R1+0x8] ;  /* 0x00000800011a7983 */ /* 0x001ee20000100800 */
[----:B-1----:R-:W-:-:S02]  /*2b040*/  IMAD.MOV.U32 R24, RZ, RZ, R17 ;  /* 0x000000ffff187224 */ /* 0x002fc400078e0011 */
[----:B------:R-:W-:Y:S02]  /*2b050*/  IMAD.MOV.U32 R25, RZ, RZ, R16 ;  /* 0x000000ffff197224 */ /* 0x000fe400078e0010 */
[----:B------:R-:W-:Y:S01]  /*2b060*/  IMAD.MOV.U32 R27, RZ, RZ, R3 ;  /* 0x000000ffff1b7224 */ /* 0x000fe200078e0003 */
[----:B--2---:R-:W-:Y:S07]  /*2b070*/  HMMA.16816.F32.BF16 R16, R8, R20, R4 ;  /* 0x000000140810723c */ /* 0x004fee0000041804 */
[----:B------:R-:W-:-:S02]  /*2b080*/  IMAD.MOV.U32 R5, RZ, RZ, R20 ;  /* 0x000000ffff057224 */ /* 0x000fc400078e0014 */
[----:B------:R-:W-:Y:S01]  /*2b090*/  IMAD.MOV.U32 R4, RZ, RZ, R21 ;  /* 0x000000ffff047224 */ /* 0x000fe200078e0015 */
[----:B---3--:R-:W-:Y:S01]  /*2b0a0*/  STL.64 [R1+0x1af8], R26 ;  /* 0x001af81a01007387 */ /* 0x008fe20000100a00 */
[----:B------:R-:W-:Y:S11]  /*2b0b0*/  STL.64 [R1+0x1af0], R24 ;  /* 0x001af01801007387 */ /* 0x000ff60000100a00 */
[----:B------:R-:W-:Y:S01]  /*2b0c0*/  @!UPT UIADD3 URZ, URZ, URZ, URZ ;  /* 0x0000003f3f3ff290 */ /* 0x000fe2000fffe03f */
[----:B------:R0:W-:Y:S01]  /*2b0d0*/  STL.64 [R1+0x110], R16 ;  /* 0x0001101001007387 */ /* 0x0001e20000100a00 */
[----:B------:R1:W-:Y:S02]  /*2b0e0*/  STL [R1+0x118], R18 ;  /* 0x0001181201007387 */ /* 0x0003e40000100800 */
[----:B------:R-:W2:Y:S02]  /*2b0f0*/  LDL.LU R20, [R1+0x90] ;  /* 0x0000900001147983 */ /* 0x000ea40000300800 */
[----:B------:R-:W2:Y:S01]  /*2b100*/  LDL.LU R21, [R1+0x94] ;  /* 0x0000940001157983 */ /* 0x000ea20000300800 */
[----:B------:R-:W3:Y:S01]  /*2b110*/  LDL.LU R22, [R1+0x98] ;  /* 0x0000980001167983 */ /* 0x000ee20000300800 */
[----:B------:R-:W3:Y:S02]  /*2b120*/  LDL.LU R23, [R1+0x9c] ;  /* 0x00009c0001177983 */ /* 0x000ee40000300800 */
[----:B------:R-:W-:Y:S01]  /*2b130*/  IMAD.MOV.U32 R3, RZ, RZ, R19 ;  /* 0x000000ffff037224 */ /* 0x000fe200078e0013 */
[----:B0-----:R-:W4:Y:S01]  /*2b140*/  LDL.LU R16, [R1+0xc0] ;  /* 0x0000c00001107983 */ /* 0x001f220000300800 */
[----:B------:R-:W4:Y:S02]  /*2b150*/  LDL.LU R17, [R1+0xc4] ;  /* 0x0000c40001117983 */ /* 0x000f240000300800 */
[----:B-1----:R-:W2:Y:S02]  /*2b160*/  LDL.LU R18, [R1+0xc8] ;  /* 0x0000c80001127983 */ /* 0x002ea40000300800 */
[----:B------:R-:W2:Y:S02]  /*2b170*/  LDL.LU R19, [R1+0xcc] ;  /* 0x0000cc0001137983 */ /* 0x000ea40000300800 */
[----:B--2---:R-:W-:Y:S01]  /*2b180*/  STL.64 [R1+0x1ab0], R18 ;  /* 0x001ab01201007387 */ /* 0x004fe20000100a00 */
[----:B----4-:R0:W-:Y:S02]  /*2b190*/  STL.64 [R1+0x1aa8], R16 ;  /* 0x001aa81001007387 */ /* 0x0101e40000100a00 */
[----:B0-----:R-:W-:-:S02]  /*2b1a0*/  IMAD.MOV.U32 R16, RZ, RZ, R5 ;  /* 0x000000ffff107224 */ /* 0x001fc400078e0005 */
[----:B------:R-:W-:-:S05]  /*2b1b0*/  IMAD.MOV.U32 R17, RZ, RZ, R4 ;  /* 0x000000ffff117224 */ /* 0x000fca00078e0004 */
[----:B------:R0:W-:Y:S04]  /*2b1c0*/  STL.64 [R1+0x1ac8], R16 ;  /* 0x001ac81001007387 */ /* 0x0001e80000100a00 */
[----:B0-----:R-:W2:Y:S01]  /*2b1d0*/  LDL.LU R16, [R1+0x120] ;  /* 0x0001200001107983 */ /* 0x001ea20000300800 */
[----:B------:R-:W2:Y:S02]  /*2b1e0*/  LDL.LU R17, [R1+0x124] ;  /* 0x0001240001117983 */ /* 0x000ea40000300800 */
[----:B------:R-:W4:Y:S02]  /*2b1f0*/  LDL.LU R18, [R1+0x128] ;  /* 0x0001280001127983 */ /* 0x000f240000300800 */
[----:B------:R-:W4:Y:S01]  /*2b200*/  LDL.LU R19, [R1+0x12c] ;  /* 0x00012c0001137983 */ /* 0x000f220000300800 */
[----:B------:R-:W2:Y:S01]  /*2b210*/  LDL.LU R24, [R1+0x100] ;  /* 0x0001000001187983 */ /* 0x000ea20000300800 */
[----:B------:R-:W3:Y:S02]  /*2b220*/  LDL.LU R25, [R1+0x104] ;  /* 0x0001040001197983 */ /* 0x000ee40000300800 */
[----:B------:R-:W3:Y:S02]  /*2b230*/  LDL.LU R26, [R1+0x108] ;  /* 0x00010800011a7983 */ /* 0x000ee40000300800 */
[----:B------:R-:W3:Y:S01]  /*2b240*/  LDL.LU R27, [R1+0x10c] ;  /* 0x00010c00011b7983 */ /* 0x000ee20000300800 */
[----:B----4-:R-:W-:Y:S01]  /*2b250*/  STL.64 [R1+0x1ad8], R18 ;  /* 0x001ad81201007387 */ /* 0x010fe20000100a00 */
[----:B--2---:R0:W-:Y:S03]  /*2b260*/  STL.64 [R1+0x1ad0], R16 ;  /* 0x001ad01001007387 */ /* 0x0041e60000100a00 */
[----:B0-----:R-:W2:Y:S01]  /*2b270*/  LDL.LU R16, [R1+0x130] ;  /* 0x0001300001107983 */ /* 0x001ea20000300800 */
[----:B------:R-:W2:Y:S02]  /*2b280*/  LDL.LU R17, [R1+0x134] ;  /* 0x0001340001117983 */ /* 0x000ea40000300800 */
[----:B------:R-:W2:Y:S02]  /*2b290*/  LDL.LU R18, [R1+0x138] ;  /* 0x0001380001127983 */ /* 0x000ea40000300800 */
[----:B------:R-:W2:Y:S01]  /*2b2a0*/  LDL.LU R19, [R1+0x13c] ;  /* 0x00013c0001137983 */ /* 0x000ea20000300800 */
[----:B---3--:R-:W-:Y:S01]  /*2b2b0*/  STL.64 [R1+0x1a60], R22 ;  /* 0x001a601601007387 */ /* 0x008fe20000100a00 */
[----:B------:R0:W-:Y:S03]  /*2b2c0*/  STL.64 [R1+0x1a58], R20 ;  /* 0x001a581401007387 */ /* 0x0001e60000100a00 */
[----:B0-----:R-:W3:Y:S01]  /*2b2d0*/  LDL.LU.64 R20, [R1+0x30] ;  /* 0x0000300001147983 */ /* 0x001ee20000300a00 */
[----:B------:R-:W4:Y:S02]  /*2b2e0*/  LDL.64 R22, [R1+0x38] ;  /* 0x0000380001167983 */ /* 0x000f240000100a00 */
[----:B------:R-:W2:Y:S02]  /*2b2f0*/  LDL.LU R4, [R1+0x50] ;  /* 0x0000500001047983 */ /* 0x000ea40000300800 */
[----:B------:R-:W2:Y:S02]  /*2b300*/  LDL.LU R5, [R1+0x54] ;  /* 0x0000540001057983 */ /* 0x000ea40000300800 */
[----:B------:R-:W-:-:S02]  /*2b310*/  IMAD.MOV.U32 R6, RZ, RZ, R14 ;  /* 0x000000ffff067224 */ /* 0x000fc400078e000e */
        /* <DEDUP_REMOVED lines=13> */
[----:B---3--:R-:W-:-:S02]  /*2b3f0*/  IMAD.MOV.U32 R6, RZ, RZ, R15 ;  /* 0x000000ffff067224 */ /* 0x008fc400078e000f */
[----:B------:R-:W-:Y:S02]  /*2b400*/  IMAD.MOV.U32 R7, RZ, RZ, R14 ;  /* 0x000000ffff077224 */ /* 0x000fe400078e000e */
[----:B------:R-:W-:Y:S03]  /*2b410*/  HMMA.16816.F32.BF16 R12, R8, R12, R24 ;  /* 0x0000000c080c723c */ /* 0x000fe60000041818 */
[----:B------:R-:W-:Y:S11]  /*2b420*/  STL.64 [R1+0x1ac0], R6 ;  /* 0x001ac00601007387 */ /* 0x000ff60000100a00 */
[----:B------:R-:W-:Y:S10]  /*2b430*/  @!UPT UIADD3 URZ, URZ, URZ, URZ ;  /* 0x0000003f3f3ff290 */ /* 0x000ff4000fffe03f */
[----:B------:R-:W-:Y:S02]  /*2b440*/  IMAD.MOV.U32 R9, RZ, RZ, R14 ;  /* 0x000000ffff097224 */ /* 0x000fe400078e000e */
[----:B------:R-:W-:Y:S02]  /*2b450*/  IMAD.MOV.U32 R8, RZ, RZ, R15 ;  /* 0x000000ffff087224 */ /* 0x000fe400078e000f */
[----:B------:R-:W-:Y:S02]  /*2b460*/  IMAD.MOV.U32 R11, RZ, RZ, R12 ;  /* 0x000000ffff0b7224 */ /* 0x000fe400078e000c */
[----:B------:R-:W-:Y:S01]  /*2b470*/  IMAD.MOV.U32 R10, RZ, RZ, R13 ;  /* 0x000000ffff0a7224 */ /* 0x000fe200078e000d */
[----:B--2---:R0:W-:Y:S04]  /*2b480*/  STL.64 [R1+0x1ab8], R4 ;  /* 0x001ab80401007387 */ /* 0x0041e80000100a00 */
[----:B0-----:R-:W2:Y:S01]  /*2b490*/  LDL.LU R4, [R1+0xf0] ;  /* 0x0000f00001047983 */ /* 0x001ea20000300800 */
[----:B------:R-:W2:Y:S02]  /*2b4a0*/  LDL.LU R5, [R1+0xf4] ;  /* 0x0000f40001057983 */ /* 0x000ea40000300800 */
[----:B------:R-:W2:Y:S02]  /*2b4b0*/  LDL.LU R6, [R1+0xf8] ;  /* 0x0000f80001067983 */ /* 0x000ea40000300800 */
[----:B------:R-:W2:Y:S01]  /*2b4c0*/  LDL.LU R7, [R1+0xfc] ;  /* 0x0000fc0001077983 */ /* 0x000ea20000300800 */
[----:B------:R-:W3:Y:S01]  /*2b4d0*/  LDL.LU.64 R26, [R1+0x1af8] ;  /* 0x001af800011a7983 */ /* 0x000ee20000300a00 */
[----:B------:R-:W2:Y:S02]  /*2b4e0*/  LDL.LU.64 R24, [R1+0x1af0] ;  /* 0x001af00001187983 */ /* 0x000ea40000300a00 */
[----:B------:R-:W2:Y:S02]  /*2b4f0*/  LDL.LU.64 R14, [R1+0x1ae8] ;  /* 0x001ae800010e7983 */ /* 0x000ea40000300a00 */
[----:B------:R-:W2:Y:S01]  /*2b500*/  LDL.LU.64 R12, [R1+0x1ae0] ;  /* 0x001ae000010c7983 */ /* 0x000ea20000300a00 */
[----:B------:R-:W-:Y:S01]  /*2b510*/  STL.64 [R1+0x19e8], R10 ;  /* 0x0019e80a01007387 */ /* 0x000fe20000100a00 */
[----:B------:R0:W-:Y:S03]  /*2b520*/  STL.64 [R1+0x19e0], R8 ;  /* 0x0019e00801007387 */ /* 0x0001e60000100a00 */
[----:B0-----:R-:W3:Y:S01]  /*2b530*/  LDL.LU.64 R8, [R1+0x10] ;  /* 0x0000100001087983 */ /* 0x001ee20000300a00 */
[----:B------:R-:W3:Y:S01]  /*2b540*/  LDL.LU.64 R10, [R1+0x18] ;  /* 0x00001800010a7983 */ /* 0x000ee20000300a00 */
[C---:B--2---:R-:W-:Y:S11]  /*2b550*/  HMMA.16816.F32.BF16 R16, R12.reuse, R24, R16 ;  /* 0x000000180c10723c */ /* 0x044ff60000041810 */
        /* <DEDUP_REMOVED lines=9> */
[----:B------:R0:W-:Y:S01]  /*2b5f0*/  STL.64 [R1+0x190], R16 ;  /* 0x0001901001007387 */ /* 0x0001e20000100a00 */
[----:B------:R1:W-:Y:S03]  /*2b600*/  STL.64 [R1+0x198], R18 ;  /* 0x0001981201007387 */ /* 0x0003e60000100a00 */
[----:B0-----:R-:W1:Y:S02]  /*2b610*/  LDL.LU.64 R16, [R1+0x1ac8] ;  /* 0x001ac80001107983 */ /* 0x001e640000300a00 */
[C---:B-1----:R-:W-:Y:S02]  /*2b620*/  HMMA.16816.F32.BF16 R16, R12.reuse, R16, R4 ;  /* 0x000000100c10723c */ /* 0x042fe40000041804 */
[----:B------:R-:W2:Y:S01]  /*2b630*/  LDL.LU.64 R6, [R1+0x1ac0] ;  /* 0x001ac00001067983 */ /* 0x000ea20000300a00 */
[----:B------:R-:W2:Y:S11]  /*2b640*/  LDL.LU.64 R4, [R1+0x1ab8] ;  /* 0x001ab80001047983 */ /* 0x000eb60000300a00 */
[----:B------:R-:W-:Y:S09]  /*2b650*/  @!UPT UIADD3 URZ, URZ, URZ, URZ ;  /* 0x0000003f3f3ff290 */ /* 0x000ff2000fffe03f */
[----:B------:R-:W-:Y:S01]  /*2b660*/  STL.64 [R1+0x180], R16 ;  /* 0x0001801001007387 */ /* 0x000fe20000100a00 */
[----:B------:R0:W-:Y:S03]  /*2b670*/  STL.64 [R1+0x188], R18 ;  /* 0x0001881201007387 */ /* 0x0001e60000100a00 */
[----:B0-----:R-:W3:Y:S01]  /*2b680*/  LDL.LU.64 R18, [R1+0x1ab0] ;  /* 0x001ab00001127983 */ /* 0x001ee20000300a00 */
[----:B------:R-:W3:Y:S02]  /*2b690*/  LDL.LU.64 R16, [R1+0x1aa8] ;  /* 0x001aa80001107983 */ /* 0x000ee40000300a00 */
[----:B---3--:R-:W-:Y:S01]  /*2b6a0*/  HMMA.16816.F32.BF16 R12, R12, R8, R16 ;  /* 0x000000080c0c723c */ /* 0x008fe20000041810 */
[----:B------:R-:W3:Y:S01]  /*2b6b0*/  LDL.LU.64 R18, [R1+0x1aa0] ;  /* 0x001aa00001127983 */ /* 0x000ee20000300a00 */
[----:B------:R-:W2:Y:S11]  /*2b6c0*/  LDL.LU.64 R16, [R1+0x1a98] ;  /* 0x001a980001107983 */ /* 0x000eb60000300a00 */
[----:B------:R-:W-:Y:S10]  /*2b6d0*/  @!UPT UIADD3 URZ, URZ, URZ, URZ ;  /* 0x0000003f3f3ff290 */ /* 0x000ff4000fffe03f */
[----:B------:R3:W-:Y:S01]  /*2b6e0*/  STL.64 [R1+0xc0], R12 ;  /* 0x0000c00c01007387 */ /* 0x0007e20000100a00 */
[----:B------:R0:W-:Y:S02]  /*2b6f0*/  STL.64 [R1+0xc8], R14 ;  /* 0x0000c80e01007387 */ /* 0x0001e40000100a00 */
[----:B---3--:R-:W-:Y:S02]  /*2b700*/  IMAD.MOV.U32 R12, RZ, RZ, R18 ;  /* 0x000000ffff0c7224 */ /* 0x008fe400078e0012 */
[----:B------:R-:W-:Y:S01]  /*2b710*/  IMAD.MOV.U32 R13, RZ, RZ, R19 ;  /* 0x000000ffff0d7224 */ /* 0x000fe200078e0013 */
[----:B------:R-:W2:Y:S01]  /*2b720*/  LDL.LU R18, [R1+0x1a94] ;  /* 0x001a940001127983 */ /* 0x000ea20000300800 */
[----:B------:R-:W2:Y:S02]  /*2b730*/  LDL.LU R19, [R1+0x1a90] ;  /* 0x001a900001137983 */ /* 0x000ea40000300800 */
[----:B0-----:R-:W-:Y:S02]  /*2b740*/  IMAD.MOV.U32 R14, RZ, RZ, R28 ;  /* 0x000000ffff0e7224 */ /* 0x001fe400078e001c */
[----:B------:R-:W-:Y:S01]  /*2b750*/  IMAD.MOV.U32 R15, RZ, RZ, R29 ;  /* 0x000000ffff0f7224 */ /* 0x000fe200078e001d */
[----:B------:R-:W3:Y:S01]  /*2b760*/  LDL.LU R28, [R1+0x1a8c] ;  /* 0x001a8c00011c7983 */ /* 0x000ee20000300800 */
[----:B------:R-:W3:Y:S03]  /*2b770*/  LDL.LU R29, [R1+0x1a88] ;  /* 0x001a8800011d7983 */ /* 0x000ee60000300800 */
[----:B------:R0:W-:Y:S01]  /*2b780*/  STL.64 [R1+0x19f8], R14 ;  /* 0x0019f80e01007387 */ /* 0x0001e20000100a00 */
[----:B------:R-:W-:Y:S03]  /*2b790*/  STL.64 [R1+0x19f0], R12 ;  /* 0x0019f00c01007387 */ /* 0x000fe60000100a00 */
[----:B0-----:R-:W3:Y:S04]  /*2b7a0*/  LDL R14, [R1+0x28] ;  /* 0x00002800010e7983 */ /* 0x001ee80000100800 */
[----:B------:R-:W3:Y:S01]  /*2b7b0*/  LDL R15, [R1+0x2c] ;  /* 0x00002c00010f7983 */ /* 0x000ee20000100800 */
[C---:B--2---:R-:W-:Y:S11]  /*2b7c0*/  HMMA.16816.F32.BF16 R4, R16.reuse, R26, R4 ;  /* 0x0000001a1004723c */ /* 0x044ff60000041804 */
[----:B------:R-:W-:Y:S11]  /*2b7d0*/  @!UPT UIADD3 URZ, URZ, URZ, URZ ;  /* 0x0000003f3f3ff290 */ /* 0x000ff6000fffe03f */
[----:B------:R-:W-:Y:S01]  /*2b7e0*/  @!UPT UIADD3 URZ, URZ, URZ, URZ ;  /* 0x0000003f3f3ff290 */ /* 0x000fe2000fffe03f */
        /* <DEDUP_REMOVED lines=10> */
[----:B------:R0:W-:Y:S03]  /*2b890*/  STL.64 [R1+0x178], R6 ;  /* 0x0001780601007387 */ /* 0x0001e60000100a00 */
[----:B0-----:R-:W2:Y:S01]  /*2b8a0*/  LDL.LU.64 R6, [R1+0x1a70] ;  /* 0x001a700001067983 */ /* 0x001ea20000300a00 */
[----:B------:R-:W2:Y:S02]  /*2b8b0*/  LDL.LU.64 R4, [R1+0x1a68] ;  /* 0x001a680001047983 */ /* 0x000ea40000300a00 */
[----:B------:R-:W3:Y:S02]  /*2b8c0*/  LDL.LU.64 R22, [R1+0x1a60] ;  /* 0x001a600001167983 */ /* 0x000ee40000300a00 */
[----:B------:R-:W3:Y:S02]  /*2b8d0*/  LDL.LU.64 R20, [R1+0x1a58] ;  /* 0x001a580001147983 */ /* 0x000ee40000300a00 */
[C---:B---3--:R-:W-:Y:S11]  /*2b8e0*/  HMMA.16816.F32.BF16 R20, R16.reuse, R14, R20 ;  /* 0x0000000e1014723c */ /* 0x048ff60000041814 */
[----:B------:R-:W-:Y:S11]  /*2b8f0*/  @!UPT UIADD3 URZ, URZ, URZ, URZ ;  /* 0x0000003f3f3ff290 */ /* 0x000ff6000fffe03f */
[----:B------:R-:W-:Y:S01]  /*2b900*/  @!UPT UIADD3 URZ, URZ, URZ, URZ ;  /* 0x0000003f3f3ff290 */ /* 0x000fe2000fffe03f */
[----:B------:R-:W-:Y:S01]  /*2b910*/  STL.64 [R1+0x1d0], R20 ;  /* 0x0001d01401007387 */ /* 0x000fe20000100a00 */
[----:B------:R0:W-:Y:S03]  /*2b920*/  STL.64 [R1+0x1d8], R22 ;  /* 0x0001d81601007387 */ /* 0x0001e60000100a00 */
[----:B0-----:R-:W3:Y:S01]  /*2b930*/  LDL.LU.64 R22, [R1+0x1a50] ;  /* 0x001a500001167983 */ /* 0x001ee20000300a00 */
[----:B------:R-:W4:Y:S01]  /*2b940*/  LDL.LU.64 R20, [R1+0x1a48] ;  /* 0x001a480001147983 */ /* 0x000f220000300a00 */
[----:B--2---:R-:W-:Y:S01]  /*2b950*/  HMMA.16816.F32.BF16 R4, R16, R10, R4 ;  /* 0x0000000a1004723c */ /* 0x004fe20000041804 */
[----:B------:R0:W-:Y:S02]  /*2b960*/  STL.64 [R1+0x1a08], R14 ;  /* 0x001a080e01007387 */ /* 0x0001e40000100a00 */
[----:B0-----:R-:W-:Y:S02]  /*2b970*/  IMAD.MOV.U32 R14, RZ, RZ, R9 ;  /* 0x000000ffff0e7224 */ /* 0x001fe400078e0009 */
[----:B------:R-:W-:-:S05]  /*2b980*/  IMAD.MOV.U32 R15, RZ, RZ, R8 ;  /* 0x000000ffff0f7224 */ /* 0x000fca00078e0008 */
[----:B------:R0:W-:Y:S01]  /*2b990*/  STL.64 [R1+0x1a30], R14 ;  /* 0x001a300e01007387 */ /* 0x0001e20000100a00 */
[----:B------:R-:W2:Y:S02]  /*2b9a0*/  LDL.LU R12, [R1+0x80] ;  /* 0x00008000010c7983 */ /* 0x000ea40000300800 */
[----:B------:R-:W2:Y:S01]  /*2b9b0*/  LDL.LU R13, [R1+0x84] ;  /* 0x00008400010d7983 */ /* 0x000ea20000300800 */
[----:B0-----:R-:W2:Y:S01]  /*2b9c0*/  LDL.LU R14, [R1+0x88] ;  /* 0x00008800010e7983 */ /* 0x001ea20000300800 */
[----:B------:R-:W2:Y:S02]  /*2b9d0*/  LDL.LU R15, [R1+0x8c] ;  /* 0x00008c00010f7983 */ /* 0x000ea40000300800 */
[----:B------:R3:W-:Y:S06]  /*2b9e0*/  STL.64 [R1+0x1a00], R10 ;  /* 0x001a000a01007387 */ /* 0x0007ec0000100a00 */
[----:B------:R-:W-:Y:S01]  /*2b9f0*/  STL.64 [R1+0x50], R4 ;  /* 0x0000500401007387 */ /* 0x000fe20000100a00 */
[----:B------:R-:W-:Y:S01]  /*2ba00*/  STL.64 [R1+0x58], R6 ;  /* 0x0000580601007387 */ /* 0x000fe20000100a00 */
[----:B---3--:R-:W-:-:S02]  /*2ba10*/  IMAD.MOV.U32 R10, RZ, RZ, R22 ;  /* 0x000000ffff0a7224 */ /* 0x008fc400078e0016 */
[----:B----4-:R-:W-:Y:S02]  /*2ba20*/  IMAD.MOV.U32 R8, RZ, RZ, R20 ;  /* 0x000000ffff087224 */ /* 0x010fe400078e0014 */
[----:B------:R-:W-:Y:S01]  /*2ba30*/  IMAD.MOV.U32 R11, RZ, RZ, R23 ;  /* 0x000000ffff0b7224 */ /* 0x000fe200078e0017 */
[----:B------:R-:W2:Y:S01]  /*2ba40*/  LDL.LU R20, [R1+0x1a44] ;  /* 0x001a440001147983 */ /* 0x000ea20000300800 */
[----:B------:R-:W-:Y:S02]  /*2ba50*/  IMAD.MOV.U32 R9, RZ, RZ, R21 ;  /* 0x000000ffff097224 */ /* 0x000fe400078e0015 */
[----:B------:R-:W2:Y:S02]  /*2ba60*/  LDL.LU R21, [R1+0x1a40] ;  /* 0x001a400001157983 */ /* 0x000ea40000300800 */
[----:B------:R-:W2:Y:S01]  /*2ba70*/  LDL.LU R22, [R1+0x1a3c] ;  /* 0x001a3c0001167983 */ /* 0x000ea20000300800 */
[----:B------:R-:W2:Y:S01]  /*2ba80*/  LDL.LU R23, [R1+0x1a38] ;  /* 0x001a380001177983 */ /* 0x000ea20000300800 */
[----:B------:R-:W-:Y:S02]  /*2ba90*/  STL.64 [R1+0x1a18], R10 ;  /* 0x001a180a01007387 */ /* 0x000fe40000100a00 */
[----:B------:R0:W-:Y:S02]  /*2baa0*/  STL.64 [R1+0x1a10], R8 ;  /* 0x001a100801007387 */ /* 0x0001e40000100a00 */
[----:B0-----:R-:W3:Y:S01]  /*2bab0*/  LDL.LU R8, [R1+0x70] ;  /* 0x0000700001087983 */ /* 0x001ee20000300800 */
[----:B------:R-:W4:Y:S03]  /*2bac0*/  LDL R19, [R1+0x10d8] ;  /* 0x0010d80001137983 */ /* 0x000f260000100800 */
[----:B----4-:R-:W0:Y:S01]  /*2bad0*/  LDSM.16.MT88.4 R4, [R19+0x9080] ;  /* 0x009080001304783b */ /* 0x010e220000004200 */
[----:B--2---:R-:W-:Y:S03]  /*2bae0*/  HMMA.16816.F32.BF16 R24, R20, R26, R12 ;  /* 0x0000001a1418723c */ /* 0x004fe6000004180c */
[----:B0-----:R0:W-:Y:S04]  /*2baf0*/  STL.64 [R1+0x1988], R6 ;  /* 0x0019880601007387 */ /* 0x0011e80000100a00 */
[----:B0-----:R-:W2:Y:S01]  /*2bb00*/  LDL R7, [R1+0x10e0] ;  /* 0x0010e00001077983 */ /* 0x001ea20000100800 */
[----:B------:R-:W-:Y:S02]  /*2bb10*/  STL.64 [R1+0x1980], R4 ;  /* 0x0019800401007387 */ /* 0x000fe40000100a00 */
[----:B------:R-:W3:Y:S02]  /*2bb20*/  LDL.LU.64 R14, [R1+0x1a30] ;  /* 0x001a3000010e7983 */ /* 0x000ee40000300a00 */
[----:B------:R-:W-:-:S02]  /*2bb30*/  IMAD.MOV.U32 R9, RZ, RZ, R29 ;  /* 0x000000ffff097224 */ /* 0x000fc400078e001d */
[----:B------:R-:W-:Y:S02]  /*2bb40*/  IMAD.MOV.U32 R10, RZ, RZ, R28 ;  /* 0x000000ffff0a7224 */ /* 0x000fe400078e001c */
[----:B------:R-:W-:-:S07]  /*2bb50*/  IMAD.MOV.U32 R11, RZ, RZ, R0 ;  /* 0x000000ffff0b7224 */ /* 0x000fce00078e0000 */
[----:B------:R-:W-:Y:S01]  /*2bb60*/  STL.64 [R1+0x1c0], R24 ;  /* 0x0001c01801007387 */ /* 0x000fe20000100a00 */
[----:B------:R0:W-:Y:S03]  /*2bb70*/  STL.64 [R1+0x1c8], R26 ;  /* 0x0001c81a01007387 */ /* 0x0001e60000100a00 */
[----:B0-----:R-:W4:Y:S01]  /*2bb80*/  LDL.LU R26, [R1+0x1a28] ;  /* 0x001a2800011a7983 */ /* 0x001f220000300800 */
[----:B------:R-:W2:Y:S02]  /*2bb90*/  LDL.LU.64 R24, [R1+0x1a20] ;  /* 0x001a200001187983 */ /* 0x000ea40000300a00 */
[----:B------:R-:W2:Y:S01]  /*2bba0*/  LDL R27, [R1+0x1f4] ;  /* 0x0001f400011b7983 */ /* 0x000ea20000100800 */
[C---:B---3--:R-:W-:Y:S01]  /*2bbb0*/  HMMA.16816.F32.BF16 R12, R20.reuse, R14, R8 ;  /* 0x0000000e140c723c */ /* 0x048fe20000041808 */
[----:B------:R-:W3:Y:S01]  /*2bbc0*/  LDL.LU.64 R10, [R1+0x1a18] ;  /* 0x001a1800010a7983 */ /* 0x000ee20000300a00 */
[----:B------:R-:W3:Y:S11]  /*2bbd0*/  LDL.LU.64 R8, [R1+0x1a10] ;  /* 0x001a100001087983 */ /* 0x000ef60000300a00 */
[----:B------:R-:W-:Y:S10]  /*2bbe0*/  @!UPT UIADD3 URZ, URZ, URZ, URZ ;  /* 0x0000003f3f3ff290 */ /* 0x000ff4000fffe03f */
[----:B------:R-:W-:Y:S01]  /*2bbf0*/  STL.64 [R1+0x1b0], R12 ;  /* 0x0001b00c01007387 */ /* 0x000fe20000100a00 */
[----:B------:R0:W-:Y:S03]  /*2bc00*/  STL.64 [R1+0x1b8], R14 ;  /* 0x0001b80e01007387 */ /* 0x0001e60000100a00 */
[----:B0-----:R-:W3:Y:S02]  /*2bc10*/  LDL.LU.64 R14, [R1+0x1a08] ;  /* 0x001a0800010e7983 */ /* 0x001ee40000300a00 */
[C---:B---3--:R-:W-:Y:S02]  /*2bc20*/  HMMA.16816.F32.BF16 R12, R20.reuse, R14, R8 ;  /* 0x0000000e140c723c */ /* 0x048fe40000041808 */
[----:B------:R-:W3:Y:S11]  /*2bc30*/  LDL.LU.64 R10, [R1+0x1a00] ;  /* 0x001a0000010a7983 */ /* 0x000ef60000300a00 */
[----:B------:R-:W-:Y:S10]  /*2bc40*/  @!UPT UIADD3 URZ, URZ, URZ, URZ ;  /* 0x0000003f3f3ff290 */ /* 0x000ff4000fffe03f */
[----:B------:R-:W-:Y:S01]  /*2bc50*/  STL.64 [R1+0x1a0], R12 ;  /* 0x0001a00c01007387 */ /* 0x000fe20000100a00 */
[----:B------:R0:W-:Y:S03]  /*2bc60*/  STL.64 [R1+0x1a8], R14 ;  /* 0x0001a80e01007387 */ /* 0x0001e60000100a00 */
[----:B0-----:R-:W2:Y:S01]  /*2bc70*/  LDL.LU.64 R14, [R1+0x19f8] ;  /* 0x0019f800010e7983 */ /* 0x001ea20000300a00 */
[----:B------:R-:W2:Y:S02]  /*2bc80*/  LDL.LU.64 R12, [R1+0x19f0] ;  /* 0x0019f000010c7983 */ /* 0x000ea40000300a00 */
[----:B---3--:R-:W-:Y:S02]  /*2bc90*/  IMAD.MOV.U32 R5, RZ, RZ, R10 ;  /* 0x000000ffff057224 */ /* 0x008fe400078e000a */
[----:B------:R-:W-:Y:S01]  /*2bca0*/  IMAD.MOV.U32 R4, RZ, RZ, R11 ;  /* 0x000000ffff047224 */ /* 0x000fe200078e000b */
[----:B--2---:R-:W-:Y:S01]  /*2bcb0*/  HMMA.16816.F32.BF16 R12, R20, R10, R12 ;  /* 0x0000000a140c723c */ /* 0x004fe2000004180c */
[----:B------:R-:W2:Y:S01]  /*2bcc0*/  LDL.LU.64 R10, [R1+0x19e8] ;  /* 0x0019e800010a7983 */ /* 0x000ea20000300a00 */
[----:B------:R-:W3:Y:S11]  /*2bcd0*/  LDL.LU.64 R8, [R1+0x19e0] ;  /* 0x0019e00001087983 */ /* 0x000ef60000300a00 */
[----:B------:R-:W-:Y:S10]  /*2bce0*/  @!UPT UIADD3 URZ, URZ, URZ, URZ ;  /* 0x0000003f3f3ff290 */ /* 0x000ff4000fffe03f */
[----:B------:R0:W-:Y:S01]  /*2bcf0*/  STL [R1+0x140], R12 ;  /* 0x0001400c01007387 */ /* 0x0001e20000100800 */
[----:B------:R-:W-:Y:S02]  /*2bd00*/  IMAD.MOV.U32 R29, RZ, RZ, R13 ;  /* 0x000000ffff1d7224 */ /* 0x000fe400078e000d */
[----:B------:R-:W-:Y:S02]  /*2bd10*/  IMAD.MOV.U32 R28, RZ, RZ, R14 ;  /* 0x000000ffff1c7224 */ /* 0x000fe400078e000e */
[----:B------:R-:W-:Y:S01]  /*2bd20*/  IMAD.MOV.U32 R0, RZ, RZ, R15 ;  /* 0x000000ffff007224 */ /* 0x000fe200078e000f */
[----:B0-----:R-:W4:Y:S01]  /*2bd30*/  LDL.LU R12, [R1+0xd0] ;  /* 0x0000d000010c7983 */ /* 0x001f220000300800 */
[----:B------:R-:W4:Y:S02]  /*2bd40*/  LDL.LU R13, [R1+0xd4] ;  /* 0x0000d400010d7983 */ /* 0x000f240000300800 */
[----:B------:R-:W4:Y:S02]  /*2bd50*/  LDL.LU R14, [R1+0xd8] ;  /* 0x0000d800010e7983 */ /* 0x000f240000300800 */
[----:B------:R-:W4:Y:S02]  /*2bd60*/  LDL.LU R15, [R1+0xdc] ;  /* 0x0000dc00010f7983 */ /* 0x000f240000300800 */
[----:B--2---:R-:W-:-:S02]  /*2bd70*/  IMAD.MOV.U32 R20, RZ, RZ, R11 ;  /* 0x000000ffff147224 */ /* 0x004fc400078e000b */
[----:B---3--:R-:W-:Y:S02]  /*2bd80*/  IMAD.MOV.U32 R22, RZ, RZ, R9 ;  /* 0x000000ffff167224 */ /* 0x008fe400078e0009 */
[----:B------:R-:W-:Y:S02]  /*2bd90*/  IMAD.MOV.U32 R23, RZ, RZ, R8 ;  /* 0x000000ffff177224 */ /* 0x000fe400078e0008 */
[----:B------:R-:W-:Y:S02]  /*2bda0*/  IMAD.MOV.U32 R21, RZ, RZ, R10 ;  /* 0x000000ffff157224 */ /* 0x000fe400078e000a */
[----:B------:R-:W-:Y:S04]  /*2bdb0*/  LDSM.16.MT88.4 R8, [R27+0xa000] ;  /* 0x00a000001b08783b */ /* 0x000fe80000004200 */
[----:B------:R0:W-:Y:S01]  /*2bdc0*/  STL.64 [R1+0x1998], R22 ;  /* 0x0019981601007387 */ /* 0x0001e20000100a00 */
[----:B------:R4:W-:Y:S03]  /*2bdd0*/  STL.64 [R1+0x1990], R20 ;  /* 0x0019901401007387 */ /* 0x0009e60000100a00 */
[----:B0-----:R-:W2:Y:S01]  /*2bde0*/  LDL.LU.64 R22, [R1+0x28] ;  /* 0x0000280001167983 */ /* 0x001ea20000300a00 */
[----:B----4-:R-:W-:-:S03]  /*2bdf0*/  IMAD.MOV.U32 R21, RZ, RZ, R26 ;  /* 0x000000ffff157224 */ /* 0x010fc600078e001a */
[----:B--2---:R0:W-:Y:S01]  /*2be00*/  STL.64 [R1+0x19b0], R22 ;  /* 0x0019b01601007387 */ /* 0x0041e20000100a00 */
[----:B------:R-:W2:Y:S02]  /*2be10*/  LDL.LU R20, [R1+0xe0] ;  /* 0x0000e00001147983 */ /* 0x000ea40000300800 */
[----:B0-----:R-:W-:Y:S02]  /*2be20*/  IMAD.MOV.U32 R22, RZ, RZ, R25 ;  /* 0x000000ffff167224 */ /* 0x001fe400078e0019 */
[----:B------:R-:W-:Y:S02]  /*2be30*/  IMAD.MOV.U32 R23, RZ, RZ, R24 ;  /* 0x000000ffff177224 */ /* 0x000fe400078e0018 */
[----:B------:R-:W0:Y:S04]  /*2be40*/  LDSM.16.M88.4 R24, [R7+0x10100] ;  /* 0x010100000718783b */ /* 0x000e280000000200 */
[----:B------:R1:W-:Y:S01]  /*2be50*/  STL.64 [R1+0x19c8], R22 ;  /* 0x0019c81601007387 */ /* 0x0003e20000100a00 */
[----:B0-----:R-:W-:-:S02]  /*2be60*/  IMAD.MOV.U32 R17, RZ, RZ, R24 ;  /* 0x000000ffff117224 */ /* 0x001fc400078e0018 */
[----:B------:R-:W-:Y:S01]  /*2be70*/  IMAD.MOV.U32 R16, RZ, RZ, R25 ;  /* 0x000000ffff107224 */ /* 0x000fe200078e0019 */
[----:B--2---:R-:W-:Y:S01]  /*2be80*/  STL.64 [R1+0x19c0], R20 ;  /* 0x0019c01401007387 */ /* 0x004fe20000100a00 */
[----:B-1----:R-:W2:Y:S02]  /*2be90*/  LDL.LU.64 R22, [R1+0x8] ;  /* 0x0000080001167983 */ /* 0x002ea40000300a00 */
[----:B------:R-:W-:Y:S02]  /*2bea0*/  STL [R1+0x193c], R28 ;  /* 0x00193c1c01007387 */ /* 0x000fe40000100800 */
[----:B------:R-:W-:Y:S01]  /*2beb0*/  STL [R1+0x1938], R29 ;  /* 0x0019381d01007387 */ /* 0x000fe20000100800 */
[----:B------:R0:W-:Y:S01]  /*2bec0*/  STL.64 [R1+0x1948], R10 ;  /* 0x0019480a01007387 */ /* 0x0001e20000100a00 */
[----:B------:R-:W-:Y:S02]  /*2bed0*/  STL.64 [R1+0x1940], R8 ;  /* 0x0019400801007387 */ /* 0x000fe40000100a00 */
[----:B0-----:R-:W-:-:S02]  /*2bee0*/  IMAD.MOV.U32 R10, RZ, RZ, R5 ;  /* 0x000000ffff0a7224 */ /* 0x001fc400078e0005 */
[----:B------:R-:W-:-:S05]  /*2bef0*/  IMAD.MOV.U32 R11, RZ, RZ, R4 ;  /* 0x000000ffff0b7224 */ /* 0x000fca00078e0004 */
[----:B------:R0:W-:Y:S04]  /*2bf00*/  STL.64 [R1+0x19b8], R10 ;  /* 0x0019b80a01007387 */ /* 0x0001e80000100a00 */
[----:B0-----:R-:W3:Y:S01]  /*2bf10*/  LDL.LU.64 R10, [R1+0x38] ;  /* 0x00003800010a7983 */ /* 0x001ee20000300a00 */
[----:B------:R-:W-:Y:S02]  /*2bf20*/  STL.64 [R1+0xa0], R24 ;  /* 0x0000a01801007387 */ /* 0x000fe40000100a00 */
[----:B------:R0:W-:Y:S02]  /*2bf30*/  STL.64 [R1+0xa8], R26 ;  /* 0x0000a81a01007387 */ /* 0x0001e40000100a00 */
[----:B0-----:R-:W2:Y:S01]  /*2bf40*/  LDL.LU.64 R26, [R1+0x19d8] ;  /* 0x0019d800011a7983 */ /* 0x001ea20000300a00 */
[----:B------:R-:W2:Y:S02]  /*2bf50*/  LDL.LU.64 R24, [R1+0x19d0] ;  /* 0x0019d00001187983 */ /* 0x000ea40000300a00 */
[----:B------:R-:W-:Y:S02]  /*2bf60*/  STL [R1+0x19a8], R19 ;  /* 0x0019a81301007387 */ /* 0x000fe40000100800 */
[----:B------:R0:W-:Y:S02]  /*2bf70*/  STL.64 [R1+0x19a0], R16 ;  /* 0x0019a01001007387 */ /* 0x0001e40000100a00 */
[----:B0-----:R-:W4:Y:S01]  /*2bf80*/  LDL.LU R16, [R1+0x110] ;  /* 0x0001100001107983 */ /* 0x001f220000300800 */
[----:B------:R-:W4:Y:S02]  /*2bf90*/  LDL.LU R17, [R1+0x114] ;  /* 0x0001140001117983 */ /* 0x000f240000300800 */
[----:B------:R-:W4:Y:S01]  /*2bfa0*/  LDL.LU R18, [R1+0x118] ;  /* 0x0001180001127983 */ /* 0x000f220000300800 */
[----:B--2---:R-:W-:Y:S11]  /*2bfb0*/  HMMA.16816.F32.BF16 R12, R24, R22, R12 ;  /* 0x00000016180c723c */ /* 0x004ff6000004180c */
[----:B------:R-:W-:Y:S11]  /*2bfc0*/  @!UPT UIADD3 URZ, URZ, URZ, URZ ;  /* 0x0000003f3f3ff290 */ /* 0x000ff6000fffe03f */
[----:B------:R-:W-:Y:S01]  /*2bfd0*/  @!UPT UIADD3 URZ, URZ, URZ, URZ ;  /* 0x0000003f3f3ff290 */ /* 0x000fe2000fffe03f */
[----:B------:R0:W-:Y:S02]  /*2bfe0*/  STL.64 [R1+0x160], R12 ;  /* 0x0001600c01007387 */ /* 0x0001e40000100a00 */
[----:B0-----:R-:W-:Y:S02]  /*2bff0*/  IMAD.MOV.U32 R13, RZ, RZ, R22 ;  /* 0x000000ffff0d7224 */ /* 0x001fe400078e0016 */
[----:B------:R-:W-:Y:S02]  /*2c000*/  IMAD.MOV.U32 R12, RZ, RZ, R23 ;  /* 0x000000ffff0c7224 */ /* 0x000fe400078e0017 */
[----:B------:R-:W0:Y:S04]  /*2c010*/  LDSM.16.M88.4 R20, [R7+0x12100] ;  /* 0x012100000714783b */ /* 0x000e280000000200 */
[----:B------:R-:W-:Y:S04]  /*2c020*/  STL.64 [R1+0x168], R14 ;  /* 0x0001680e01007387 */ /* 0x000fe80000100a00 */
[----:B0-----:R-:W-:Y:S01]  /*2c030*/  STL.64 [R1+0x90], R20 ;  /* 0x0000901401007387 */ /* 0x001fe20000100a00 */
[----:B------:R0:W-:Y:S02]  /*2c040*/  STL.64 [R1+0x98], R22 ;  /* 0x0000981601007387 */ /* 0x0001e40000100a00 */
[----:B------:R-:W-:-:S02]  /*2c050*/  IMAD.MOV.U32 R28, RZ, RZ, R20 ;  /* 0x000000ffff1c7224 */ /* 0x000fc400078e0014 */
[----:B------:R-:W-:Y:S01]  /*2c060*/  IMAD.MOV.U32 R29, RZ, RZ, R21 ;  /* 0x000000ffff1d7224 */ /* 0x000fe200078e0015 */
[----:B0-----:R-:W2:Y:S01]  /*2c070*/  LDL.LU.64 R22, [R1+0x19c8] ;  /* 0x0019c80001167983 */ /* 0x001ea20000300a00 */
[----:B------:R-:W2:Y:S02]  /*2c080*/  LDL.LU.64 R20, [R1+0x19c0] ;  /* 0x0019c00001147983 */ /* 0x000ea40000300a00 */
[----:B---3--:R-:W-:Y:S02]  /*2c090*/  IMAD.MOV.U32 R15, RZ, RZ, R10 ;  /* 0x000000ffff0f7224 */ /* 0x008fe400078e000a */
[----:B------:R-:W-:Y:S02]  /*2c0a0*/  IMAD.MOV.U32 R14, RZ, RZ, R11 ;  /* 0x000000ffff0e7224 */ /* 0x000fe400078e000b */
[----:B------:R-:W-:Y:S01]  /*2c0b0*/  IMAD.MOV.U32 R19, RZ, RZ, R3 ;  /* 0x000000ffff137224 */ /* 0x000fe200078e0003 */
[----:B--2---:R-:W-:Y:S01]  /*2c0c0*/  HMMA.16816.F32.BF16 R20, R24, R10, R20 ;  /* 0x0000000a1814723c */ /* 0x004fe20000041814 */
[----:B------:R-:W2:Y:S11]  /*2c0d0*/  LDL.LU.64 R10, [R1+0x19b8] ;  /* 0x0019b800010a7983 */ /* 0x000eb60000300a00 */
[----:B------:R-:W-:Y:S11]  /*2c0e0*/  @!UPT UIADD3 URZ, URZ, URZ, URZ ;  /* 0x0000003f3f3ff290 */ /* 0x000ff6000fffe03f */
[----:B------:R-:W-:Y:S01]  /*2c0f0*/  STL.64 [R1+0x150], R20 ;  /* 0x0001501401007387 */ /* 0x000fe20000100a00 */
[----:B------:R-:W-:Y:S02]  /*2c100*/  STL [R1+0x158], R22 ;  /* 0x0001581601007387 */ /* 0x000fe40000100800 */
[----:B------:R-:W-:Y:S02]  /*2c110*/  IMAD.MOV.U32 R3, RZ, RZ, R23 ;  /* 0x000000ffff037224 */ /* 0x000fe400078e0017 */
[----:B------:R-:W0:Y:S04]  /*2c120*/  LDSM.16.M88.4 R20, [R7+0x14100] ;  /* 0x014100000714783b */ /* 0x000e280000000200 */
[----:B------:R-:W-:Y:S01]  /*2c130*/  STL [R1+0x18b0], R3 ;  /* 0x0018b00301007387 */ /* 0x000fe20000100800 */
[----:B------:R-:W1:Y:S03]  /*2c140*/  LDSM.16.M88.4 R4, [R7+0x16100] ;  /* 0x016100000704783b */ /* 0x000e660000000200 */
[----:B0-----:R-:W-:Y:S01]  /*2c150*/  STL.64 [R1+0x40], R20 ;  /* 0x0000401401007387 */ /* 0x001fe20000100a00 */
[----:B------:R0:W-:Y:S03]  /*2c160*/  STL.64 [R1+0x48], R22 ;  /* 0x0000481601007387 */ /* 0x0001e60000100a00 */
[----:B0-----:R-:W4:Y:S01]  /*2c170*/  LDL.LU.64 R22, [R1+0x19b0] ;  /* 0x0019b00001167983 */ /* 0x001f220000300a00 */
[----:B------:R-:W-:-:S02]  /*2c180*/  IMAD.MOV.U32 R9, RZ, RZ, R20 ;  /* 0x000000ffff097224 */ /* 0x000fc400078e0014 */
[----:B------:R-:W-:Y:S01]  /*2c190*/  IMAD.MOV.U32 R8, RZ, RZ, R21 ;  /* 0x000000ffff087224 */ /* 0x000fe200078e0015 */
[C---:B----4-:R-:W-:Y:S01]  /*2c1a0*/  HMMA.16816.F32.BF16 R16, R24.reuse, R22, R16 ;  /* 0x000000161810723c */ /* 0x050fe20000041810 */
[----:B------:R-:W-:Y:S11]  /*2c1b0*/  IMAD.MOV.U32 R3, RZ, RZ, R23 ;  /* 0x000000ffff037224 */ /* 0x000ff600078e0017 */
[----:B------:R-:W-:Y:S11]  /*2c1c0*/  @!UPT UIADD3 URZ, URZ, URZ, URZ ;  /* 0x0000003f3f3ff290 */ /* 0x000ff6000fffe03f */
[----:B------:R-:W-:Y:S01]  /*2c1d0*/  STL.64 [R1+0x110], R16 ;  /* 0x0001101001007387 */ /* 0x000fe20000100a00 */
[----:B------:R0:W-:Y:S03]  /*2c1e0*/  STL.64 [R1+0x118], R18 ;  /* 0x0001181201007387 */ /* 0x0001e60000100a00 */
[----:B0-----:R-:W3:Y:S01]  /*2c1f0*/  LDL.LU R19, [R1+0x19a8] ;  /* 0x0019a80001137983 */ /* 0x001ee20000300800 */
[----:B------:R-:W4:Y:S02]  /*2c200*/  LDL.LU.64 R16, [R1+0x19a0] ;  /* 0x0019a00001107983 */ /* 0x000f240000300a00 */
[----:B------:R-:W-:Y:S02]  /*2c210*/  IMAD.MOV.U32 R18, RZ, RZ, R22 ;  /* 0x000000ffff127224 */ /* 0x000fe400078e0016 */
[----:B------:R-:W3:Y:S01]  /*2c220*/  LDL.LU.64 R22, [R1+0x1998] ;  /* 0x0019980001167983 */ /* 0x000ee20000300a00 */
[----:B------:R-:W3:Y:S02]  /*2c230*/  LDL.LU.64 R20, [R1+0x1990] ;  /* 0x0019900001147983 */ /* 0x000ee40000300a00 */
[----:B-1----:R-:W-:Y:S02]  /*2c240*/  STL.64 [R1+0xb0], R4 ;  /* 0x0000b00401007387 */ /* 0x002fe40000100a00 */
[----:B------:R0:W-:Y:S02]  /*2c250*/  STL.64 [R1+0xb8], R6 ;  /* 0x0000b80601007387 */ /* 0x0001e40000100a00 */
[----:B0-----:R-:W4:Y:S01]  /*2c260*/  LDL.LU.64 R6, [R1+0x1988] ;  /* 0x0019880001067983 */ /* 0x001f220000300a00 */
[----:B------:R-:W4:Y:S02]  /*2c270*/  LDL.LU.64 R4, [R1+0x1980] ;  /* 0x0019800001047983 */ /* 0x000f240000300a00 */
[----:B--2---:R0:W-:Y:S01]  /*2c280*/  STL.64 [R1+0x1958], R10 ;  /* 0x0019580a01007387 */ /* 0x0041e20000100a00 */
[----:B---3--:R-:W-:Y:S07]  /*2c290*/  HMMA.16816.F32.BF16 R20, R24, R10, R20 ;  /* 0x0000000a1814723c */ /* 0x008fee0000041814 */
[----:B0-----:R-:W-:-:S02]  /*2c2a0*/  IMAD.MOV.U32 R10, RZ, RZ, R18 ;  /* 0x000000ffff0a7224 */ /* 0x001fc400078e0012 */
[----:B------:R-:W-:Y:S11]  /*2c2b0*/  IMAD.MOV.U32 R11, RZ, RZ, R3 ;  /* 0x000000ffff0b7224 */ /* 0x000ff600078e0003 */
[----:B------:R-:W-:Y:S03]  /*2c2c0*/  @!UPT UIADD3 URZ, URZ, URZ, URZ ;  /* 0x0000003f3f3ff290 */ /* 0x000fe6000fffe03f */
[----:B------:R-:W-:Y:S01]  /*2c2d0*/  STL.64 [R1+0x100], R20 ;  /* 0x0001001401007387 */ /* 0x000fe20000100a00 */
[----:B------:R-:W-:Y:S02]  /*2c2e0*/  STL.64 [R1+0x108], R22 ;  /* 0x0001081601007387 */ /* 0x000fe40000100a00 */
[----:B------:R0:W-:Y:S02]  /*2c2f0*/  STL.64 [R1+0x1968], R10 ;  /* 0x0019680a01007387 */ /* 0x0001e40000100a00 */
[----:B------:R-:W-:Y:S01]  /*2c300*/  STL.64 [R1+0x1960], R8 ;  /* 0x0019600801007387 */ /* 0x000fe20000100a00 */
[----:B------:R-:W-:Y:S01]  /*2c310*/  LDSM.16.MT88.4 R20, [R19+0xa000] ;  /* 0x00a000001314783b */ /* 0x000fe20000004200 */
[----:B0-----:R-:W-:Y:S02]  /*2c320*/  IMAD.MOV.U32 R10, RZ, RZ, R15 ;  /* 0x000000ffff0a7224 */ /* 0x001fe400078e000f */
[----:B------:R-:W-:-:S05]  /*2c330*/  IMAD.MOV.U32 R11, RZ, RZ, R14 ;  /* 0x000000ffff0b7224 */ /* 0x000fca00078e000e */
[----:B------:R0:W-:Y:S01]  /*2c340*/  STL.64 [R1+0x1970], R10 ;  /* 0x0019700a01007387 */ /* 0x0001e20000100a00 */
[----:B------:R-:W2:Y:S02]  /*2c350*/  LDL R27, [R1+0x1f4] ;  /* 0x0001f400011b7983 */ /* 0x000ea40000100800 */
[----:B0-----:R-:W-:Y:S02]  /*2c360*/  IMAD.MOV.U32 R10, RZ, RZ, R13 ;  /* 0x000000ffff0a7224 */ /* 0x001fe400078e000d */
[----:B------:R-:W-:Y:S02]  /*2c370*/  IMAD.MOV.U32 R11, RZ, RZ, R12 ;  /* 0x000000ffff0b7224 */ /* 0x000fe400078e000c */
[----:B--2---:R-:W0:Y:S04]  /*2c380*/  LDSM.16.MT88.4 R12, [R27+0xa080] ;  /* 0x00a080001b0c783b */ /* 0x004e280000004200 */
[----:B------:R-:W-:Y:S04]  /*2c390*/  STL [R1+0x1950], R27 ;  /* 0x0019501b01007387 */ /* 0x000fe80000100800 */
[----:B0-----:R-:W-:Y:S01]  /*2c3a0*/  STL.64 [R1+0x1920], R14 ;  /* 0x0019200e01007387 */ /* 0x001fe20000100a00 */
[----:B------:R4:W-:Y:S02]  /*2c3b0*/  STL.64 [R1+0x1918], R12 ;  /* 0x0019180c01007387 */ /* 0x0009e40000100a00 */
[----:B----4-:R-:W-:-:S02]  /*2c3c0*/  IMAD.MOV.U32 R12, RZ, RZ, R17 ;  /* 0x000000ffff0c7224 */ /* 0x010fc400078e0011 */
[----:B------:R-:W-:Y:S02]  /*2c3d0*/  IMAD.MOV.U32 R13, RZ, RZ, R16 ;  /* 0x000000ffff0d7224 */ /* 0x000fe400078e0010 */
[----:B------:R-:W0:Y:S04]  /*2c3e0*/  LDSM.16.MT88.4 R16, [R19+0xa080] ;  /* 0x00a080001310783b */ /* 0x000e280000004200 */
[----:B------:R1:W-:Y:S04]  /*2c3f0*/  STL.64 [R1+0x1978], R12 ;  /* 0x0019780c01007387 */ /* 0x0003e80000100a00 */
[----:B-1----:R-:W2:Y:S01]  /*2c400*/  LDL.LU R12, [R1+0x130] ;  /* 0x00013000010c7983 */ /* 0x002ea20000300800 */
[----:B------:R-:W2:Y:S02]  /*2c410*/  LDL.LU R13, [R1+0x134] ;  /* 0x00013400010d7983 */ /* 0x000ea40000300800 */
[----:B------:R-:W2:Y:S02]  /*2c420*/  LDL.LU R14, [R1+0x138] ;  /* 0x00013800010e7983 */ /* 0x000ea40000300800 */
[----:B------:R-:W2:Y:S01]  /*2c430*/  LDL.LU R15, [R1+0x13c] ;  /* 0x00013c00010f7983 */ /* 0x000ea20000300800 */
[----:B------:R-:W3:Y:S01]  /*2c440*/  LDL.LU R24, [R1+0xc0] ;  /* 0x0000c00001187983 */ /* 0x000ee20000300800 */
[----:B------:R-:W3:Y:S02]  /*2c450*/  LDL.LU R25, [R1+0xc4] ;  /* 0x0000c40001197983 */ /* 0x000ee40000300800 */
[----:B------:R-:W3:Y:S02]  /*2c460*/  LDL.LU R26, [R1+0xc8] ;  /* 0x0000c800011a7983 */ /* 0x000ee40000300800 */
[----:B------:R-:W3:Y:S01]  /*2c470*/  LDL.LU R27, [R1+0xcc] ;  /* 0x0000cc00011b7983 */ /* 0x000ee20000300800 */
[----:B------:R1:W-:Y:S01]  /*2c480*/  STL [R1+0x18c0], R20 ;  /* 0x0018c01401007387 */ /* 0x0003e20000100800 */
[----:B------:R4:W-:Y:S02]  /*2c490*/  STL [R1+0x18bc], R21 ;  /* 0x0018bc1501007387 */ /* 0x0009e40000100800 */
[----:B------:R4:W-:Y:S02]  /*2c4a0*/  STL [R1+0x18b8], R22 ;  /* 0x0018b81601007387 */ /* 0x0009e40000100800 */
[----:B------:R4:W-:Y:S01]  /*2c4b0*/  STL [R1+0x18b4], R23 ;  /* 0x0018b41701007387 */ /* 0x0009e20000100800 */
[----:B-1----:R-:W3:Y:S01]  /*2c4c0*/  LDL.LU R20, [R1+0x190] ;  /* 0x0001900001147983 */ /* 0x002ee20000300800 */
[----:B----4-:R-:W3:Y:S02]  /*2c4d0*/  LDL.LU R21, [R1+0x194] ;  /* 0x0001940001157983 */ /* 0x010ee40000300800 */
[----:B------:R-:W3:Y:S02]  /*2c4e0*/  LDL.LU R22, [R1+0x198] ;  /* 0x0001980001167983 */ /* 0x000ee40000300800 */
[----:B------:R-:W3:Y:S01]  /*2c4f0*/  LDL.LU R23, [R1+0x19c] ;  /* 0x00019c0001177983 */ /* 0x000ee20000300800 */
[C---:B--2---:R-:W-:Y:S01]  /*2c500*/  HMMA.16816.F32.BF16 R8, R4.reuse, R10, R12 ;  /* 0x0000000a0408723c */ /* 0x044fe2000004180c */
[----:B------:R-:W2:Y:S11]  /*2c510*/  LDL.LU.64 R12, [R1+0x1978] ;  /* 0x00197800010c7983 */ /* 0x000eb60000300a00 */
[----:B------:R-:W-:Y:S11]  /*2c520*/  @!UPT UIADD3 URZ, URZ, URZ, URZ ;  /* 0x0000003f3f3ff290 */ /* 0x000ff6000fffe03f */
[----:B------:R-:W-:Y:S01]  /*2c530*/  STL.64 [R1+0xf0], R8 ;  /* 0x0000f00801007387 */ /* 0x000fe20000100a00 */
[----:B------:R1:W-:Y:S02]  /*2c540*/  STL [R1+0xfc], R11 ;  /* 0x0000fc0b01007387 */ /* 0x0003e40000100800 */
[----:B------:R-:W-:Y:S02]  /*2c550*/  IMAD.MOV.U32 R3, RZ, RZ, R10 ;  /* 0x000000ffff037224 */ /* 0x000fe400078e000a */
[----:B-1----:R-:W3:Y:S01]  /*2c560*/  LDL.LU.64 R10, [R1+0x1970] ;  /* 0x00197000010a7983 */ /* 0x002ee20000300a00 */
[----:B0-----:R-:W-:Y:S02]  /*2c570*/  STL.64 [R1+0x1870], R18 ;  /* 0x0018701201007387 */ /* 0x001fe40000100a00 */
[----:B------:R0:W-:Y:S02]  /*2c580*/  STL.64 [R1+0x1868], R16 ;  /* 0x0018681001007387 */ /* 0x0001e40000100a00 */
[----:B0-----:R-:W4:Y:S01]  /*2c590*/  LDL.LU R16, [R1+0x180] ;  /* 0x0001800001107983 */ /* 0x001f220000300800 */
[----:B------:R-:W4:Y:S02]  /*2c5a0*/  LDL.LU R17, [R1+0x184] ;  /* 0x0001840001117983 */ /* 0x000f240000300800 */
[----:B------:R-:W4:Y:S02]  /*2c5b0*/  LDL.LU R18, [R1+0x188] ;  /* 0x0001880001127983 */ /* 0x000f240000300800 */
[----:B------:R-:W4:Y:S01]  /*2c5c0*/  LDL.LU R19, [R1+0x18c] ;  /* 0x00018c0001137983 */ /* 0x000f220000300800 */
[----:B---3--:R-:W-:Y:S11]  /*2c5d0*/  HMMA.16816.F32.BF16 R8, R4, R10, R20 ;  /* 0x0000000a0408723c */ /* 0x008ff60000041814 */
[----:B------:R-:W-:Y:S11]  /*2c5e0*/  @!UPT UIADD3 URZ, URZ, URZ, URZ ;  /* 0x0000003f3f3ff290 */ /* 0x000ff6000fffe03f */
[----:B------:R-:W-:Y:S02]  /*2c5f0*/  @!UPT UIADD3 URZ, URZ, URZ, URZ ;  /* 0x0000003f3f3ff290 */ /* 0x000fe4000fffe03f */
[----:B------:R-:W-:Y:S02]  /*2c600*/  IMAD.MOV.U32 R22, RZ, RZ, R10 ;  /* 0x000000ffff167224 */ /* 0x000fe400078e000a */
[----:B------:R-:W-:Y:S02]  /*2c610*/  IMAD.MOV.U32 R23, RZ, RZ, R11 ;  /* 0x000000ffff177224 */ /* 0x000fe400078e000b */
[----:B------:R-:W-:Y:S02]  /*2c620*/  IMAD.MOV.U32 R20, RZ, RZ, R8 ;  /* 0x000000ffff147224 */ /* 0x000fe400078e0008 */
[----:B------:R-:W-:Y:S01]  /*2c630*/  IMAD.MOV.U32 R21, RZ, RZ, R9 ;  /* 0x000000ffff157224 */ /* 0x000fe200078e0009 */
[----:B------:R-:W4:Y:S01]  /*2c640*/  LDL.LU.64 R10, [R1+0x1968] ;  /* 0x00196800010a7983 */ /* 0x000f220000300a00 */
[----:B------:R-:W3:Y:S02]  /*2c650*/  LDL.LU.64 R8, [R1+0x1960] ;  /* 0x0019600001087983 */ /* 0x000ee40000300a00 */
[----:B------:R-:W-:Y:S01]  /*2c660*/  STL.64 [R1+0x18d0], R22 ;  /* 0x0018d01601007387 */ /* 0x000fe20000100a00 */
[----:B------:R3:W-:Y:S02]  /*2c670*/  STL.64 [R1+0x18c8], R20 ;  /* 0x0018c81401007387 */ /* 0x0007e40000100a00 */
[----:B---3--:R-:W-:-:S02]  /*2c680*/  IMAD.MOV.U32 R20, RZ, RZ, R9 ;  /* 0x000000ffff147224 */ /* 0x008fc400078e0009 */
[----:B------:R-:W-:Y:S02]  /*2c690*/  IMAD.MOV.U32 R21, RZ, RZ, R8 ;  /* 0x000000ffff157224 */ /* 0x000fe400078e0008 */
[----:B----4-:R-:W-:Y:S03]  /*2c6a0*/  HMMA.16816.F32.BF16 R8, R4, R10, R16 ;  /* 0x0000000a0408723c */ /* 0x010fe60000041810 */
[----:B------:R0:W-:Y:S04]  /*2c6b0*/  STL.64 [R1+0x1930], R20 ;  /* 0x0019301401007387 */ /* 0x0001e80000100a00 */
[----:B0-----:R-:W3:Y:S01]  /*2c6c0*/  LDL.LU R20, [R1+0x170] ;  /* 0x0001700001147983 */ /* 0x001ee20000300800 */
[----:B------:R-:W3:Y:S02]  /*2c6d0*/  LDL.LU R21, [R1+0x174] ;  /* 0x0001740001157983 */ /* 0x000ee40000300800 */
[----:B------:R-:W3:Y:S02]  /*2c6e0*/  LDL.LU R22, [R1+0x178] ;  /* 0x0001780001167983 */ /* 0x000ee40000300800 */
[----:B------:R-:W3:Y:S11]  /*2c6f0*/  LDL.LU R23, [R1+0x17c] ;  /* 0x00017c0001177983 */ /* 0x000ef60000300800 */
[----:B------:R-:W-:Y:S01]  /*2c700*/  @!UPT UIADD3 URZ, URZ, URZ, URZ ;  /* 0x0000003f3f3ff290 */ /* 0x000fe2000fffe03f */
[----:B------:R-:W-:Y:S02]  /*2c710*/  IMAD.MOV.U32 R17, RZ, RZ, R10 ;  /* 0x000000ffff117224 */ /* 0x000fe400078e000a */
[----:B------:R-:W-:Y:S02]  /*2c720*/  IMAD.MOV.U32 R16, RZ, RZ, R11 ;  /* 0x000000ffff107224 */ /* 0x000fe400078e000b */
[----:B------:R-:W4:Y:S01]  /*2c730*/  LDL.LU.64 R10, [R1+0x1958] ;  /* 0x00195800010a7983 */ /* 0x000f220000300a00 */
[----:B------:R-:W-:Y:S02]  /*2c740*/  IMAD.MOV.U32 R19, RZ, RZ, R8 ;  /* 0x000000ffff137224 */ /* 0x000fe400078e0008 */
[----:B------:R-:W-:-:S05]  /*2c750*/  IMAD.MOV.U32 R18, RZ, RZ, R9 ;  /* 0x000000ffff127224 */ /* 0x000fca00078e0009 */
[----:B------:R-:W-:Y:S01]  /*2c760*/  STL.64 [R1+0x18e0], R18 ;  /* 0x0018e01201007387 */ /* 0x000fe20000100a00 */
[----:B------:R0:W-:Y:S03]  /*2c770*/  STL.64 [R1+0x18d8], R16 ;  /* 0x0018d81001007387 */ /* 0x0001e60000100a00 */
[----:B0-----:R-:W2:Y:S01]  /*2c780*/  LDL.LU R16, [R1+0x120] ;  /* 0x0001200001107983 */ /* 0x001ea20000300800 */
[----:B------:R-:W2:Y:S02]  /*2c790*/  LDL.LU R17, [R1+0x124] ;  /* 0x0001240001117983 */ /* 0x000ea40000300800 */
[----:B------:R-:W2:Y:S02]  /*2c7a0*/  LDL.LU R18, [R1+0x128] ;  /* 0x0001280001127983 */ /* 0x000ea40000300800 */
[----:B------:R-:W2:Y:S01]  /*2c7b0*/  LDL.LU R19, [R1+0x12c] ;  /* 0x00012c0001137983 */ /* 0x000ea20000300800 */
[----:B----4-:R-:W-:Y:S01]  /*2c7c0*/  HMMA.16816.F32.BF16 R4, R4, R10, R24 ;  /* 0x0000000a0404723c */ /* 0x010fe20000041818 */
[----:B------:R-:W4:Y:S01]  /*2c7d0*/  LDL.LU R27, [R1+0x1950] ;  /* 0x00195000011b7983 */ /* 0x000f220000300800 */
[----:B------:R-:W2:Y:S02]  /*2c7e0*/  LDL.LU.64 R10, [R1+0x1948] ;  /* 0x00194800010a7983 */ /* 0x000ea40000300a00 */
[----:B------:R-:W2:Y:S11]  /*2c7f0*/  LDL.LU.64 R8, [R1+0x1940] ;  /* 0x0019400001087983 */ /* 0x000eb60000300a00 */
[----:B------:R-:W-:Y:S08]  /*2c800*/  @!UPT UIADD3 URZ, URZ, URZ, URZ ;  /* 0x0000003f3f3ff290 */ /* 0x000ff0000fffe03f */
[----:B------:R-:W-:Y:S01]  /*2c810*/  STL.64 [R1+0xc0], R4 ;  /* 0x0000c00401007387 */ /* 0x000fe20000100a00 */
[----:B------:R2:W-:Y:S02]  /*2c820*/  STL.64 [R1+0xc8], R6 ;  /* 0x0000c80601007387 */ /* 0x0005e40000100a00 */
[----:B--2---:R-:W-:Y:S01]  /*2c830*/  HMMA.16816.F32.BF16 R4, R8, R12, R16 ;  /* 0x0000000c0804723c */ /* 0x004fe20000041810 */
[----:B------:R-:W2:Y:S11]  /*2c840*/  LDL.LU R16, [R1+0x1a0] ;  /* 0x0001a00001107983 */ /* 0x000eb60000300800 */
[----:B------:R-:W-:Y:S11]  /*2c850*/  @!UPT UIADD3 URZ, URZ, URZ, URZ ;  /* 0x0000003f3f3ff290 */ /* 0x000ff6000fffe03f */
[----:B------:R-:W-:Y:S01]  /*2c860*/  STL.64 [R1+0x80], R4 ;  /* 0x0000800401007387 */ /* 0x000fe20000100a00 */
[----:B------:R-:W-:Y:S02]  /*2c870*/  STL.64 [R1+0x88], R6 ;  /* 0x0000880601007387 */ /* 0x000fe40000100a00 */
[----:B------:R-:W2:Y:S02]  /*2c880*/  LDL.LU R17, [R1+0x1a4] ;  /* 0x0001a40001117983 */ /* 0x000ea40000300800 */
[----:B------:R-:W2:Y:S01]  /*2c890*/  LDL.LU R18, [R1+0x1a8] ;  /* 0x0001a80001127983 */ /* 0x000ea20000300800 */
[----:B------:R-:W2:Y:S01]  /*2c8a0*/  LDL.LU R19, [R1+0x1ac] ;  /* 0x0001ac0001137983 */ /* 0x000ea20000300800 */
[----:B------:R-:W2:Y:S03]  /*2c8b0*/  LDL.64 R12, [R1+0xb0] ;  /* 0x0000b000010c7983 */ /* 0x000ea60000100a00 */
[----:B----4-:R-:W0:Y:S02]  /*2c8c0*/  LDSM.16.MT88.4 R4, [R27+0xb000] ;  /* 0x00b000001b04783b */ /* 0x010e240000004200 */
[----:B------:R-:W1:Y:S02]  /*2c8d0*/  LDSM.16.MT88.4 R24, [R27+0xb080] ;  /* 0x00b080001b18783b */ /* 0x000e640000004200 */
[----:B--2---:R2:W-:Y:S04]  /*2c8e0*/  STL.64 [R1+0x1928], R12 ;  /* 0x0019280c01007387 */ /* 0x0045e80000100a00 */
[----:B--2---:R-:W2:Y:S01]  /*2c8f0*/  LDL.LU R12, [R1+0x1d0] ;  /* 0x0001d000010c7983 */ /* 0x004ea20000300800 */
[----:B------:R-:W2:Y:S02]  /*2c900*/  LDL.LU R13, [R1+0x1d4] ;  /* 0x0001d400010d7983 */ /* 0x000ea40000300800 */
[----:B------:R-:W2:Y:S02]  /*2c910*/  LDL.LU R14, [R1+0x1d8] ;  /* 0x0001d800010e7983 */ /* 0x000ea40000300800 */
[----:B------:R-:W2:Y:S01]  /*2c920*/  LDL.LU R15, [R1+0x1dc] ;  /* 0x0001dc00010f7983 */ /* 0x000ea20000300800 */
[----:B------:R-:W-:Y:S01]  /*2c930*/  STL.64 [R1+0x18f0], R18 ;  /* 0x0018f01201007387 */ /* 0x000fe20000100a00 */
[----:B------:R4:W-:Y:S02]  /*2c940*/  STL.64 [R1+0x18e8], R16 ;  /* 0x0018e81001007387 */ /* 0x0009e40000100a00 */
[----:B----4-:R-:W-:-:S02]  /*2c950*/  IMAD.MOV.U32 R16, RZ, RZ, R28 ;  /* 0x000000ffff107224 */ /* 0x010fc400078e001c */
[----:B------:R-:W-:Y:S01]  /*2c960*/  IMAD.MOV.U32 R17, RZ, RZ, R29 ;  /* 0x000000ffff117224 */ /* 0x000fe200078e001d */
[----:B------:R-:W4:Y:S01]  /*2c970*/  LDL.LU R28, [R1+0x193c] ;  /* 0x00193c00011c7983 */ /* 0x000f220000300800 */
[----:B------:R-:W2:Y:S05]  /*2c980*/  LDL.LU R29, [R1+0x1938] ;  /* 0x00193800011d7983 */ /* 0x000eaa0000300800 */
[C---:B---3--:R-:W-:Y:S01]  /*2c990*/  HMMA.16816.F32.BF16 R20, R8.reuse, R16, R20 ;  /* 0x000000100814723c */ /* 0x048fe20000041814 */
[----:B0-----:R0:W-:Y:S01]  /*2c9a0*/  STL.64 [R1+0x1810], R6 ;  /* 0x0018100601007387 */ /* 0x0011e20000100a00 */
[----:B------:R3:W-:Y:S11]  /*2c9b0*/  STL.64 [R1+0x1808], R4 ;  /* 0x0018080401007387 */ /* 0x0007f60000100a00 */
[----:B------:R-:W-:Y:S11]  /*2c9c0*/  @!UPT UIADD3 URZ, URZ, URZ, URZ ;  /* 0x0000003f3f3ff290 */ /* 0x000ff6000fffe03f */
[----:B0-----:R-:W-:Y:S02]  /*2c9d0*/  IMAD.MOV.U32 R7, RZ, RZ, R20 ;  /* 0x000000ffff077224 */ /* 0x001fe400078e0014 */
[----:B------:R-:W-:Y:S02]  /*2c9e0*/  IMAD.MOV.U32 R6, RZ, RZ, R21 ;  /* 0x000000ffff067224 */ /* 0x000fe400078e0015 */
[----:B------:R-:W2:Y:S01]  /*2c9f0*/  LDL.LU.64 R20, [R1+0x1930] ;  /* 0x0019300001147983 */ /* 0x000ea20000300a00 */
[----:B------:R0:W-:Y:S02]  /*2ca00*/  STL.64 [R1+0x1900], R16 ;  /* 0x0019001001007387 */ /* 0x0001e40000100a00 */
[----:B---3--:R-:W-:Y:S02]  /*2ca10*/  IMAD.MOV.U32 R5, RZ, RZ, R22 ;  /* 0x000000ffff057224 */ /* 0x008fe400078e0016 */
[----:B------:R-:W-:Y:S01]  /*2ca20*/  IMAD.MOV.U32 R4, RZ, RZ, R23 ;  /* 0x000000ffff047224 */ /* 0x000fe200078e0017 */
[----:B0-----:R-:W3:Y:S01]  /*2ca30*/  LDL.LU R16, [R1+0x1c0] ;  /* 0x0001c00001107983 */ /* 0x001ee20000300800 */
[----:B------:R-:W3:Y:S02]  /*2ca40*/  LDL.LU R17, [R1+0x1c4] ;  /* 0x0001c40001117983 */ /* 0x000ee40000300800 */
[----:B------:R-:W3:Y:S02]  /*2ca50*/  LDL.LU R18, [R1+0x1c8] ;  /* 0x0001c80001127983 */ /* 0x000ee40000300800 */
[----:B------:R-:W3:Y:S01]  /*2ca60*/  LDL.LU R19, [R1+0x1cc] ;  /* 0x0001cc0001137983 */ /* 0x000ee20000300800 */
[----:B------:R0:W-:Y:S04]  /*2ca70*/  STL.64 [R1+0x1840], R6 ;  /* 0x0018400601007387 */ /* 0x0001e80000100a00 */
[----:B0-----:R-:W3:Y:S01]  /*2ca80*/  LDL R7, [R1+0x10d8] ;  /* 0x0010d80001077983 */ /* 0x001ee20000100800 */
[----:B------:R-:W-:Y:S02]  /*2ca90*/  STL.64 [R1+0x1838], R4 ;  /* 0x0018380401007387 */ /* 0x000fe40000100a00 */
[----:B-1----:R-:W-:Y:S02]  /*2caa0*/  STL.64 [R1+0x17d0], R26 ;  /* 0x0017d01a01007387 */ /* 0x002fe40000100a00 */
[----:B------:R0:W-:Y:S02]  /*2cab0*/  STL.64 [R1+0x17c8], R24 ;  /* 0x0017c81801007387 */ /* 0x0001e40000100a00 */
[----:B0-----:R-:W3:Y:S01]  /*2cac0*/  LDL.LU R24, [R1+0x50] ;  /* 0x0000500001187983 */ /* 0x001ee20000300800 */
[----:B------:R-:W3:Y:S02]  /*2cad0*/  LDL.LU R25, [R1+0x54] ;  /* 0x0000540001197983 */ /* 0x000ee40000300800 */
[----:B------:R-:W3:Y:S02]  /*2cae0*/  LDL.LU R26, [R1+0x58] ;  /* 0x00005800011a7983 */ /* 0x000ee40000300800 */
[----:B------:R-:W3:Y:S01]  /*2caf0*/  LDL.LU R27, [R1+0x5c] ;  /* 0x00005c00011b7983 */ /* 0x000ee20000300800 */
[C---:B--2---:R-:W-:Y:S11]  /*2cb00*/  HMMA.16816.F32.BF16 R12, R8.reuse, R20, R12 ;  /* 0x00000014080c723c */ /* 0x044ff6000004180c */
[----:B------:R-:W-:Y:S11]  /*2cb10*/  @!UPT UIADD3 URZ, URZ, URZ, URZ ;  /* 0x0000003f3f3ff290 */ /* 0x000ff6000fffe03f */
[----:B------:R-:W-:Y:S01]  /*2cb20*/  @!UPT UIADD3 URZ, URZ, URZ, URZ ;  /* 0x0000003f3f3ff290 */ /* 0x000fe2000fffe03f */
[----:B------:R0:W-:Y:S01]  /*2cb30*/  STL.64 [R1+0x60], R12 ;  /* 0x0000600c01007387 */ /* 0x0001e20000100a00 */
[----:B------:R-:W-:Y:S03]  /*2cb40*/  STL.64 [R1+0x68], R14 ;  /* 0x0000680e01007387 */ /* 0x000fe60000100a00 */
[----:B0-----:R-:W3:Y:S01]  /*2cb50*/  LDL.LU.64 R12, [R1+0x1928] ;  /* 0x00192800010c7983 */ /* 0x001ee20000300a00 */
[----:B------:R0:W-:Y:S03]  /*2cb60*/  STL.64 [R1+0x18f8], R20 ;  /* 0x0018f81401007387 */ /* 0x0001e60000100a00 */
[----:B0-----:R-:W2:Y:S01]  /*2cb70*/  LDL.LU R20, [R1+0x1b0] ;  /* 0x0001b00001147983 */ /* 0x001ea20000300800 */
[----:B------:R-:W2:Y:S02]  /*2cb80*/  LDL.LU R21, [R1+0x1b4] ;  /* 0x0001b40001157983 */ /* 0x000ea40000300800 */
[----:B------:R-:W2:Y:S02]  /*2cb90*/  LDL.LU R22, [R1+0x1b8] ;  /* 0x0001b80001167983 */ /* 0x000ea40000300800 */
[----:B------:R-:W2:Y:S01]  /*2cba0*/  LDL.LU R23, [R1+0x1bc] ;  /* 0x0001bc0001177983 */ /* 0x000ea20000300800 */
[----:B---3--:R-:W-:Y:S01]  /*2cbb0*/  HMMA.16816.F32.BF16 R24, R8, R12, R24 ;  /* 0x0000000c0818723c */ /* 0x008fe20000041818 */
[----:B------:R-:W-:-:S02]  /*2cbc0*/  IMAD.MOV.U32 R5, RZ, RZ, R12 ;  /* 0x000000ffff057224 */ /* 0x000fc400078e000c */
[----:B------:R-:W-:Y:S01]  /*2cbd0*/  IMAD.MOV.U32 R4, RZ, RZ, R13 ;  /* 0x000000ffff047224 */ /* 0x000fe200078e000d */
[----:B------:R-:W0:Y:S04]  /*2cbe0*/  LDSM.16.MT88.4 R8, [R7+0xb000] ;  /* 0x00b000000708783b */ /* 0x000e280000004200 */
[----:B--2---:R-:W-:Y:S01]  /*2cbf0*/  STL.64 [R1+0x1910], R22 ;  /* 0x0019101601007387 */ /* 0x004fe20000100a00 */
[----:B------:R1:W-:Y:S03]  /*2cc00*/  STL.64 [R1+0x1908], R20 ;  /* 0x0019081401007387 */ /* 0x0003e60000100a00 */
[----:B-1----:R-:W2:Y:S01]  /*2cc10*/  LDL.LU.64 R20, [R1+0xa0] ;  /* 0x0000a00001147983 */ /* 0x002ea20000300a00 */
[----:B------:R-:W2:Y:S02]  /*2cc20*/  LDL.LU.64 R14, [R1+0x1920] ;  /* 0x00192000010e7983 */ /* 0x000ea40000300a00 */
[----:B------:R-:W2:Y:S08]  /*2cc30*/  LDL.LU.64 R12, [R1+0x1918] ;  /* 0x00191800010c7983 */ /* 0x000eb00000300a00 */
[----:B------:R-:W-:Y:S01]  /*2cc40*/  STL.64 [R1+0x17e0], R26 ;  /* 0x0017e01a01007387 */ /* 0x000fe20000100a00 */
[----:B------:R1:W-:Y:S04]  /*2cc50*/  STL.64 [R1+0x17d8], R24 ;  /* 0x0017d81801007387 */ /* 0x0003e80000100a00 */
[----:B0-----:R-:W-:Y:S01]  /*2cc60*/  STL.64 [R1+0x1768], R10 ;  /* 0x0017680a01007387 */ /* 0x001fe20000100a00 */
[----:B------:R0:W-:Y:S02]  /*2cc70*/  STL.64 [R1+0x1760], R8 ;  /* 0x0017600801007387 */ /* 0x0001e40000100a00 */
[----:B-1----:R-:W-:-:S02]  /*2cc80*/  IMAD.MOV.U32 R24, RZ, RZ, R5 ;  /* 0x000000ffff187224 */ /* 0x002fc400078e0005 */
[----:B------:R-:W-:Y:S01]  /*2cc90*/  IMAD.MOV.U32 R25, RZ, RZ, R4 ;  /* 0x000000ffff197224 */ /* 0x000fe200078e0004 */
[----:B0-----:R-:W3:Y:S01]  /*2cca0*/  LDL.LU R8, [R1+0x140] ;  /* 0x0001400001087983 */ /* 0x001ee20000300800 */
[----:B------:R-:W3:Y:S02]  /*2ccb0*/  LDL.LU.64 R22, [R1+0x1910] ;  /* 0x0019100001167983 */ /* 0x000ee40000300a00 */
[----:B------:R-:W-:Y:S01]  /*2ccc0*/  IMAD.MOV.U32 R11, RZ, RZ, R0 ;  /* 0x000000ffff0b7224 */ /* 0x000fe200078e0000 */
[----:B--2---:R-:W-:Y:S01]  /*2ccd0*/  HMMA.16816.F32.BF16 R16, R12, R20, R16 ;  /* 0x000000140c10723c */ /* 0x004fe20000041810 */
[----:B------:R-:W-:Y:S02]  /*2cce0*/  IMAD.MOV.U32 R5, RZ, RZ, R20 ;  /* 0x000000ffff057224 */ /* 0x000fe400078e0014 */
[----:B------:R-:W-:Y:S02]  /*2ccf0*/  IMAD.MOV.U32 R4, RZ, RZ, R21 ;  /* 0x000000ffff047224 */ /* 0x000fe400078e0015 */
[----:B------:R-:W3:Y:S11]  /*2cd00*/  LDL.LU.64 R20, [R1+0x1908] ;  /* 0x0019080001147983 */ /* 0x000ef60000300a00 */
[----:B------:R-:W-:Y:S07]  /*2cd10*/  @!UPT UIADD3 URZ, URZ, URZ, URZ ;  /* 0x0000003f3f3ff290 */ /* 0x000fee000fffe03f */
[----:B------:R0:W-:Y:S01]  /*2cd20*/  STL [R1+0x30], R16 ;  /* 0x0000301001007387 */ /* 0x0001e20000100800 */
[----:B------:R-:W-:-:S03]  /*2cd30*/  IMAD.MOV.U32 R0, RZ, RZ, R17 ;  /* 0x000000ffff007224 */ /* 0x000fc600078e0011 */
[----:B0-----:R-:W3:Y:S01]  /*2cd40*/  LDL.LU.64 R16, [R1+0x1900] ;  /* 0x0019000001107983 */ /* 0x001ee20000300a00 */
[----:B------:R-:W-:Y:S02]  /*2cd50*/  IMAD.MOV.U32 R9, RZ, RZ, R29 ;  /* 0x000000ffff097224 */ /* 0x000fe400078e001d */
[----:B----4-:R-:W-:Y:S02]  /*2cd60*/  IMAD.MOV.U32 R10, RZ, RZ, R28 ;  /* 0x000000ffff0a7224 */ /* 0x010fe400078e001c */
[----:B------:R-:W-:Y:S02]  /*2cd70*/  IMAD.MOV.U32 R29, RZ, RZ, R18 ;  /* 0x000000ffff1d7224 */ /* 0x000fe400078e0012 */
[----:B------:R-:W-:-:S05]  /*2cd80*/  IMAD.MOV.U32 R28, RZ, RZ, R19 ;  /* 0x000000ffff1c7224 */ /* 0x000fca00078e0013 */
[----:B------:R-:W-:Y:S01]  /*2cd90*/  STL [R1+0x1820], R28 ;  /* 0x0018201c01007387 */ /* 0x000fe20000100800 */
[----:B------:R-:W-:Y:S02]  /*2cda0*/  STL [R1+0x181c], R29 ;  /* 0x00181c1d01007387 */ /* 0x000fe40000100800 */
[----:B------:R-:W-:Y:S01]  /*2cdb0*/  STL [R1+0x1818], R0 ;  /* 0x0018180001007387 */ /* 0x000fe20000100800 */
[C---:B---3--:R-:W-:Y:S01]  /*2cdc0*/  HMMA.16816.F32.BF16 R16, R12.reuse, R16, R20 ;  /* 0x000000100c10723c */ /* 0x048fe20000041814 */
[----:B------:R-:W2:Y:S11]  /*2cdd0*/  LDL.LU.64 R20, [R1+0x18f8] ;  /* 0x0018f80001147983 */ /* 0x000eb60000300a00 */
[----:B------:R-:W-:Y:S11]  /*2cde0*/  @!UPT UIADD3 URZ, URZ, URZ, URZ ;  /* 0x0000003f3f3ff290 */ /* 0x000ff6000fffe03f */
[----:B------:R-:W-:Y:S01]  /*2cdf0*/  STL.64 [R1+0x20], R16 ;  /* 0x0000201001007387 */ /* 0x000fe20000100a00 */
[----:B------:R0:W-:Y:S03]  /*2ce00*/  STL.64 [R1+0x28], R18 ;  /* 0x0000281201007387 */ /* 0x0001e60000100a00 */
[----:B0-----:R-:W2:Y:S01]  /*2ce10*/  LDL.LU.64 R18, [R1+0x18f0] ;  /* 0x0018f00001127983 */ /* 0x001ea20000300a00 */
[----:B------:R-:W2:Y:S02]  /*2ce20*/  LDL.LU.64 R16, [R1+0x18e8] ;  /* 0x0018e80001107983 */ /* 0x000ea40000300a00 */
[C---:B--2---:R-:W-:Y:S01]  /*2ce30*/  HMMA.16816.F32.BF16 R20, R12.reuse, R20, R16 ;  /* 0x000000140c14723c */ /* 0x044fe20000041810 */
[----:B------:R-:W2:Y:S01]  /*2ce40*/  LDL.LU.64 R18, [R1+0x18e0] ;  /* 0x0018e00001127983 */ /* 0x000ea20000300a00 */
[----:B------:R-:W3:Y:S06]  /*2ce50*/  LDL.LU.64 R16, [R1+0x18d8] ;  /* 0x0018d80001107983 */ /* 0x000eec0000300a00 */
[----:B------:R-:W-:Y:S11]  /*2ce60*/  HMMA.16816.F32.BF16 R12, R12, R24, R8 ;  /* 0x000000180c0c723c */ /* 0x000ff60000041808 */
[----:B------:R-:W-:Y:S04]  /*2ce70*/  @!UPT UIADD3 URZ, URZ, URZ, URZ ;  /* 0x0000003f3f3ff290 */ /* 0x000fe8000fffe03f */
[----:B------:R0:W-:Y:S01]  /*2ce80*/  STL [R1], R20 ;  /* 0x0000001401007387 */ /* 0x0001e20000100800 */
[----:B------:R-:W-:Y:S02]  /*2ce90*/  IMAD.MOV.U32 R29, RZ, RZ, R22 ;  /* 0x000000ffff1d7224 */ /* 0x000fe400078e0016 */
[----:B------:R-:W-:Y:S02]  /*2cea0*/  IMAD.MOV.U32 R0, RZ, RZ, R23 ;  /* 0x000000ffff007224 */ /* 0x000fe400078e0017 */
[----:B------:R-:W-:Y:S01]  /*2ceb0*/  IMAD.MOV.U32 R28, RZ, RZ, R21 ;  /* 0x000000ffff1c7224 */ /* 0x000fe200078e0015 */
[----:B------:R-:W4:Y:S04]  /*2cec0*/  LDL.LU.64 R22, [R1+0x18d0] ;  /* 0x0018d00001167983 */ /* 0x000f280000300a00 */
[----:B0-----:R-:W4:Y:S01]  /*2ced0*/  LDL.LU.64 R20, [R1+0x18c8] ;  /* 0x0018c80001147983 */ /* 0x001f220000300a00 */
[----:B---3--:R-:W-:-:S02]  /*2cee0*/  IMAD.MOV.U32 R27, RZ, RZ, R16 ;  /* 0x000000ffff1b7224 */ /* 0x008fc400078e0010 */
[----:B------:R-:W-:Y:S01]  /*2cef0*/  IMAD.MOV.U32 R26, RZ, RZ, R17 ;  /* 0x000000ffff1a7224 */ /* 0x000fe200078e0011 */
[----:B------:R-:W3:Y:S01]  /*2cf00*/  LDL.LU R16, [R1+0x100] ;  /* 0x0001000001107983 */ /* 0x000ee20000300800 */
[----:B--2---:R-:W-:Y:S02]  /*2cf10*/  IMAD.MOV.U32 R25, RZ, RZ, R18 ;  /* 0x000000ffff197224 */ /* 0x004fe400078e0012 */
[----:B------:R-:W3:Y:S02]  /*2cf20*/  LDL.LU R17, [R1+0x104] ;  /* 0x0001040001117983 */ /* 0x000ee40000300800 */
[----:B------:R-:W-:Y:S01]  /*2cf30*/  IMAD.MOV.U32 R24, RZ, RZ, R19 ;  /* 0x000000ffff187224 */ /* 0x000fe200078e0013 */
[----:B------:R-:W2:Y:S01]  /*2cf40*/  LDL.LU R18, [R1+0x108] ;  /* 0x0001080001127983 */ /* 0x000ea20000300800 */
[----:B------:R-:W2:Y:S03]  /*2cf50*/  LDL.LU R19, [R1+0x10c] ;  /* 0x00010c0001137983 */ /* 0x000ea60000300800 */
[----:B--2---:R-:W-:Y:S01]  /*2cf60*/  STL.64 [R1+0x1880], R18 ;  /* 0x0018801201007387 */ /* 0x004fe20000100a00 */
[----:B---3--:R0:W-:Y:S02]  /*2cf70*/  STL.64 [R1+0x1878], R16 ;  /* 0x0018781001007387 */ /* 0x0081e40000100a00 */
[----:B------:R-:W2:Y:S02]  /*2cf80*/  LDL.LU R8, [R1+0x160] ;  /* 0x0001600001087983 */ /* 0x000ea40000300800 */
[----:B------:R-:W2:Y:S01]  /*2cf90*/  LDL.LU R9, [R1+0x164] ;  /* 0x0001640001097983 */ /* 0x000ea20000300800 */
[----:B------:R-:W2:Y:S01]  /*2cfa0*/  LDL.LU R10, [R1+0x168] ;  /* 0x00016800010a7983 */ /* 0x000ea20000300800 */
[----:B------:R-:W2:Y:S03]  /*2cfb0*/  LDL.LU R11, [R1+0x16c] ;  /* 0x00016c00010b7983 */ /* 0x000ea60000300800 */
[----:B0-----:R-:W3:Y:S01]  /*2cfc0*/  LDL.LU R16, [R1+0x110] ;  /* 0x0001100001107983 */ /* 0x001ee20000300800 */
[----:B------:R-:W3:Y:S02]  /*2cfd0*/  LDL.LU R17, [R1+0x114] ;  /* 0x0001140001117983 */ /* 0x000ee40000300800 */
[----:B------:R-:W2:Y:S02]  /*2cfe0*/  LDL.LU R18, [R1+0x118] ;  /* 0x0001180001127983 */ /* 0x000ea40000300800 */
[----:B------:R-:W2:Y:S02]  /*2cff0*/  LDL.LU R19, [R1+0x11c] ;  /* 0x00011c0001137983 */ /* 0x000ea40000300800 */
[----:B--2---:R-:W-:Y:S01]  /*2d000*/  STL.64 [R1+0x1890], R18 ;  /* 0x0018901201007387 */ /* 0x004fe20000100a00 */
[----:B---3--:R0:W-:Y:S03]  /*2d010*/  STL.64 [R1+0x1888], R16 ;  /* 0x0018881001007387 */ /* 0x0081e60000100a00 */
[----:B0-----:R-:W2:Y:S01]  /*2d020*/  LDL.LU.64 R16, [R1+0x90] ;  /* 0x0000900001107983 */ /* 0x001ea20000300a00 */
[----:B----4-:R-:W-:-:S02]  /*2d030*/  IMAD.MOV.U32 R6, RZ, RZ, R22 ;  /* 0x000000ffff067224 */ /* 0x010fc400078e0016 */
[----:B------:R-:W-:Y:S01]  /*2d040*/  IMAD.MOV.U32 R7, RZ, RZ, R23 ;  /* 0x000000ffff077224 */ /* 0x000fe200078e0017 */
[----:B--2---:R-:W-:Y:S01]  /*2d050*/  STL.64 [R1+0x18a8], R16 ;  /* 0x0018a81001007387 */ /* 0x004fe20000100a00 */
[----:B------:R-:W-:Y:S02]  /*2d060*/  STL.64 [R1+0x1850], R26 ;  /* 0x0018501a01007387 */ /* 0x000fe40000100a00 */
[----:B------:R0:W-:Y:S02]  /*2d070*/  STL.64 [R1+0x1848], R24 ;  /* 0x0018481801007387 */ /* 0x0001e40000100a00 */
[----:B0-----:R-:W-:Y:S02]  /*2d080*/  IMAD.MOV.U32 R25, RZ, RZ, R4 ;  /* 0x000000ffff197224 */ /* 0x001fe400078e0004 */
[----:B------:R-:W-:Y:S02]  /*2d090*/  IMAD.MOV.U32 R24, RZ, RZ, R5 ;  /* 0x000000ffff187224 */ /* 0x000fe400078e0005 */
[----:B------:R-:W-:-:S02]  /*2d0a0*/  IMAD.MOV.U32 R4, RZ, RZ, R20 ;  /* 0x000000ffff047224 */ /* 0x000fc400078e0014 */
[----:B------:R-:W-:Y:S01]  /*2d0b0*/  IMAD.MOV.U32 R5, RZ, RZ, R21 ;  /* 0x000000ffff057224 */ /* 0x000fe200078e0015 */
[----:B------:R-:W2:Y:S01]  /*2d0c0*/  LDL.LU R20, [R1+0x18c0] ;  /* 0x0018c00001147983 */ /* 0x000ea20000300800 */
[----:B------:R-:W2:Y:S02]  /*2d0d0*/  LDL.LU R21, [R1+0x18bc] ;  /* 0x0018bc0001157983 */ /* 0x000ea40000300800 */
[----:B------:R-:W2:Y:S02]  /*2d0e0*/  LDL.LU R22, [R1+0x18b8] ;  /* 0x0018b80001167983 */ /* 0x000ea40000300800 */
[----:B------:R-:W2:Y:S01]  /*2d0f0*/  LDL.LU R23, [R1+0x18b4] ;  /* 0x0018b40001177983 */ /* 0x000ea20000300800 */
[----:B------:R0:W-:Y:S01]  /*2d100*/  STL.64 [R1+0x1860], R6 ;  /* 0x0018600601007387 */ /* 0x0001e20000100a00 */
[----:B------:R1:W-:Y:S02]  /*2d110*/  STL.64 [R1+0x1858], R4 ;  /* 0x0018580401007387 */ /* 0x0003e40000100a00 */
[----:B0-----:R-:W-:Y:S01]  /*2d120*/  IMAD.MOV.U32 R6, RZ, RZ, R3 ;  /* 0x000000ffff067224 */ /* 0x001fe200078e0003 */
[----:B-1----:R-:W3:Y:S01]  /*2d130*/  LDL.LU R4, [R1+0xf0] ;  /* 0x0000f00001047983 */ /* 0x002ee20000300800 */
[----:B------:R-:W3:Y:S02]  /*2d140*/  LDL.LU R5, [R1+0xf4] ;  /* 0x0000f40001057983 */ /* 0x000ee40000300800 */
[----:B------:R-:W4:Y:S02]  /*2d150*/  LDL.LU R3, [R1+0x18b0] ;  /* 0x0018b00001037983 */ /* 0x000f240000300800 */
[----:B------:R-:W3:Y:S01]  /*2d160*/  LDL.LU R7, [R1+0xfc] ;  /* 0x0000fc0001077983 */ /* 0x000ee20000300800 */
[----:B--2---:R-:W-:Y:S01]  /*2d170*/  HMMA.16816.F32.BF16 R16, R20, R24, R8 ;  /* 0x000000181410723c */ /* 0x004fe20000041808 */
[----:B---3--:R-:W-:Y:S01]  /*2d180*/  STL.64 [R1+0x18a0], R6 ;  /* 0x0018a00601007387 */ /* 0x008fe20000100a00 */
[----:B------:R0:W-:Y:S11]  /*2d190*/  STL.64 [R1+0x1898], R4 ;  /* 0x0018980401007387 */ /* 0x0001f60000100a00 */
[----:B------:R-:W-:Y:S11]  /*2d1a0*/  @!UPT UIADD3 URZ, URZ, URZ, URZ ;  /* 0x0000003f3f3ff290 */ /* 0x000ff6000fffe03f */
[----:B------:R-:W-:Y:S01]  /*2d1b0*/  IMAD.MOV.U32 R10, RZ, RZ, R16 ;  /* 0x000000ffff0a7224 */ /* 0x000fe200078e0010 */
[----:B0-----:R-:W2:Y:S01]  /*2d1c0*/  LDL.LU R4, [R1+0x150] ;  /* 0x0001500001047983 */ /* 0x001ea20000300800 */
[----:B------:R-:W2:Y:S02]  /*2d1d0*/  LDL.LU R5, [R1+0x154] ;  /* 0x0001540001057983 */ /* 0x000ea40000300800 */
[----:B------:R-:W2:Y:S02]  /*2d1e0*/  LDL.LU R6, [R1+0x158] ;  /* 0x0001580001067983 */ /* 0x000ea40000300800 */
[----:B------:R-:W-:Y:S01]  /*2d1f0*/  STL.64 [R1+0x1788], R14 ;  /* 0x0017880e01007387 */ /* 0x000fe20000100a00 */
[----:B------:R0:W-:Y:S01]  /*2d200*/  STL.64 [R1+0x1780], R12 ;  /* 0x0017800c01007387 */ /* 0x0001e20000100a00 */
[----:B------:R-:W-:-:S03]  /*2d210*/  IMAD.MOV.U32 R9, RZ, RZ, R17 ;  /* 0x000000ffff097224 */ /* 0x000fc600078e0011 */
[----:B0-----:R-:W3:Y:S01]  /*2d220*/  LDL.LU.64 R12, [R1+0x40] ;  /* 0x00004000010c7983 */ /* 0x001ee20000300a00 */
[----:B------:R-:W2:Y:S02]  /*2d230*/  LDL.64 R14, [R1+0x48] ;  /* 0x00004800010e7983 */ /* 0x000ea40000100a00 */
[----:B------:R-:W2:Y:S02]  /*2d240*/  LDL.LU.64 R16, [R1+0x18a8] ;  /* 0x0018a80001107983 */ /* 0x000ea40000300a00 */
[----:B----4-:R-:W-:Y:S02]  /*2d250*/  IMAD.MOV.U32 R7, RZ, RZ, R3 ;  /* 0x000000ffff077224 */ /* 0x010fe400078e0003 */
[----:B------:R-:W-:Y:S01]  /*2d260*/  IMAD.MOV.U32 R8, RZ, RZ, R18 ;  /* 0x000000ffff087224 */ /* 0x000fe200078e0012 */
[----:B------:R-:W-:Y:S04]  /*2d270*/  STL [R1+0x1778], R10 ;  /* 0x0017780a01007387 */ /* 0x000fe80000100800 */
[----:B------:R0:W-:Y:S01]  /*2d280*/  STL.64 [R1+0x1770], R8 ;  /* 0x0017700801007387 */ /* 0x0001e20000100a00 */
[----:B------:R-:W-:-:S03]  /*2d290*/  IMAD.MOV.U32 R3, RZ, RZ, R19 ;  /* 0x000000ffff037224 */ /* 0x000fc600078e0013 */
[----:B0-----:R-:W4:Y:S01]  /*2d2a0*/  LDL.LU.64 R8, [R1+0xb0] ;  /* 0x0000b00001087983 */ /* 0x001f220000300a00 */
[----:B------:R-:W3:Y:S01]  /*2d2b0*/  LDL.64 R10, [R1+0xb8] ;  /* 0x0000b800010a7983 */ /* 0x000ee20000100a00 */
        /* <DEDUP_REMOVED lines=26> */
[----:B------:R0:W-:Y:S02]  /*2d460*/  STL.64 [R1+0x1830], R10 ;  /* 0x0018300a01007387 */ /* 0x0001e40000100a00 */
[----:B0-----:R-:W3:Y:S01]  /*2d470*/  LDL R11, [R1+0x10d8] ;  /* 0x0010d800010b7983 */ /* 0x001ee20000100800 */
[----:B------:R-:W-:Y:S02]  /*2d480*/  STL.64 [R1+0x1828], R8 ;  /* 0x0018280801007387 */ /* 0x000fe40000100a00 */
[----:B------:R0:W-:Y:S02]  /*2d490*/  STL [R1+0x175c], R20 ;  /* 0x00175c1401007387 */ /* 0x0001e40000100800 */
[----:B------:R1:W-:Y:S01]  /*2d4a0*/  STL [R1+0x1758], R21 ;  /* 0x0017581501007387 */ /* 0x0003e20000100800 */
[----:B------:R-:W-:Y:S01]  /*2d4b0*/  STL [R1+0x1754], R22 ;  /* 0x0017541601007387 */ /* 0x000fe20000100800 */
[----:B------:R-:W-:Y:S02]  /*2d4c0*/  STL [R1+0x1750], R23 ;  /* 0x0017501701007387 */ /* 0x000fe40000100800 */
[----:B0-----:R-:W-:-:S02]  /*2d4d0*/  IMAD.MOV.U32 R20, RZ, RZ, R27 ;  /* 0x000000ffff147224 */ /* 0x001fc400078e001b */
[----:B-1----:R-:W-:Y:S02]  /*2d4e0*/  IMAD.MOV.U32 R21, RZ, RZ, R26 ;  /* 0x000000ffff157224 */ /* 0x002fe400078e001a */
[C---:B--2---:R-:W-:Y:S01]  /*2d4f0*/  HMMA.16816.F32.BF16 R24, R16.reuse, R24, R4 ;  /* 0x000000181018723c */ /* 0x044fe20000041804 */
[----:B------:R-:W2:Y:S01]  /*2d500*/  LDL.LU.64 R6, [R1+0x1860] ;  /* 0x0018600001067983 */ /* 0x000ea20000300a00 */
[----:B------:R-:W2:Y:S03]  /*2d510*/  LDL.LU.64 R4, [R1+0x1858] ;  /* 0x0018580001047983 */ /* 0x000ea60000300a00 */
[----:B---3--:R-:W0:Y:S11]  /*2d520*/  LDSM.16.MT88.4 R8, [R11+0xb080] ;  /* 0x00b080000b08783b */ /* 0x008e360000004200 */
[----:B------:R-:W-:Y:S07]  /*2d530*/  @!UPT UIADD3 URZ, URZ, URZ, URZ ;  /* 0x0000003f3f3ff290 */ /* 0x000fee000fffe03f */
[----:B------:R-:W-:Y:S01]  /*2d540*/  STL.64 [R1+0x110], R24 ;  /* 0x0001101801007387 */ /* 0x000fe20000100a00 */
[----:B------:R1:W-:Y:S03]  /*2d550*/  STL.64 [R1+0x118], R26 ;  /* 0x0001181a01007387 */ /* 0x0003e60000100a00 */
[----:B-1----:R-:W3:Y:S01]  /*2d560*/  LDL.LU.64 R26, [R1+0x1850] ;  /* 0x00185000011a7983 */ /* 0x002ee20000300a00 */
[----:B------:R-:W3:Y:S01]  /*2d570*/  LDL.LU.64 R24, [R1+0x1848] ;  /* 0x0018480001187983 */ /* 0x000ee20000300a00 */
[C---:B--2---:R-:W-:Y:S02]  /*2d580*/  HMMA.16816.F32.BF16 R20, R16.reuse, R20, R4 ;  /* 0x000000141014723c */ /* 0x044fe40000041804 */
[----:B------:R-:W2:Y:S01]  /*2d590*/  LDL.LU.64 R6, [R1+0x1840] ;  /* 0x0018400001067983 */ /* 0x000ea20000300a00 */
[----:B------:R-:W4:Y:S11]  /*2d5a0*/  LDL.LU.64 R4, [R1+0x1838] ;  /* 0x0018380001047983 */ /* 0x000f360000300a00 */
[----:B------:R-:W-:Y:S09]  /*2d5b0*/  @!UPT UIADD3 URZ, URZ, URZ, URZ ;  /* 0x0000003f3f3ff290 */ /* 0x000ff2000fffe03f */
[----:B------:R-:W-:Y:S01]  /*2d5c0*/  STL.64 [R1+0x100], R20 ;  /* 0x0001001401007387 */ /* 0x000fe20000100a00 */
[----:B------:R3:W-:Y:S02]  /*2d5d0*/  STL.64 [R1+0x108], R22 ;  /* 0x0001081601007387 */ /* 0x0007e40000100a00 */
[----:B---3--:R-:W-:Y:S01]  /*2d5e0*/  HMMA.16816.F32.BF16 R20, R16, R12, R24 ;  /* 0x0000000c1014723c */ /* 0x008fe20000041818 */
[----:B------:R-:W-:Y:S11]  /*2d5f0*/  STL.64 [R1+0x17f0], R14 ;  /* 0x0017f00e01007387 */ /* 0x000ff60000100a00 */
[----:B------:R-:W-:Y:S11]  /*2d600*/  @!UPT UIADD3 URZ, URZ, URZ, URZ ;  /* 0x0000003f3f3ff290 */ /* 0x000ff6000fffe03f */
[----:B------:R0:W-:Y:S01]  /*2d610*/  STL.64 [R1+0xd0], R20 ;  /* 0x0000d01401007387 */ /* 0x0001e20000100a00 */
[----:B------:R1:W-:Y:S02]  /*2d620*/  STL.64 [R1+0xd8], R22 ;  /* 0x0000d81601007387 */ /* 0x0003e40000100a00 */
[----:B0-----:R-:W-:Y:S02]  /*2d630*/  IMAD.MOV.U32 R20, RZ, RZ, R8 ;  /* 0x000000ffff147224 */ /* 0x001fe400078e0008 */
[----:B-1----:R-:W-:Y:S02]  /*2d640*/  IMAD.MOV.U32 R22, RZ, RZ, R10 ;  /* 0x000000ffff167224 */ /* 0x002fe400078e000a */
[----:B------:R-:W-:Y:S02]  /*2d650*/  IMAD.MOV.U32 R23, RZ, RZ, R11 ;  /* 0x000000ffff177224 */ /* 0x000fe400078e000b */
[----:B------:R-:W-:Y:S02]  /*2d660*/  IMAD.MOV.U32 R21, RZ, RZ, R9 ;  /* 0x000000ffff157224 */ /* 0x000fe400078e0009 */
[----:B--2---:R-:W-:-:S02]  /*2d670*/  IMAD.MOV.U32 R12, RZ, RZ, R7 ;  /* 0x000000ffff0c7224 */ /* 0x004fc400078e0007 */
[----:B----4-:R-:W-:Y:S02]  /*2d680*/  IMAD.MOV.U32 R14, RZ, RZ, R5 ;  /* 0x000000ffff0e7224 */ /* 0x010fe400078e0005 */
[----:B------:R-:W-:Y:S02]  /*2d690*/  IMAD.MOV.U32 R15, RZ, RZ, R4 ;  /* 0x000000ffff0f7224 */ /* 0x000fe400078e0004 */
[----:B------:R-:W-:Y:S01]  /*2d6a0*/  IMAD.MOV.U32 R13, RZ, RZ, R6 ;  /* 0x000000ffff0d7224 */ /* 0x000fe200078e0006 */
[----:B------:R-:W2:Y:S01]  /*2d6b0*/  LDL.LU R4, [R1+0xc0] ;  /* 0x0000c00001047983 */ /* 0x000ea20000300800 */
[----:B------:R-:W2:Y:S02]  /*2d6c0*/  LDL.LU R5, [R1+0xc4] ;  /* 0x0000c40001057983 */ /* 0x000ea40000300800 */
[----:B------:R-:W2:Y:S02]  /*2d6d0*/  LDL.LU R6, [R1+0xc8] ;  /* 0x0000c80001067983 */ /* 0x000ea40000300800 */
[----:B------:R-:W2:Y:S01]  /*2d6e0*/  LDL.LU R7, [R1+0xcc] ;  /* 0x0000cc0001077983 */ /* 0x000ea20000300800 */
[----:B------:R-:W-:Y:S01]  /*2d6f0*/  STL.64 [R1+0x1800], R14 ;  /* 0x0018000e01007387 */ /* 0x000fe20000100a00 */
[----:B------:R0:W-:Y:S03]  /*2d700*/  STL.64 [R1+0x17f8], R12 ;  /* 0x0017f80c01007387 */ /* 0x0001e60000100a00 */
[----:B0-----:R-:W3:Y:S01]  /*2d710*/  LDL.LU R12, [R1+0x80] ;  /* 0x00008000010c7983 */ /* 0x001ee20000300800 */
[----:B------:R-:W3:Y:S02]  /*2d720*/  LDL.LU R13, [R1+0x84] ;  /* 0x00008400010d7983 */ /* 0x000ee40000300800 */
[----:B------:R-:W3:Y:S02]  /*2d730*/  LDL.LU R14, [R1+0x88] ;  /* 0x00008800010e7983 */ /* 0x000ee40000300800 */
[----:B------:R-:W3:Y:S01]  /*2d740*/  LDL.LU R15, [R1+0x8c] ;  /* 0x00008c00010f7983 */ /* 0x000ee20000300800 */
[----:B------:R-:W4:Y:S01]  /*2d750*/  LDL.LU R24, [R1+0x60] ;  /* 0x0000600001187983 */ /* 0x000f220000300800 */
[----:B------:R-:W4:Y:S02]  /*2d760*/  LDL.LU R25, [R1+0x64] ;  /* 0x0000640001197983 */ /* 0x000f240000300800 */
[----:B------:R-:W4:Y:S02]  /*2d770*/  LDL.LU R26, [R1+0x68] ;  /* 0x00006800011a7983 */ /* 0x000f240000300800 */
[----:B------:R-:W4:Y:S01]  /*2d780*/  LDL.LU R27, [R1+0x6c] ;  /* 0x00006c00011b7983 */ /* 0x000f220000300800 */
[----:B------:R-:W2:Y:S01]  /*2d790*/  LDL.LU.64 R10, [R1+0x1830] ;  /* 0x00183000010a7983 */ /* 0x000ea20000300a00 */
[----:B------:R-:W2:Y:S02]  /*2d7a0*/  LDL.LU.64 R8, [R1+0x1828] ;  /* 0x0018280001087983 */ /* 0x000ea40000300a00 */
[----:B------:R-:W-:Y:S02]  /*2d7b0*/  STL.64 [R1+0x1798], R22 ;  /* 0x0017981601007387 */ /* 0x000fe40000100a00 */
[----:B------:R0:W-:Y:S02]  /*2d7c0*/  STL.64 [R1+0x1790], R20 ;  /* 0x0017901401007387 */ /* 0x0001e40000100a00 */
[----:B0-----:R-:W2:Y:S01]  /*2d7d0*/  LDL.LU R20, [R1] ;  /* 0x0000000001147983 */ /* 0x001ea20000300800 */
[----:B------:R-:W-:-:S02]  /*2d7e0*/  IMAD.MOV.U32 R22, RZ, RZ, R29 ;  /* 0x000000ffff167224 */ /* 0x000fc400078e001d */
[----:B------:R-:W-:Y:S02]  /*2d7f0*/  IMAD.MOV.U32 R23, RZ, RZ, R0 ;  /* 0x000000ffff177224 */ /* 0x000fe400078e0000 */
[----:B------:R-:W-:Y:S02]  /*2d800*/  IMAD.MOV.U32 R21, RZ, RZ, R28 ;  /* 0x000000ffff157224 */ /* 0x000fe400078e001c */
[----:B------:R-:W3:Y:S01]  /*2d810*/  LDL.LU R28, [R1+0x1820] ;  /* 0x00182000011c7983 */ /* 0x000ee20000300800 */
[----:B------:R-:W3:Y:S02]  /*2d820*/  LDL.LU R29, [R1+0x181c] ;  /* 0x00181c00011d7983 */ /* 0x000ee40000300800 */
[----:B------:R-:W3:Y:S02]  /*2d830*/  LDL.LU R0, [R1+0x1818] ;  /* 0x0018180001007983 */ /* 0x000ee40000300800 */
[----:B------:R-:W-:Y:S01]  /*2d840*/  STL.64 [R1+0x17a8], R22 ;  /* 0x0017a81601007387 */ /* 0x000fe20000100a00 */
[----:B--2---:R0:W-:Y:S04]  /*2d850*/  STL.64 [R1+0x17a0], R20 ;  /* 0x0017a01401007387 */ /* 0x0041e80000100a00 */
[----:B0-----:R-:W2:Y:S01]  /*2d860*/  LDL.LU R20, [R1+0x20] ;  /* 0x0000200001147983 */ /* 0x001ea20000300800 */
[----:B------:R-:W2:Y:S02]  /*2d870*/  LDL.LU R21, [R1+0x24] ;  /* 0x0000240001157983 */ /* 0x000ea40000300800 */
[----:B------:R-:W2:Y:S02]  /*2d880*/  LDL.LU R22, [R1+0x28] ;  /* 0x0000280001167983 */ /* 0x000ea40000300800 */
[----:B------:R-:W2:Y:S01]  /*2d890*/  LDL.LU R23, [R1+0x2c] ;  /* 0x00002c0001177983 */ /* 0x000ea20000300800 */
[----:B------:R-:W-:Y:S01]  /*2d8a0*/  HMMA.16816.F32.BF16 R16, R16, R8, R4 ;  /* 0x000000081010723c */ /* 0x000fe20000041804 */
[----:B--2---:R0:W-:Y:S01]  /*2d8b0*/  STL.64 [R1+0x17b8], R22 ;  /* 0x0017b81601007387 */ /* 0x0041e20000100a00 */
[----:B------:R-:W-:Y:S03]  /*2d8c0*/  STL.64 [R1+0x17b0], R20 ;  /* 0x0017b01401007387 */ /* 0x000fe60000100a00 */
[----:B0-----:R-:W3:Y:S04]  /*2d8d0*/  LDL R22, [R1+0xa8] ;  /* 0x0000a80001167983 */ /* 0x001ee80000100800 */
[----:B------:R-:W3:Y:S01]  /*2d8e0*/  LDL R23, [R1+0xac] ;  /* 0x0000ac0001177983 */ /* 0x000ee20000100800 */
[----:B------:R-:W3:Y:S02]  /*2d8f0*/  LDL.LU.64 R6, [R1+0x1810] ;  /* 0x0018100001067983 */ /* 0x000ee40000300a00 */
[----:B------:R-:W3:Y:S11]  /*2d900*/  LDL.LU.64 R4, [R1+0x1808] ;  /* 0x0018080001047983 */ /* 0x000ef60000300a00 */
[----:B------:R-:W-:Y:S01]  /*2d910*/  STL.64 [R1+0xc0], R16 ;  /* 0x0000c01001007387 */ /* 0x000fe20000100a00 */
[----:B------:R0:W-:Y:S04]  /*2d920*/  STL.64 [R1+0xc8], R18 ;  /* 0x0000c81201007387 */ /* 0x0001e80000100a00 */
[----:B0-----:R-:W2:Y:S01]  /*2d930*/  LDL.LU.64 R18, [R1+0x98] ;  /* 0x0000980001127983 */ /* 0x001ea20000300a00 */
[C---:B---3--:R-:W-:Y:S11]  /*2d940*/  HMMA.16816.F32.BF16 R12, R4.reuse, R22, R12 ;  /* 0x00000016040c723c */ /* 0x048ff6000004180c */
        /* <DEDUP_REMOVED lines=11> */
[----:B0-----:R-:W4:Y:S01]  /*2da00*/  LDL.LU.64 R14, [R1+0x17f0] ;  /* 0x0017f000010e7983 */ /* 0x001f220000300a00 */
[----:B------:R-:W-:Y:S02]  /*2da10*/  STL.64 [R1+0x17c0], R18 ;  /* 0x0017c01201007387 */ /* 0x000fe40000100a00 */
[----:B------:R-:W2:Y:S02]  /*2da20*/  LDL.LU R16, [R1+0x30] ;  /* 0x0000300001107983 */ /* 0x000ea40000300800 */
[----:B------:R-:W-:Y:S02]  /*2da30*/  IMAD.MOV.U32 R17, RZ, RZ, R0 ;  /* 0x000000ffff117224 */ /* 0x000fe400078e0000 */
[----:B------:R-:W3:Y:S01]  /*2da40*/  LDL.LU R0, [R1+0x17e8] ;  /* 0x0017e80001007983 */ /* 0x000ee20000300800 */
[C---:B----4-:R-:W-:Y:S11]  /*2da50*/  HMMA.16816.F32.BF16 R24, R4.reuse, R14, R24 ;  /* 0x0000000e0418723c */ /* 0x050ff60000041818 */
[----:B------:R-:W-:Y:S11]  /*2da60*/  @!UPT UIADD3 URZ, URZ, URZ, URZ ;  /* 0x0000003f3f3ff290 */ /* 0x000ff6000fffe03f */
[----:B------:R-:W-:Y:S01]  /*2da70*/  @!UPT UIADD3 URZ, URZ, URZ, URZ ;  /* 0x0000003f3f3ff290 */ /* 0x000fe2000fffe03f */
[----:B------:R-:W-:Y:S01]  /*2da80*/  STL.64 [R1+0x180], R24 ;  /* 0x0001801801007387 */ /* 0x000fe20000100a00 */
[----:B------:R0:W-:Y:S03]  /*2da90*/  STL.64 [R1+0x188], R26 ;  /* 0x0001881a01007387 */ /* 0x0001e60000100a00 */
[----:B0-----:R-:W4:Y:S01]  /*2daa0*/  LDL.LU.64 R26, [R1+0x17e0] ;  /* 0x0017e000011a7983 */ /* 0x001f220000300a00 */
[----:B------:R-:W4:Y:S02]  /*2dab0*/  LDL.LU.64 R24, [R1+0x17d8] ;  /* 0x0017d80001187983 */ /* 0x000f240000300a00 */
[----:B------:R-:W-:Y:S02]  /*2dac0*/  IMAD.MOV.U32 R18, RZ, RZ, R29 ;  /* 0x000000ffff127224 */ /* 0x000fe400078e001d */
[----:B------:R-:W-:Y:S01]  /*2dad0*/  IMAD.MOV.U32 R19, RZ, RZ, R28 ;  /* 0x000000ffff137224 */ /* 0x000fe200078e001c */
[----:B----4-:R-:W-:Y:S01]  /*2dae0*/  HMMA.16816.F32.BF16 R4, R4, R10, R24 ;  /* 0x0000000a0404723c */ /* 0x010fe20000041818 */
[----:B------:R-:W2:Y:S01]  /*2daf0*/  LDL.LU.64 R26, [R1+0x17d0] ;  /* 0x0017d000011a7983 */ /* 0x000ea20000300a00 */
[----:B------:R-:W2:Y:S11]  /*2db00*/  LDL.LU.64 R24, [R1+0x17c8] ;  /* 0x0017c80001187983 */ /* 0x000eb60000300a00 */
[----:B------:R-:W-:Y:S10]  /*2db10*/  @!UPT UIADD3 URZ, URZ, URZ, URZ ;  /* 0x0000003f3f3ff290 */ /* 0x000ff4000fffe03f */
[----:B------:R0:W-:Y:S01]  /*2db20*/  STL.64 [R1+0x170], R4 ;  /* 0x0001700401007387 */ /* 0x0001e20000100a00 */
[----:B------:R1:W-:Y:S03]  /*2db30*/  STL.64 [R1+0x178], R6 ;  /* 0x0001780601007387 */ /* 0x0003e60000100a00 */
[----:B0-----:R-:W4:Y:S04]  /*2db40*/  LDL R5, [R1+0x1f4] ;  /* 0x0001f40001057983 */ /* 0x001f280000100800 */
[----:B-1----:R-:W3:Y:S01]  /*2db50*/  LDL R7, [R1+0x10d8] ;  /* 0x0010d80001077983 */ /* 0x002ee20000100800 */
[C---:B--2---:R-:W-:Y:S03]  /*2db60*/  HMMA.16816.F32.BF16 R20, R24.reuse, R22, R16 ;  /* 0x000000161814723c */ /* 0x044fe60000041810 */
[----:B------:R-:W2:Y:S11]  /*2db70*/  LDL.LU.64 R18, [R1+0x17c0] ;  /* 0x0017c00001127983 */ /* 0x000eb60000300a00 */
[----:B------:R-:W-:Y:S09]  /*2db80*/  @!UPT UIADD3 URZ, URZ, URZ, URZ ;  /* 0x0000003f3f3ff290 */ /* 0x000ff2000fffe03f */
        /* <DEDUP_REMOVED lines=19> */
[----:B------:R-:W2:Y:S02]  /*2dcc0*/  LDL.LU.64 R14, [R1+0x1788] ;  /* 0x00178800010e7983 */ /* 0x000ea40000300a00 */
[----:B------:R-:W2:Y:S02]  /*2dcd0*/  LDL.LU.64 R12, [R1+0x1780] ;  /* 0x00178000010c7983 */ /* 0x000ea40000300a00 */
[----:B------:R-:W-:Y:S01]  /*2dce0*/  IMAD.MOV.U32 R6, RZ, RZ, R10 ;  /* 0x000000ffff067224 */ /* 0x000fe200078e000a */
[----:B--2---:R-:W-:Y:S01]  /*2dcf0*/  HMMA.16816.F32.BF16 R12, R24, R10, R12 ;  /* 0x0000000a180c723c */ /* 0x004fe2000004180c */
[----:B------:R-:W2:Y:S11]  /*2dd00*/  LDL.LU R10, [R1+0x1778] ;  /* 0x00177800010a7983 */ /* 0x000eb60000300800 */
[----:B------:R-:W-:Y:S11]  /*2dd10*/  @!UPT UIADD3 URZ, URZ, URZ, URZ ;  /* 0x0000003f3f3ff290 */ /* 0x000ff6000fffe03f */
[----:B------:R-:W-:Y:S01]  /*2dd20*/  STL.64 [R1+0xe0], R12 ;  /* 0x0000e00c01007387 */ /* 0x000fe20000100a00 */
[----:B------:R-:W-:Y:S02]  /*2dd30*/  STL.64 [R1+0xe8], R14 ;  /* 0x0000e80e01007387 */ /* 0x000fe40000100a00 */
[----:B------:R-:W3:Y:S02]  /*2dd40*/  LDL.LU.64 R8, [R1+0x1770] ;  /* 0x0017700001087983 */ /* 0x000ee40000300a00 */
[----:B----4-:R-:W0:Y:S01]  /*2dd50*/  LDSM.16.MT88.4 R12, [R5+0xc000] ;  /* 0x00c00000050c783b */ /* 0x010e220000004200 */
[----:B------:R-:W4:Y:S04]  /*2dd60*/  LDL.LU.64 R26, [R1+0xa8] ;  /* 0x0000a800011a7983 */ /* 0x000f280000300a00 */
[----:B0-----:R-:W-:Y:S01]  /*2dd70*/  STL.64 [R1+0x16f8], R14 ;  /* 0x0016f80e01007387 */ /* 0x001fe20000100a00 */
[----:B------:R2:W-:Y:S02]  /*2dd80*/  STL.64 [R1+0x16f0], R12 ;  /* 0x0016f00c01007387 */ /* 0x0005e40000100a00 */
[----:B--2---:R-:W-:-:S02]  /*2dd90*/  IMAD.MOV.U32 R12, RZ, RZ, R10 ;  /* 0x000000ffff0c7224 */ /* 0x004fc400078e000a */
[----:B---3--:R-:W-:Y:S02]  /*2dda0*/  IMAD.MOV.U32 R13, RZ, RZ, R9 ;  /* 0x000000ffff0d7224 */ /* 0x008fe400078e0009 */
[----:B------:R-:W-:Y:S02]  /*2ddb0*/  IMAD.MOV.U32 R14, RZ, RZ, R8 ;  /* 0x000000ffff0e7224 */ /* 0x000fe400078e0008 */
[----:B------:R-:W0:Y:S04]  /*2ddc0*/  LDSM.16.M88.4 R8, [R0+0x10180] ;  /* 0x010180000008783b */ /* 0x000e280000000200 */
[----:B0-----:R-:W-:Y:S01]  /*2ddd0*/  STL.64 [R1+0x50], R8 ;  /* 0x0000500801007387 */ /* 0x001fe20000100a00 */
[----:B------:R-:W-:Y:S02]  /*2dde0*/  STL.64 [R1+0x58], R10 ;  /* 0x0000580a01007387 */ /* 0x000fe40000100a00 */
[----:B------:R-:W0:Y:S02]  /*2ddf0*/  LDSM.16.M88.4 R8, [R0+0x12180] ;  /* 0x012180000008783b */ /* 0x000e240000000200 */
[----:B0-----:R-:W-:Y:S02]  /*2de00*/  STL.64 [R1+0x60], R8 ;  /* 0x0000600801007387 */ /* 0x001fe40000100a00 */
[----:B------:R-:W-:Y:S02]  /*2de10*/  STL.64 [R1+0x68], R10 ;  /* 0x0000680a01007387 */ /* 0x000fe40000100a00 */
[----:B------:R-:W0:Y:S02]  /*2de20*/  LDSM.16.M88.4 R8, [R0+0x14180] ;  /* 0x014180000008783b */ /* 0x000e240000000200 */
[----:B0-----:R-:W-:Y:S02]  /*2de30*/  STL.64 [R1+0x80], R8 ;  /* 0x0000800801007387 */ /* 0x001fe40000100a00 */
[----:B------:R-:W-:Y:S02]  /*2de40*/  STL.64 [R1+0x88], R10 ;  /* 0x0000880a01007387 */ /* 0x000fe40000100a00 */
[----:B------:R-:W0:Y:S02]  /*2de50*/  LDSM.16.M88.4 R8, [R0+0x16180] ;  /* 0x016180000008783b */ /* 0x000e240000000200 */
[----:B0-----:R-:W-:Y:S02]  /*2de60*/  STL.64 [R1+0x70], R8 ;  /* 0x0000700801007387 */ /* 0x001fe40000100a00 */
[----:B------:R0:W-:Y:S02]  /*2de70*/  STL.64 [R1+0x78], R10 ;  /* 0x0000780a01007387 */ /* 0x0001e40000100a00 */
[----:B0-----:R-:W2:Y:S01]  /*2de80*/  LDL.LU.64 R10, [R1+0x1768] ;  /* 0x00176800010a7983 */ /* 0x001ea20000300a00 */
[----:B------:R-:W2:Y:S02]  /*2de90*/  LDL.LU.64 R8, [R1+0x1760] ;  /* 0x0017600001087983 */ /* 0x000ea40000300a00 */
[----:B------:R-:W-:-:S02]  /*2dea0*/  IMAD.MOV.U32 R15, RZ, RZ, R3 ;  /* 0x000000ffff0f7224 */ /* 0x000fc400078e0003 */
[----:B----4-:R-:W-:Y:S02]  /*2deb0*/  IMAD.MOV.U32 R28, RZ, RZ, R26 ;  /* 0x000000ffff1c7224 */ /* 0x010fe400078e001a */
[----:B------:R-:W-:-:S03]  /*2dec0*/  IMAD.MOV.U32 R4, RZ, RZ, R27 ;  /* 0x000000ffff047224 */ /* 0x000fc600078e001b */
[----:B--2---:R-:W-:Y:S01]  /*2ded0*/  HMMA.16816.F32.BF16 R12, R8, R26, R12 ;  /* 0x0000001a080c723c */ /* 0x004fe2000004180c */
[----:B------:R-:W0:Y:S11]  /*2dee0*/  LDSM.16.MT88.4 R24, [R5+0xc080] ;  /* 0x00c080000518783b */ /* 0x000e360000004200 */
[----:B------:R-:W-:Y:S11]  /*2def0*/  @!UPT UIADD3 URZ, URZ, URZ, URZ ;  /* 0x0000003f3f3ff290 */ /* 0x000ff6000fffe03f */
[----:B------:R1:W-:Y:S01]  /*2df00*/  STL.64 [R1+0xf0], R12 ;  /* 0x0000f00c01007387 */ /* 0x0003e20000100a00 */
[----:B------:R-:W-:Y:S02]  /*2df10*/  IMAD.MOV.U32 R3, RZ, RZ, R14 ;  /* 0x000000ffff037224 */ /* 0x000fe400078e000e */
[----:B------:R-:W-:Y:S02]  /*2df20*/  IMAD.MOV.U32 R0, RZ, RZ, R15 ;  /* 0x000000ffff007224 */ /* 0x000fe400078e000f */
[----:B------:R-:W-:Y:S02]  /*2df30*/  IMAD.MOV.U32 R14, RZ, RZ, R22 ;  /* 0x000000ffff0e7224 */ /* 0x000fe400078e0016 */
[----:B------:R-:W-:Y:S02]  /*2df40*/  IMAD.MOV.U32 R15, RZ, RZ, R23 ;  /* 0x000000ffff0f7224 */ /* 0x000fe400078e0017 */
[----:B-1----:R-:W-:Y:S02]  /*2df50*/  IMAD.MOV.U32 R12, RZ, RZ, R20 ;  /* 0x000000ffff0c7224 */ /* 0x002fe400078e0014 */
[----:B------:R-:W-:Y:S01]  /*2df60*/  IMAD.MOV.U32 R13, RZ, RZ, R21 ;  /* 0x000000ffff0d7224 */ /* 0x000fe200078e0015 */
[----:B------:R-:W2:Y:S01]  /*2df70*/  LDL.LU R20, [R1+0x175c] ;  /* 0x00175c0001147983 */ /* 0x000ea20000300800 */
[----:B------:R-:W3:Y:S02]  /*2df80*/  LDL.LU R21, [R1+0x1758] ;  /* 0x0017580001157983 */ /* 0x000ee40000300800 */
[----:B------:R-:W4:Y:S02]  /*2df90*/  LDL.LU R22, [R1+0x1754] ;  /* 0x0017540001167983 */ /* 0x000f240000300800 */
[----:B------:R-:W4:Y:S01]  /*2dfa0*/  LDL.LU R23, [R1+0x1750] ;  /* 0x0017500001177983 */ /* 0x000f220000300800 */
[----:B------:R-:W-:Y:S01]  /*2dfb0*/  STL.64 [R1+0x1748], R14 ;  /* 0x0017480e01007387 */ /* 0x000fe20000100a00 */
[----:B------:R1:W-:Y:S03]  /*2dfc0*/  STL.64 [R1+0x1740], R12 ;  /* 0x0017400c01007387 */ /* 0x0003e60000100a00 */
[----:B-1----:R-:W4:Y:S01]  /*2dfd0*/  LDL.LU R12, [R1+0x160] ;  /* 0x00016000010c7983 */ /* 0x002f220000300800 */
[----:B------:R-:W4:Y:S02]  /*2dfe0*/  LDL.LU R13, [R1+0x164] ;  /* 0x00016400010d7983 */ /* 0x000f240000300800 */
[----:B------:R-:W4:Y:S02]  /*2dff0*/  LDL.LU R14, [R1+0x168] ;  /* 0x00016800010e7983 */ /* 0x000f240000300800 */
[----:B------:R-:W4:Y:S01]  /*2e000*/  LDL.LU R15, [R1+0x16c] ;  /* 0x00016c00010f7983 */ /* 0x000f220000300800 */
[----:B------:R-:W-:Y:S01]  /*2e010*/  STL [R1+0x16b4], R0 ;  /* 0x0016b40001007387 */ /* 0x000fe20000100800 */
[----:B------:R-:W-:Y:S02]  /*2e020*/  STL [R1+0x16b0], R3 ;  /* 0x0016b00301007387 */ /* 0x000fe40000100800 */
[----:B0-----:R2:W-:Y:S02]  /*2e030*/  STL.64 [R1+0x16c0], R26 ;  /* 0x0016c01a01007387 */ /* 0x0015e40000100a00 */
[----:B------:R4:W-:Y:S02]  /*2e040*/  STL.64 [R1+0x16b8], R24 ;  /* 0x0016b81801007387 */ /* 0x0009e40000100a00 */
[----:B--2---:R-:W-:-:S02]  /*2e050*/  IMAD.MOV.U32 R27, RZ, RZ, R20 ;  /* 0x000000ffff1b7224 */ /* 0x004fc400078e0014 */
[----:B---3--:R-:W-:Y:S02]  /*2e060*/  IMAD.MOV.U32 R26, RZ, RZ, R21 ;  /* 0x000000ffff1a7224 */ /* 0x008fe400078e0015 */
[----:B----4-:R-:W-:Y:S02]  /*2e070*/  IMAD.MOV.U32 R25, RZ, RZ, R22 ;  /* 0x000000ffff197224 */ /* 0x010fe400078e0016 */
[----:B------:R-:W-:Y:S02]  /*2e080*/  IMAD.MOV.U32 R24, RZ, RZ, R23 ;  /* 0x000000ffff187224 */ /* 0x000fe400078e0017 */
[----:B------:R-:W0:Y:S04]  /*2e090*/  LDSM.16.MT88.4 R20, [R7+0xc000] ;  /* 0x00c000000714783b */ /* 0x000e280000004200 */
[----:B0-----:R-:W-:Y:S01]  /*2e0a0*/  STL.64 [R1+0x1680], R22 ;  /* 0x0016801601007387 */ /* 0x001fe20000100a00 */
[----:B------:R0:W-:Y:S03]  /*2e0b0*/  STL.64 [R1+0x1678], R20 ;  /* 0x0016781401007387 */ /* 0x0001e60000100a00 */
[----:B0-----:R-:W2:Y:S01]  /*2e0c0*/  LDL.LU R20, [R1+0x150] ;  /* 0x0001500001147983 */ /* 0x001ea20000300800 */
[----:B------:R-:W2:Y:S02]  /*2e0d0*/  LDL.LU R21, [R1+0x154] ;  /* 0x0001540001157983 */ /* 0x000ea40000300800 */
[----:B------:R-:W2:Y:S02]  /*2e0e0*/  LDL.LU R22, [R1+0x158] ;  /* 0x0001580001167983 */ /* 0x000ea40000300800 */
[----:B------:R-:W2:Y:S02]  /*2e0f0*/  LDL.LU R23, [R1+0x15c] ;  /* 0x00015c0001177983 */ /* 0x000ea40000300800 */
[----:B------:R-:W-:-:S02]  /*2e100*/  IMAD.MOV.U32 R3, RZ, RZ, R18 ;  /* 0x000000ffff037224 */ /* 0x000fc400078e0012 */
[----:B------:R-:W-:Y:S01]  /*2e110*/  IMAD.MOV.U32 R0, RZ, RZ, R19 ;  /* 0x000000ffff007224 */ /* 0x000fe200078e0013 */
[----:B--2---:R-:W-:Y:S01]  /*2e120*/  HMMA.16816.F32.BF16 R20, R8, R18, R20 ;  /* 0x000000120814723c */ /* 0x004fe20000041814 */
[----:B------:R-:W0:Y:S11]  /*2e130*/  LDSM.16.MT88.4 R16, [R7+0xc080] ;  /* 0x00c080000710783b */ /* 0x000e360000004200 */
[----:B------:R-:W-:Y:S11]  /*2e140*/  @!UPT UIADD3 URZ, URZ, URZ, URZ ;  /* 0x0000003f3f3ff290 */ /* 0x000ff6000fffe03f */
[----:B------:R-:W-:Y:S01]  /*2e150*/  STL.64 [R1+0x150], R20 ;  /* 0x0001501401007387 */ /* 0x000fe20000100a00 */
[----:B------:R-:W-:Y:S02]  /*2e160*/  STL.64 [R1+0x158], R22 ;  /* 0x0001581601007387 */ /* 0x000fe40000100a00 */
[----:B------:R1:W-:Y:S02]  /*2e170*/  STL [R1+0x1700], R7 ;  /* 0x0017000701007387 */ /* 0x0003e40000100800 */
[----:B-1----:R-:W2:Y:S04]  /*2e180*/  LDL.LU R7, [R1+0xbc] ;  /* 0x0000bc0001077983 */ /* 0x002ea80000300800 */
[----:B0-----:R-:W-:Y:S01]  /*2e190*/  STL [R1+0x163c], R16 ;  /* 0x00163c1001007387 */ /* 0x001fe20000100800 */
[----:B------:R-:W-:Y:S02]  /*2e1a0*/  STL [R1+0x1638], R17 ;  /* 0x0016381101007387 */ /* 0x000fe40000100800 */
[----:B------:R0:W-:Y:S02]  /*2e1b0*/  STL [R1+0x1634], R18 ;  /* 0x0016341201007387 */ /* 0x0001e40000100800 */
[----:B------:R1:W-:Y:S01]  /*2e1c0*/  STL [R1+0x1630], R19 ;  /* 0x0016301301007387 */ /* 0x0003e20000100800 */
[----:B0-----:R-:W3:Y:S01]  /*2e1d0*/  LDL.LU R18, [R1+0x48] ;  /* 0x0000480001127983 */ /* 0x001ee20000300800 */
[----:B-1----:R-:W-:-:S07]  /*2e1e0*/  IMAD.MOV.U32 R19, RZ, RZ, R29 ;  /* 0x000000ffff137224 */ /* 0x002fce00078e001d */
[C---:B---3--:R-:W-:Y:S08]  /*2e1f0*/  HMMA.16816.F32.BF16 R12, R8.reuse, R18, R12 ;  /* 0x00000012080c723c */ /* 0x048ff0000004180c */
[----:B--2---:R-:W-:Y:S11]  /*2e200*/  HMMA.16816.F32.BF16 R8, R8, R6, R24 ;  /* 0x000000060808723c */ /* 0x004ff60000041818 */
[----:B------:R-:W-:Y:S05]  /*2e210*/  @!UPT UIADD3 URZ, URZ, URZ, URZ ;  /* 0x0000003f3f3ff290 */ /* 0x000fea000fffe03f */
[----:B------:R-:W-:Y:S02]  /*2e220*/  IMAD.MOV.U32 R21, RZ, RZ, R14 ;  /* 0x000000ffff157224 */ /* 0x000fe400078e000e */
[----:B------:R-:W-:Y:S02]  /*2e230*/  IMAD.MOV.U32 R20, RZ, RZ, R15 ;  /* 0x000000ffff147224 */ /* 0x000fe400078e000f */
[----:B------:R-:W-:Y:S02]  /*2e240*/  IMAD.MOV.U32 R23, RZ, RZ, R12 ;  /* 0x000000ffff177224 */ /* 0x000fe400078e000c */
[----:B------:R-:W-:Y:S01]  /*2e250*/  IMAD.MOV.U32 R22, RZ, RZ, R13 ;  /* 0x000000ffff167224 */ /* 0x000fe200078e000d */
[----:B------:R-:W2:Y:S01]  /*2e260*/  LDL.LU.64 R14, [R1+0x1748] ;  /* 0x00174800010e7983 */ /* 0x000ea20000300a00 */
[----:B------:R-:W2:Y:S02]  /*2e270*/  LDL.LU.64 R12, [R1+0x1740] ;  /* 0x00174000010c7983 */ /* 0x000ea40000300a00 */
[----:B------:R0:W-:Y:S02]  /*2e280*/  STL.64 [R1+0x1710], R18 ;  /* 0x0017101201007387 */ /* 0x0001e40000100a00 */
[----:B0-----:R-:W-:-:S02]  /*2e290*/  IMAD.MOV.U32 R18, RZ, RZ, R3 ;  /* 0x000000ffff127224 */ /* 0x001fc400078e0003 */
[----:B------:R-:W-:-:S05]  /*2e2a0*/  IMAD.MOV.U32 R19, RZ, RZ, R0 ;  /* 0x000000ffff137224 */ /* 0x000fca00078e0000 */
[----:B------:R0:W-:Y:S01]  /*2e2b0*/  STL.64 [R1+0x1728], R18 ;  /* 0x0017281201007387 */ /* 0x0001e20000100a00 */
[----:B------:R-:W-:Y:S02]  /*2e2c0*/  STL.64 [R1+0x16d0], R22 ;  /* 0x0016d01601007387 */ /* 0x000fe40000100a00 */
[----:B------:R-:W-:Y:S02]  /*2e2d0*/  STL.64 [R1+0x16c8], R20 ;  /* 0x0016c81401007387 */ /* 0x000fe40000100a00 */
[----:B------:R-:W-:Y:S01]  /*2e2e0*/  STL.64 [R1+0x140], R8 ;  /* 0x0001400801007387 */ /* 0x000fe20000100a00 */
[----:B------:R-:W-:Y:S01]  /*2e2f0*/  STL.64 [R1+0x1720], R6 ;  /* 0x0017200601007387 */ /* 0x000fe20000100a00 */
[----:B------:R1:W-:Y:S02]  /*2e300*/  STL [R1+0x1718], R5 ;  /* 0x0017180501007387 */ /* 0x0003e40000100800 */
[----:B0-----:R-:W-:Y:S02]  /*2e310*/  IMAD.MOV.U32 R19, RZ, RZ, R4 ;  /* 0x000000ffff137224 */ /* 0x001fe400078e0004 */
[----:B------:R-:W3:Y:S01]  /*2e320*/  LDL.LU R4, [R1+0x100] ;  /* 0x0001000001047983 */ /* 0x000ee20000300800 */
[----:B-1----:R-:W3:Y:S02]  /*2e330*/  LDL.LU R5, [R1+0x104] ;  /* 0x0001040001057983 */ /* 0x002ee40000300800 */
[----:B------:R-:W4:Y:S02]  /*2e340*/  LDL.LU R6, [R1+0x108] ;  /* 0x0001080001067983 */ /* 0x000f240000300800 */
[----:B------:R-:W4:Y:S02]  /*2e350*/  LDL.LU R7, [R1+0x10c] ;  /* 0x00010c0001077983 */ /* 0x000f240000300800 */
[----:B------:R-:W-:-:S02]  /*2e360*/  IMAD.MOV.U32 R18, RZ, RZ, R28 ;  /* 0x000000ffff127224 */ /* 0x000fc400078e001c */
[----:B------:R-:W-:Y:S02]  /*2e370*/  IMAD.MOV.U32 R29, RZ, RZ, R10 ;  /* 0x000000ffff1d7224 */ /* 0x000fe400078e000a */
[----:B------:R-:W-:Y:S01]  /*2e380*/  IMAD.MOV.U32 R28, RZ, RZ, R11 ;  /* 0x000000ffff1c7224 */ /* 0x000fe200078e000b */
[----:B----4-:R-:W-:Y:S01]  /*2e390*/  STL.64 [R1+0x1738], R6 ;  /* 0x0017380601007387 */ /* 0x010fe20000100a00 */
[----:B---3--:R0:W-:Y:S03]  /*2e3a0*/  STL.64 [R1+0x1730], R4 ;  /* 0x0017300401007387 */ /* 0x0081e60000100a00 */
[----:B0-----:R-:W2:Y:S01]  /*2e3b0*/  LDL.LU R4, [R1+0x110] ;  /* 0x0001100001047983 */ /* 0x001ea20000300800 */
[----:B------:R-:W2:Y:S02]  /*2e3c0*/  LDL.LU R5, [R1+0x114] ;  /* 0x0001140001057983 */ /* 0x000ea40000300800 */
[----:B------:R-:W2:Y:S02]  /*2e3d0*/  LDL.LU R6, [R1+0x118] ;  /* 0x0001180001067983 */ /* 0x000ea40000300800 */
[----:B------:R-:W2:Y:S01]  /*2e3e0*/  LDL.LU R7, [R1+0x11c] ;  /* 0x00011c0001077983 */ /* 0x000ea20000300800 */
[----:B------:R-:W3:Y:S01]  /*2e3f0*/  LDL.LU R8, [R1+0xd0] ;  /* 0x0000d00001087983 */ /* 0x000ee20000300800 */
[----:B------:R-:W3:Y:S02]  /*2e400*/  LDL.LU R9, [R1+0xd4] ;  /* 0x0000d40001097983 */ /* 0x000ee40000300800 */
[----:B------:R-:W3:Y:S02]  /*2e410*/  LDL.LU R10, [R1+0xd8] ;  /* 0x0000d800010a7983 */ /* 0x000ee40000300800 */
[----:B------:R-:W3:Y:S01]  /*2e420*/  LDL.LU R11, [R1+0xdc] ;  /* 0x0000dc00010b7983 */ /* 0x000ee20000300800 */
[----:B------:R-:W4:Y:S04]  /*2e430*/  LDL R24, [R1+0x60] ;  /* 0x0000600001187983 */ /* 0x000f280000100800 */
[----:B------:R-:W4:Y:S04]  /*2e440*/  LDL R25, [R1+0x64] ;  /* 0x0000640001197983 */ /* 0x000f280000100800 */
[----:B----4-:R0:W-:Y:S04]  /*2e450*/  STL.64 [R1+0x16d8], R24 ;  /* 0x0016d81801007387 */ /* 0x0101e80000100a00 */
[----:B0-----:R-:W4:Y:S01]  /*2e460*/  LDL.64 R24, [R1+0x50] ;  /* 0x0000500001187983 */ /* 0x001f220000100a00 */
[C---:B--2---:R-:W-:Y:S03]  /*2e470*/  HMMA.16816.F32.BF16 R16, R12.reuse, R18, R4 ;  /* 0x000000120c10723c */ /* 0x044fe60000041804 */
[----:B----4-:R0:W-:Y:S04]  /*2e480*/  STL.64 [R1+0x1708], R24 ;  /* 0x0017081801007387 */ /* 0x0101e80000100a00 */
[----:B0-----:R-:W2:Y:S01]  /*2e490*/  LDL.LU R24, [R1+0xc0] ;  /* 0x0000c00001187983 */ /* 0x001ea20000300800 */
[----:B------:R-:W2:Y:S02]  /*2e4a0*/  LDL.LU R25, [R1+0xc4] ;  /* 0x0000c40001197983 */ /* 0x000ea40000300800 */
[----:B------:R-:W2:Y:S02]  /*2e4b0*/  LDL.LU R26, [R1+0xc8] ;  /* 0x0000c800011a7983 */ /* 0x000ea40000300800 */
[----:B------:R-:W2:Y:S01]  /*2e4c0*/  LDL.LU R27, [R1+0xcc] ;  /* 0x0000cc00011b7983 */ /* 0x000ea20000300800 */
[----:B------:R-:W4:Y:S01]  /*2e4d0*/  LDL.LU R20, [R1+0x190] ;  /* 0x0001900001147983 */ /* 0x000f220000300800 */
        /* <DEDUP_REMOVED lines=9> */
[----:B------:R-:W4:Y:S01]  /*2e570*/  LDL.LU.64 R6, [R1+0x1738] ;  /* 0x0017380001067983 */ /* 0x000f220000300a00 */
[----:B------:R-:W4:Y:S02]  /*2e580*/  LDL.LU.64 R4, [R1+0x1730] ;  /* 0x0017300001047983 */ /* 0x000f240000300a00 */
[----:B------:R-:W-:Y:S02]  /*2e590*/  STL.64 [R1+0x120], R16 ;  /* 0x0001201001007387 */ /* 0x000fe40000100a00 */
[----:B------:R0:W-:Y:S02]  /*2e5a0*/  STL.64 [R1+0x128], R18 ;  /* 0x0001281201007387 */ /* 0x0001e40000100a00 */
[----:B0-----:R-:W4:Y:S02]  /*2e5b0*/  LDL.LU.64 R18, [R1+0x1728] ;  /* 0x0017280001127983 */ /* 0x001f240000300a00 */
[C---:B----4-:R-:W-:Y:S02]  /*2e5c0*/  HMMA.16816.F32.BF16 R16, R12.reuse, R18, R4 ;  /* 0x000000120c10723c */ /* 0x050fe40000041804 */
[----:B------:R-:W4:Y:S01]  /*2e5d0*/  LDL.LU.64 R6, [R1+0x1720] ;  /* 0x0017200001067983 */ /* 0x000f220000300a00 */
[----:B------:R-:W2:Y:S11]  /*2e5e0*/  LDL.LU R5, [R1+0x1718] ;  /* 0x0017180001057983 */ /* 0x000eb60000300800 */
[----:B------:R-:W-:Y:S09]  /*2e5f0*/  @!UPT UIADD3 URZ, URZ, URZ, URZ ;  /* 0x0000003f3f3ff290 */ /* 0x000ff2000fffe03f */
[----:B------:R-:W-:Y:S01]  /*2e600*/  STL.64 [R1+0x110], R16 ;  /* 0x0001101001007387 */ /* 0x000fe20000100a00 */
[----:B------:R0:W-:Y:S03]  /*2e610*/  STL.64 [R1+0x118], R18 ;  /* 0x0001181201007387 */ /* 0x0001e60000100a00 */
[----:B0-----:R-:W3:Y:S02]  /*2e620*/  LDL.LU.64 R18, [R1+0x1710] ;  /* 0x0017100001127983 */ /* 0x001ee40000300a00 */
[C---:B---3--:R-:W-:Y:S11]  /*2e630*/  HMMA.16816.F32.BF16 R8, R12.reuse, R18, R8 ;  /* 0x000000120c08723c */ /* 0x048ff60000041808 */
[----:B------:R-:W-:Y:S11]  /*2e640*/  @!UPT UIADD3 URZ, URZ, URZ, URZ ;  /* 0x0000003f3f3ff290 */ /* 0x000ff6000fffe03f */
[----:B------:R-:W-:Y:S02]  /*2e650*/  @!UPT UIADD3 URZ, URZ, URZ, URZ ;  /* 0x0000003f3f3ff290 */ /* 0x000fe4000fffe03f */
[----:B------:R-:W-:Y:S02]  /*2e660*/  IMAD.MOV.U32 R16, RZ, RZ, R8 ;  /* 0x000000ffff107224 */ /* 0x000fe400078e0008 */
[----:B------:R-:W-:Y:S02]  /*2e670*/  IMAD.MOV.U32 R17, RZ, RZ, R9 ;  /* 0x000000ffff117224 */ /* 0x000fe400078e0009 */
[----:B------:R-:W-:Y:S02]  /*2e680*/  IMAD.MOV.U32 R18, RZ, RZ, R10 ;  /* 0x000000ffff127224 */ /* 0x000fe400078e000a */
[----:B------:R-:W-:Y:S02]  /*2e690*/  IMAD.MOV.U32 R19, RZ, RZ, R11 ;  /* 0x000000ffff137224 */ /* 0x000fe400078e000b */
[----:B--2---:R-:W0:Y:S04]  /*2e6a0*/  LDSM.16.MT88.4 R8, [R5+0xd000] ;  /* 0x00d000000508783b */ /* 0x004e280000004200 */
[----:B------:R-:W-:Y:S01]  /*2e6b0*/  STL.64 [R1+0x1648], R18 ;  /* 0x0016481201007387 */ /* 0x000fe20000100a00 */
[----:B------:R1:W-:Y:S03]  /*2e6c0*/  STL.64 [R1+0x1640], R16 ;  /* 0x0016401001007387 */ /* 0x0003e60000100a00 */
[----:B-1----:R-:W2:Y:S01]  /*2e6d0*/  LDL.LU R16, [R1+0x180] ;  /* 0x0001800001107983 */ /* 0x002ea20000300800 */
[----:B------:R-:W2:Y:S02]  /*2e6e0*/  LDL.LU R17, [R1+0x184] ;  /* 0x0001840001117983 */ /* 0x000ea40000300800 */
[----:B------:R-:W2:Y:S02]  /*2e6f0*/  LDL.LU R18, [R1+0x188] ;  /* 0x0001880001127983 */ /* 0x000ea40000300800 */
[----:B------:R-:W2:Y:S01]  /*2e700*/  LDL.LU R19, [R1+0x18c] ;  /* 0x00018c0001137983 */ /* 0x000ea20000300800 */
[----:B0-----:R-:W-:Y:S01]  /*2e710*/  STL.64 [R1], R8 ;  /* 0x0000000801007387 */ /* 0x001fe20000100a00 */
[----:B------:R-:W-:Y:S02]  /*2e720*/  STL.64 [R1+0x8], R10 ;  /* 0x0000080a01007387 */ /* 0x000fe40000100a00 */
[----:B------:R-:W0:Y:S01]  /*2e730*/  LDSM.16.MT88.4 R8, [R5+0xd080] ;  /* 0x00d080000508783b */ /* 0x000e220000004200 */
[----:B----4-:R-:W-:Y:S01]  /*2e740*/  HMMA.16816.F32.BF16 R12, R12, R6, R24 ;  /* 0x000000060c0c723c */ /* 0x010fe20000041818 */
[----:B0-----:R-:W-:Y:S02]  /*2e750*/  STL.64 [R1+0x15b8], R10 ;  /* 0x0015b80a01007387 */ /* 0x001fe40000100a00 */
[----:B------:R0:W-:Y:S02]  /*2e760*/  STL.64 [R1+0x15b0], R8 ;  /* 0x0015b00801007387 */ /* 0x0001e40000100a00 */
[----:B0-----:R-:W2:Y:S01]  /*2e770*/  LDL.LU.64 R8, [R1+0x80] ;  /* 0x0000800001087983 */ /* 0x001ea20000300a00 */
[----:B------:R-:W3:Y:S02]  /*2e780*/  LDL.LU.64 R24, [R1+0x1708] ;  /* 0x0017080001187983 */ /* 0x000ee40000300a00 */
[----:B------:R-:W4:Y:S11]  /*2e790*/  LDL.LU R7, [R1+0x1700] ;  /* 0x0017000001077983 */ /* 0x000f360000300800 */
[----:B------:R-:W-:Y:S04]  /*2e7a0*/  @!UPT UIADD3 URZ, URZ, URZ, URZ ;  /* 0x0000003f3f3ff290 */ /* 0x000fe8000fffe03f */
[----:B------:R-:W-:Y:S01]  /*2e7b0*/  STL.64 [R1+0xa0], R12 ;  /* 0x0000a00c01007387 */ /* 0x000fe20000100a00 */
[----:B------:R0:W-:Y:S04]  /*2e7c0*/  STL.64 [R1+0xa8], R14 ;  /* 0x0000a80e01007387 */ /* 0x0001e80000100a00 */
[----:B0-----:R-:W3:Y:S01]  /*2e7d0*/  LDL.LU.64 R14, [R1+0x16f8] ;  /* 0x0016f800010e7983 */ /* 0x001ee20000300a00 */
[----:B------:R-:W3:Y:S03]  /*2e7e0*/  LDL.LU.64 R12, [R1+0x16f0] ;  /* 0x0016f000010c7983 */ /* 0x000ee60000300a00 */
[----:B----4-:R-:W0:Y:S04]  /*2e7f0*/  LDSM.16.MT88.4 R4, [R7+0xd000] ;  /* 0x00d000000704783b */ /* 0x010e280000004200 */
[----:B0-----:R-:W-:Y:S01]  /*2e800*/  STL.64 [R1+0x1578], R6 ;  /* 0x0015780601007387 */ /* 0x001fe20000100a00 */
[----:B------:R0:W-:Y:S03]  /*2e810*/  STL.64 [R1+0x1570], R4 ;  /* 0x0015700401007387 */ /* 0x0001e60000100a00 */
[----:B0-----:R-:W4:Y:S01]  /*2e820*/  LDL.LU.64 R4, [R1+0x70] ;  /* 0x0000700001047983 */ /* 0x001f220000300a00 */
[----:B------:R-:W2:Y:S01]  /*2e830*/  LDL.LU.64 R6, [R1+0x78] ;  /* 0x0000780001067983 */ /* 0x000ea20000300a00 */
[----:B---3--:R-:W-:Y:S01]  /*2e840*/  HMMA.16816.F32.BF16 R20, R12, R24, R20 ;  /* 0x000000180c14723c */ /* 0x008fe20000041814 */
[----:B------:R-:W-:-:S02]  /*2e850*/  IMAD.MOV.U32 R0, RZ, RZ, R24 ;  /* 0x000000ffff007224 */ /* 0x000fc400078e0018 */
[----:B------:R-:W-:Y:S01]  /*2e860*/  IMAD.MOV.U32 R3, RZ, RZ, R25 ;  /* 0x000000ffff037224 */ /* 0x000fe200078e0019 */
[----:B--2---:R-:W-:Y:S01]  /*2e870*/  STL [R1+0x1604], R6 ;  /* 0x0016040601007387 */ /* 0x004fe20000100800 */
[----:B------:R-:W-:Y:S11]  /*2e880*/  STL [R1+0x1600], R7 ;  /* 0x0016000701007387 */ /* 0x000ff60000100800 */
[----:B------:R-:W-:Y:S07]  /*2e890*/  @!UPT UIADD3 URZ, URZ, URZ, URZ ;  /* 0x0000003f3f3ff290 */ /* 0x000fee000fffe03f */
[----:B------:R-:W-:Y:S02]  /*2e8a0*/  STL.64 [R1+0xd0], R20 ;  /* 0x0000d01401007387 */ /* 0x000fe40000100a00 */
[----:B------:R0:W-:Y:S02]  /*2e8b0*/  STL.64 [R1+0xd8], R22 ;  /* 0x0000d81601007387 */ /* 0x0001e40000100a00 */
[----:B0-----:R-:W2:Y:S01]  /*2e8c0*/  LDL.LU.64 R22, [R1+0x16e8] ;  /* 0x0016e80001167983 */ /* 0x001ea20000300a00 */
[----:B------:R-:W2:Y:S02]  /*2e8d0*/  LDL.LU.64 R20, [R1+0x16e0] ;  /* 0x0016e00001147983 */ /* 0x000ea40000300a00 */
[----:B------:R-:W2:Y:S01]  /*2e8e0*/  LDL.LU.64 R24, [R1+0x16d8] ;  /* 0x0016d80001187983 */ /* 0x000ea20000300a00 */
[C---:B------:R-:W-:Y:S08]  /*2e8f0*/  HMMA.16816.F32.BF16 R16, R12.reuse, R8, R16 ;  /* 0x000000080c10723c */ /* 0x040ff00000041810 */
[----:B--2---:R-:W-:Y:S01]  /*2e900*/  HMMA.16816.F32.BF16 R24, R12, R24, R20 ;  /* 0x000000180c18723c */ /* 0x004fe20000041814 */
[----:B------:R-:W2:Y:S01]  /*2e910*/  LDL.LU.64 R22, [R1+0x16d0] ;  /* 0x0016d00001167983 */ /* 0x000ea20000300a00 */
[----:B------:R-:W3:Y:S11]  /*2e920*/  LDL.LU.64 R20, [R1+0x16c8] ;  /* 0x0016c80001147983 */ /* 0x000ef60000300a00 */
[----:B------:R-:W-:Y:S10]  /*2e930*/  @!UPT UIADD3 URZ, URZ, URZ, URZ ;  /* 0x0000003f3f3ff290 */ /* 0x000ff4000fffe03f */
[----:B------:R0:W-:Y:S01]  /*2e940*/  STL.64 [R1+0xc0], R24 ;  /* 0x0000c01801007387 */ /* 0x0001e20000100a00 */
[----:B------:R1:W-:Y:S03]  /*2e950*/  STL.64 [R1+0xc8], R26 ;  /* 0x0000c81a01007387 */ /* 0x0003e60000100a00 */
[----:B0-----:R-:W4:Y:S01]  /*2e960*/  LDL.LU R24, [R1+0x170] ;  /* 0x0001700001187983 */ /* 0x001f220000300800 */
[----:B------:R-:W4:Y:S02]  /*2e970*/  LDL.LU R25, [R1+0x174] ;  /* 0x0001740001197983 */ /* 0x000f240000300800 */
[----:B-1----:R-:W4:Y:S02]  /*2e980*/  LDL.LU R26, [R1+0x178] ;  /* 0x00017800011a7983 */ /* 0x002f240000300800 */
[----:B------:R-:W4:Y:S01]  /*2e990*/  LDL.LU R27, [R1+0x17c] ;  /* 0x00017c00011b7983 */ /* 0x000f220000300800 */
[----:B------:R0:W-:Y:S01]  /*2e9a0*/  STL.64 [R1+0x1698], R8 ;  /* 0x0016980801007387 */ /* 0x0001e20000100a00 */
[----:B------:R-:W-:Y:S02]  /*2e9b0*/  STL.64 [R1+0xb0], R16 ;  /* 0x0000b01001007387 */ /* 0x000fe40000100a00 */
[----:B------:R3:W-:Y:S01]  /*2e9c0*/  STL.64 [R1+0xb8], R18 ;  /* 0x0000b81201007387 */ /* 0x0007e20000100a00 */
[----:B0-----:R-:W4:Y:S01]  /*2e9d0*/  LDL.LU R8, [R1+0x30] ;  /* 0x0000300001087983 */ /* 0x001f220000300800 */
[----:B------:R-:W4:Y:S02]  /*2e9e0*/  LDL.LU R9, [R1+0x34] ;  /* 0x0000340001097983 */ /* 0x000f240000300800 */
[----:B------:R-:W4:Y:S02]  /*2e9f0*/  LDL.LU R10, [R1+0x38] ;  /* 0x00003800010a7983 */ /* 0x000f240000300800 */
[----:B------:R-:W4:Y:S02]  /*2ea00*/  LDL.LU R11, [R1+0x3c] ;  /* 0x00003c00010b7983 */ /* 0x000f240000300800 */
[----:B---3--:R-:W-:-:S02]  /*2ea10*/  IMAD.MOV.U32 R19, RZ, RZ, R20 ;  /* 0x000000ffff137224 */ /* 0x008fc400078e0014 */
[----:B------:R-:W-:Y:S02]  /*2ea20*/  IMAD.MOV.U32 R18, RZ, RZ, R21 ;  /* 0x000000ffff127224 */ /* 0x000fe400078e0015 */
[----:B--2---:R-:W-:Y:S02]  /*2ea30*/  IMAD.MOV.U32 R17, RZ, RZ, R22 ;  /* 0x000000ffff117224 */ /* 0x004fe400078e0016 */
[----:B------:R-:W-:Y:S01]  /*2ea40*/  IMAD.MOV.U32 R16, RZ, RZ, R23 ;  /* 0x000000ffff107224 */ /* 0x000fe200078e0017 */
[----:B----4-:R-:W-:Y:S01]  /*2ea50*/  STL.64 [R1+0x16a8], R10 ;  /* 0x0016a80a01007387 */ /* 0x010fe20000100a00 */
[----:B------:R0:W-:Y:S03]  /*2ea60*/  STL.64 [R1+0x16a0], R8 ;  /* 0x0016a00801007387 */ /* 0x0001e60000100a00 */
[----:B0-----:R-:W2:Y:S01]  /*2ea70*/  LDL.LU R8, [R1+0x130] ;  /* 0x0001300001087983 */ /* 0x001ea20000300800 */
[----:B------:R-:W2:Y:S02]  /*2ea80*/  LDL.LU R9, [R1+0x134] ;  /* 0x0001340001097983 */ /* 0x000ea40000300800 */
[----:B------:R-:W2:Y:S02]  /*2ea90*/  LDL.LU R10, [R1+0x138] ;  /* 0x00013800010a7983 */ /* 0x000ea40000300800 */
[----:B------:R-:W2:Y:S01]  /*2eaa0*/  LDL.LU R11, [R1+0x13c] ;  /* 0x00013c00010b7983 */ /* 0x000ea20000300800 */
[----:B------:R-:W3:Y:S01]  /*2eab0*/  LDL.LU R20, [R1+0xe0] ;  /* 0x0000e00001147983 */ /* 0x000ee20000300800 */
[----:B------:R-:W3:Y:S02]  /*2eac0*/  LDL.LU R21, [R1+0xe4] ;  /* 0x0000e40001157983 */ /* 0x000ee40000300800 */
[----:B------:R-:W4:Y:S02]  /*2ead0*/  LDL.LU R22, [R1+0xe8] ;  /* 0x0000e80001167983 */ /* 0x000f240000300800 */
[----:B------:R-:W4:Y:S01]  /*2eae0*/  LDL.LU R23, [R1+0xec] ;  /* 0x0000ec0001177983 */ /* 0x000f220000300800 */
[----:B------:R-:W-:Y:S11]  /*2eaf0*/  HMMA.16816.F32.BF16 R12, R12, R4, R24 ;  /* 0x000000040c0c723c */ /* 0x000ff60000041818 */
[----:B------:R-:W-:Y:S11]  /*2eb00*/  @!UPT UIADD3 URZ, URZ, URZ, URZ ;  /* 0x0000003f3f3ff290 */ /* 0x000ff6000fffe03f */
[----:B------:R-:W-:Y:S02]  /*2eb10*/  @!UPT UIADD3 URZ, URZ, URZ, URZ ;  /* 0x0000003f3f3ff290 */ /* 0x000fe4000fffe03f */
[----:B------:R-:W-:Y:S02]  /*2eb20*/  IMAD.MOV.U32 R6, RZ, RZ, R14 ;  /* 0x000000ffff067224 */ /* 0x000fe400078e000e */
[----:B------:R-:W-:Y:S01]  /*2eb30*/  IMAD.MOV.U32 R7, RZ, RZ, R15 ;  /* 0x000000ffff077224 */ /* 0x000fe200078e000f */
[----:B----4-:R-:W-:Y:S01]  /*2eb40*/  STL.64 [R1+0x1690], R22 ;  /* 0x0016901601007387 */ /* 0x010fe20000100a00 */
[----:B---3--:R0:W-:Y:S03]  /*2eb50*/  STL.64 [R1+0x1688], R20 ;  /* 0x0016881401007387 */ /* 0x0081e60000100a00 */
[----:B0-----:R-:W3:Y:S01]  /*2eb60*/  LDL.LU R20, [R1+0x20] ;  /* 0x0000200001147983 */ /* 0x001ee20000300800 */
[----:B------:R-:W3:Y:S02]  /*2eb70*/  LDL.LU R21, [R1+0x24] ;  /* 0x0000240001157983 */ /* 0x000ee40000300800 */
[----:B------:R-:W3:Y:S02]  /*2eb80*/  LDL.LU R22, [R1+0x28] ;  /* 0x0000280001167983 */ /* 0x000ee40000300800 */
[----:B------:R-:W3:Y:S01]  /*2eb90*/  LDL.LU R23, [R1+0x2c] ;  /* 0x00002c0001177983 */ /* 0x000ee20000300800 */
[----:B------:R-:W-:Y:S01]  /*2eba0*/  STL.64 [R1+0x1658], R18 ;  /* 0x0016581201007387 */ /* 0x000fe20000100a00 */
[----:B------:R0:W-:Y:S03]  /*2ebb0*/  STL.64 [R1+0x1650], R16 ;  /* 0x0016501001007387 */ /* 0x0001e60000100a00 */
[----:B0-----:R-:W4:Y:S01]  /*2ebc0*/  LDL.LU.64 R16, [R1+0x60] ;  /* 0x0000600001107983 */ /* 0x001f220000300a00 */
[----:B------:R-:W2:Y:S02]  /*2ebd0*/  LDL.LU.64 R26, [R1+0x16c0] ;  /* 0x0016c000011a7983 */ /* 0x000ea40000300a00 */
[----:B------:R-:W2:Y:S02]  /*2ebe0*/  LDL.LU.64 R24, [R1+0x16b8] ;  /* 0x0016b80001187983 */ /* 0x000ea40000300a00 */
[----:B------:R0:W-:Y:S02]  /*2ebf0*/  STL.64 [R1+0x90], R12 ;  /* 0x0000900c01007387 */ /* 0x0001e40000100a00 */
[----:B0-----:R-:W2:Y:S01]  /*2ec00*/  LDL.LU R12, [R1+0x150] ;  /* 0x00015000010c7983 */ /* 0x001ea20000300800 */
[----:B------:R-:W2:Y:S02]  /*2ec10*/  LDL.LU R13, [R1+0x154] ;  /* 0x00015400010d7983 */ /* 0x000ea40000300800 */
[----:B------:R-:W2:Y:S02]  /*2ec20*/  LDL.LU R14, [R1+0x158] ;  /* 0x00015800010e7983 */ /* 0x000ea40000300800 */
[----:B------:R-:W2:Y:S02]  /*2ec30*/  LDL.LU R15, [R1+0x15c] ;  /* 0x00015c00010f7983 */ /* 0x000ea40000300800 */
[----:B--2---:R-:W-:Y:S01]  /*2ec40*/  STL.64 [R1+0x1668], R14 ;  /* 0x0016680e01007387 */ /* 0x004fe20000100a00 */
[----:B------:R0:W-:Y:S02]  /*2ec50*/  STL.64 [R1+0x1660], R12 ;  /* 0x0016600c01007387 */ /* 0x0001e40000100a00 */
[----:B0-----:R-:W-:-:S02]  /*2ec60*/  IMAD.MOV.U32 R12, RZ, RZ, R0 ;  /* 0x000000ffff0c7224 */ /* 0x001fc400078e0000 */
[----:B------:R-:W-:Y:S01]  /*2ec70*/  IMAD.MOV.U32 R13, RZ, RZ, R3 ;  /* 0x000000ffff0d7224 */ /* 0x000fe200078e0003 */
[----:B------:R-:W2:Y:S01]  /*2ec80*/  LDL.LU R0, [R1+0x16b4] ;  /* 0x0016b40001007983 */ /* 0x000ea20000300800 */
[----:B------:R-:W2:Y:S05]  /*2ec90*/  LDL.LU R3, [R1+0x16b0] ;  /* 0x0016b00001037983 */ /* 0x000eaa0000300800 */
[C---:B------:R-:W-:Y:S01]  /*2eca0*/  HMMA.16816.F32.BF16 R8, R24.reuse, R12, R8 ;  /* 0x0000000c1808723c */ /* 0x040fe20000041808 */
[----:B------:R-:W-:Y:S01]  /*2ecb0*/  STL [R1+0x160c], R7 ;  /* 0x00160c0701007387 */ /* 0x000fe20000100800 */
[----:B------:R-:W-:Y:S11]  /*2ecc0*/  STL [R1+0x1608], R6 ;  /* 0x0016080601007387 */ /* 0x000ff60000100800 */
[----:B------:R-:W-:Y:S10]  /*2ecd0*/  @!UPT UIADD3 URZ, URZ, URZ, URZ ;  /* 0x0000003f3f3ff290 */ /* 0x000ff4000fffe03f */
[----:B------:R-:W-:Y:S01]  /*2ece0*/  STL.64 [R1+0x40], R8 ;  /* 0x0000400801007387 */ /* 0x000fe20000100a00 */
[----:B------:R0:W-:Y:S03]  /*2ecf0*/  STL.64 [R1+0x48], R10 ;  /* 0x0000480a01007387 */ /* 0x0001e60000100a00 */
[----:B0-----:R-:W4:Y:S01]  /*2ed00*/  LDL.LU.64 R10, [R1+0x16a8] ;  /* 0x0016a800010a7983 */ /* 0x001f220000300a00 */
[----:B------:R-:W4:Y:S02]  /*2ed10*/  LDL.LU.64 R8, [R1+0x16a0] ;  /* 0x0016a00001087983 */ /* 0x000f240000300a00 */
[C---:B----4-:R-:W-:Y:S11]  /*2ed20*/  HMMA.16816.F32.BF16 R8, R24.reuse, R16, R8 ;  /* 0x000000101808723c */ /* 0x050ff60000041808 */
[----:B------:R-:W-:Y:S11]  /*2ed30*/  @!UPT UIADD3 URZ, URZ, URZ, URZ ;  /* 0x0000003f3f3ff290 */ /* 0x000ff6000fffe03f */
[----:B------:R-:W-:Y:S01]  /*2ed40*/  @!UPT UIADD3 URZ, URZ, URZ, URZ ;  /* 0x0000003f3f3ff290 */ /* 0x000fe2000fffe03f */
[----:B------:R0:W-:Y:S04]  /*2ed50*/  STL.64 [R1+0x30], R8 ;  /* 0x0000300801007387 */ /* 0x0001e80000100a00 */
[----:B0-----:R-:W3:Y:S01]  /*2ed60*/  LDL.LU.64 R8, [R1+0x1698] ;  /* 0x0016980001087983 */ /* 0x001ee20000300a00 */
[----:B------:R-:W-:Y:S02]  /*2ed70*/  IMAD.MOV.U32 R6, RZ, RZ, R11 ;  /* 0x000000ffff067224 */ /* 0x000fe400078e000b */
[----:B------:R-:W-:Y:S02]  /*2ed80*/  IMAD.MOV.U32 R7, RZ, RZ, R10 ;  /* 0x000000ffff077224 */ /* 0x000fe400078e000a */
[----:B------:R0:W-:Y:S02]  /*2ed90*/  STL.64 [R1+0x1670], R16 ;  /* 0x0016701001007387 */ /* 0x0001e40000100a00 */
[----:B0-----:R-:W4:Y:S01]  /*2eda0*/  LDL.LU R16, [R1+0xf0] ;  /* 0x0000f00001107983 */ /* 0x001f220000300800 */
[----:B------:R-:W4:Y:S02]  /*2edb0*/  LDL.LU R17, [R1+0xf4] ;  /* 0x0000f40001117983 */ /* 0x000f240000300800 */
[----:B------:R-:W-:Y:S02]  /*2edc0*/  STL [R1+0x162c], R6 ;  /* 0x00162c0601007387 */ /* 0x000fe40000100800 */
[----:B------:R-:W-:Y:S01]  /*2edd0*/  STL [R1+0x1628], R7 ;  /* 0x0016280701007387 */ /* 0x000fe20000100800 */
[----:B---3--:R-:W-:Y:S11]  /*2ede0*/  HMMA.16816.F32.BF16 R20, R24, R8, R20 ;  /* 0x000000081814723c */ /* 0x008ff60000041814 */
[----:B------:R-:W-:Y:S11]  /*2edf0*/  @!UPT UIADD3 URZ, URZ, URZ, URZ ;  /* 0x0000003f3f3ff290 */ /* 0x000ff6000fffe03f */
[----:B------:R-:W-:Y:S01]  /*2ee00*/  @!UPT UIADD3 URZ, URZ, URZ, URZ ;  /* 0x0000003f3f3ff290 */ /* 0x000fe2000fffe03f */
[----:B------:R-:W-:Y:S01]  /*2ee10*/  STL.64 [R1+0x20], R20 ;  /* 0x0000201401007387 */ /* 0x000fe20000100a00 */
[----:B------:R0:W-:Y:S03]  /*2ee20*/  STL.64 [R1+0x28], R22 ;  /* 0x0000281601007387 */ /* 0x0001e60000100a00 */
[----:B0-----:R-:W3:Y:S01]  /*2ee30*/  LDL.LU.64 R22, [R1+0x1690] ;  /* 0x0016900001167983 */ /* 0x001ee20000300a00 */
[----:B------:R-:W3:Y:S02]  /*2ee40*/  LDL.LU.64 R20, [R1+0x1688] ;  /* 0x0016880001147983 */ /* 0x000ee40000300a00 */
[----:B--2---:R-:W-:Y:S02]  /*2ee50*/  IMAD.MOV.U32 R18, RZ, RZ, R3 ;  /* 0x000000ffff127224 */ /* 0x004fe400078e0003 */
[----:B------:R-:W-:Y:S02]  /*2ee60*/  IMAD.MOV.U32 R19, RZ, RZ, R0 ;  /* 0x000000ffff137224 */ /* 0x000fe400078e0000 */
[----:B------:R-:W-:-:S02]  /*2ee70*/  IMAD.MOV.U32 R3, RZ, RZ, R8 ;  /* 0x000000ffff037224 */ /* 0x000fc400078e0008 */
[----:B------:R-:W-:Y:S01]  /*2ee80*/  IMAD.MOV.U32 R0, RZ, RZ, R9 ;  /* 0x000000ffff007224 */ /* 0x000fe200078e0009 */
[----:B------:R-:W2:Y:S01]  /*2ee90*/  LDL.LU R8, [R1+0x140] ;  /* 0x0001400001087983 */ /* 0x000ea20000300800 */
[----:B------:R-:W2:Y:S01]  /*2eea0*/  LDL.LU R9, [R1+0x144] ;  /* 0x0001440001097983 */ /* 0x000ea20000300800 */
[----:B---3--:R-:W-:Y:S02]  /*2eeb0*/  HMMA.16816.F32.BF16 R24, R24, R4, R20 ;  /* 0x000000041818723c */ /* 0x008fe40000041814 */
[----:B------:R-:W4:Y:S01]  /*2eec0*/  LDL.LU.64 R22, [R1+0x1680] ;  /* 0x0016800001167983 */ /* 0x000f220000300a00 */
[----:B------:R-:W4:Y:S11]  /*2eed0*/  LDL.LU.64 R20, [R1+0x1678] ;  /* 0x0016780001147983 */ /* 0x000f360000300a00 */
[----:B------:R-:W-:Y:S09]  /*2eee0*/  @!UPT UIADD3 URZ, URZ, URZ, URZ ;  /* 0x0000003f3f3ff290 */ /* 0x000ff2000fffe03f */
[----:B------:R-:W-:Y:S01]  /*2eef0*/  STL.64 [R1+0x1588], R26 ;  /* 0x0015881a01007387 */ /* 0x000fe20000100a00 */
[----:B------:R0:W-:Y:S02]  /*2ef00*/  STL.64 [R1+0x1580], R24 ;  /* 0x0015801801007387 */ /* 0x0001e40000100a00 */
[----:B0-----:R-:W-:Y:S02]  /*2ef10*/  IMAD.MOV.U32 R24, RZ, RZ, R3 ;  /* 0x000000ffff187224 */ /* 0x001fe400078e0003 */
[----:B------:R-:W-:Y:S01]  /*2ef20*/  IMAD.MOV.U32 R25, RZ, RZ, R0 ;  /* 0x000000ffff197224 */ /* 0x000fe200078e0000 */
[----:B----4-:R-:W-:Y:S01]  /*2ef30*/  HMMA.16816.F32.BF16 R12, R20, R12, R16 ;  /* 0x0000000c140c723c */ /* 0x010fe20000041810 */
[----:B------:R-:W3:Y:S11]  /*2ef40*/  LDL.LU.64 R16, [R1+0x1670] ;  /* 0x0016700001107983 */ /* 0x000ef60000300a00 */
[----:B------:R-:W-:Y:S11]  /*2ef50*/  @!UPT UIADD3 URZ, URZ, URZ, URZ ;  /* 0x0000003f3f3ff290 */ /* 0x000ff6000fffe03f */
[----:B------:R0:W-:Y:S01]  /*2ef60*/  STL.64 [R1+0x10], R12 ;  /* 0x0000100c01007387 */ /* 0x0001e20000100a00 */
[----:B------:R-:W-:Y:S02]  /*2ef70*/  IMAD.MOV.U32 R3, RZ, RZ, R14 ;  /* 0x000000ffff037224 */ /* 0x000fe400078e000e */
[----:B------:R-:W-:Y:S02]  /*2ef80*/  IMAD.MOV.U32 R0, RZ, RZ, R15 ;  /* 0x000000ffff007224 */ /* 0x000fe400078e000f */
[----:B------:R-:W4:Y:S04]  /*2ef90*/  LDL.LU.64 R14, [R1+0x1668] ;  /* 0x00166800010e7983 */ /* 0x000f280000300a00 */
[----:B0-----:R-:W4:Y:S01]  /*2efa0*/  LDL.LU.64 R12, [R1+0x1660] ;  /* 0x00166000010c7983 */ /* 0x001f220000300a00 */
[----:B------:R-:W2:Y:S02]  /*2efb0*/  LDL.LU.64 R18, [R1+0x1658] ;  /* 0x0016580001127983 */ /* 0x000ea40000300a00 */
[----:B---3--:R-:W-:-:S02]  /*2efc0*/  IMAD.MOV.U32 R6, RZ, RZ, R16 ;  /* 0x000000ffff067224 */ /* 0x008fc400078e0010 */
[----:B------:R-:W-:Y:S01]  /*2efd0*/  IMAD.MOV.U32 R7, RZ, RZ, R17 ;  /* 0x000000ffff077224 */ /* 0x000fe200078e0011 */
[C---:B----4-:R-:W-:Y:S01]  /*2efe0*/  HMMA.16816.F32.BF16 R12, R20.reuse, R16, R12 ;  /* 0x00000010140c723c */ /* 0x050fe2000004180c */
[----:B------:R-:W2:Y:S01]  /*2eff0*/  LDL.LU.64 R16, [R1+0x1650] ;  /* 0x0016500001107983 */ /* 0x000ea20000300a00 */
[----:B------:R-:W-:Y:S02]  /*2f000*/  IMAD.MOV.U32 R10, RZ, RZ, R29 ;  /* 0x000000ffff0a7224 */ /* 0x000fe400078e001d */
[----:B------:R-:W-:Y:S11]  /*2f010*/  IMAD.MOV.U32 R11, RZ, RZ, R28 ;  /* 0x000000ffff0b7224 */ /* 0x000ff600078e001c */
[----:B------:R-:W-:Y:S08]  /*2f020*/  @!UPT UIADD3 URZ, URZ, URZ, URZ ;  /* 0x0000003f3f3ff290 */ /* 0x000ff0000fffe03f */
[----:B------:R-:W-:Y:S01]  /*2f030*/  STL.64 [R1+0x1558], R14 ;  /* 0x0015580e01007387 */ /* 0x000fe20000100a00 */
[----:B------:R0:W-:Y:S03]  /*2f040*/  STL.64 [R1+0x1550], R12 ;  /* 0x0015500c01007387 */ /* 0x0001e60000100a00 */
[----:B0-----:R-:W3:Y:S01]  /*2f050*/  LDL.LU.64 R12, [R1+0x50] ;  /* 0x00005000010c7983 */ /* 0x001ee20000300a00 */
[----:B------:R-:W4:Y:S01]  /*2f060*/  LDL.LU.64 R14, [R1+0x58] ;  /* 0x00005800010e7983 */ /* 0x000f220000300a00 */
        /* <DEDUP_REMOVED lines=8> */
[----:B------:R0:W-:Y:S03]  /*2f0f0*/  STL.64 [R1+0x1610], R24 ;  /* 0x0016101801007387 */ /* 0x0001e60000100a00 */
[----:B0-----:R-:W2:Y:S01]  /*2f100*/  LDL.LU R24, [R1+0x110] ;  /* 0x0001100001187983 */ /* 0x001ea20000300800 */
[----:B------:R-:W2:Y:S02]  /*2f110*/  LDL.LU R25, [R1+0x114] ;  /* 0x0001140001197983 */ /* 0x000ea40000300800 */
[----:B------:R-:W2:Y:S02]  /*2f120*/  LDL.LU R26, [R1+0x118] ;  /* 0x00011800011a7983 */ /* 0x000ea40000300800 */
[----:B------:R-:W2:Y:S01]  /*2f130*/  LDL.LU R27, [R1+0x11c] ;  /* 0x00011c00011b7983 */ /* 0x000ea20000300800 */
[----:B------:R-:W-:Y:S01]  /*2f140*/  HMMA.16816.F32.BF16 R20, R20, R4, R8 ;  /* 0x000000041414723c */ /* 0x000fe20000041808 */
[----:B--2---:R-:W-:Y:S01]  /*2f150*/  STL.64 [R1+0x1620], R26 ;  /* 0x0016201a01007387 */ /* 0x004fe20000100a00 */
[----:B------:R0:W-:Y:S03]  /*2f160*/  STL.64 [R1+0x1618], R24 ;  /* 0x0016181801007387 */ /* 0x0001e60000100a00 */
[----:B0-----:R-:W3:Y:S01]  /*2f170*/  LDL.LU R24, [R1+0x120] ;  /* 0x0001200001187983 */ /* 0x001ee20000300800 */
[----:B------:R-:W3:Y:S02]  /*2f180*/  LDL.LU R25, [R1+0x124] ;  /* 0x0001240001197983 */ /* 0x000ee40000300800 */
[----:B------:R-:W3:Y:S02]  /*2f190*/  LDL.LU R26, [R1+0x128] ;  /* 0x00012800011a7983 */ /* 0x000ee40000300800 */
[----:B------:R-:W3:Y:S01]  /*2f1a0*/  LDL.LU R27, [R1+0x12c] ;  /* 0x00012c00011b7983 */ /* 0x000ee20000300800 */
[----:B------:R-:W2:Y:S01]  /*2f1b0*/  LDL.LU R8, [R1] ;  /* 0x0000000001087983 */ /* 0x000ea20000300800 */
[----:B------:R-:W2:Y:S02]  /*2f1c0*/  LDL.LU R9, [R1+0x4] ;  /* 0x0000040001097983 */ /* 0x000ea40000300800 */
[----:B------:R-:W2:Y:S02]  /*2f1d0*/  LDL.LU R10, [R1+0x8] ;  /* 0x00000800010a7983 */ /* 0x000ea40000300800 */
[----:B------:R-:W2:Y:S02]  /*2f1e0*/  LDL.LU R11, [R1+0xc] ;  /* 0x00000c00010b7983 */ /* 0x000ea40000300800 */
[----:B--2---:R-:W-:Y:S01]  /*2f1f0*/  STL.64 [R1+0x15f8], R10 ;  /* 0x0015f80a01007387 */ /* 0x004fe20000100a00 */
[----:B------:R0:W-:Y:S02]  /*2f200*/  STL.64 [R1+0x15f0], R8 ;  /* 0x0015f00801007387 */ /* 0x0001e40000100a00 */
[----:B0-----:R-:W-:-:S02]  /*2f210*/  IMAD.MOV.U32 R8, RZ, RZ, R16 ;  /* 0x000000ffff087224 */ /* 0x001fc400078e0010 */
[----:B------:R-:W-:Y:S01]  /*2f220*/  IMAD.MOV.U32 R9, RZ, RZ, R17 ;  /* 0x000000ffff097224 */ /* 0x000fe200078e0011 */
[----:B------:R-:W3:Y:S01]  /*2f230*/  LDL.LU R16, [R1+0x163c] ;  /* 0x00163c0001107983 */ /* 0x000ee20000300800 */
[----:B------:R-:W3:Y:S02]  /*2f240*/  LDL.LU R17, [R1+0x1638] ;  /* 0x0016380001117983 */ /* 0x000ee40000300800 */
[----:B------:R-:W-:Y:S02]  /*2f250*/  IMAD.MOV.U32 R10, RZ, RZ, R18 ;  /* 0x000000ffff0a7224 */ /* 0x000fe400078e0012 */
[----:B------:R-:W-:Y:S01]  /*2f260*/  IMAD.MOV.U32 R11, RZ, RZ, R19 ;  /* 0x000000ffff0b7224 */ /* 0x000fe200078e0013 */
[----:B------:R-:W3:Y:S01]  /*2f270*/  LDL.LU R18, [R1+0x1634] ;  /* 0x0016340001127983 */ /* 0x000ee20000300800 */
[----:B------:R-:W3:Y:S02]  /*2f280*/  LDL.LU R19, [R1+0x1630] ;  /* 0x0016300001137983 */ /* 0x000ee40000300800 */
[----:B------:R-:W-:Y:S02]  /*2f290*/  STL.64 [R1+0x1538], R22 ;  /* 0x0015381601007387 */ /* 0x000fe40000100a00 */
[----:B------:R0:W-:Y:S02]  /*2f2a0*/  STL.64 [R1+0x1530], R20 ;  /* 0x0015301401007387 */ /* 0x0001e40000100a00 */
[----:B0-----:R-:W-:-:S02]  /*2f2b0*/  IMAD.MOV.U32 R20, RZ, RZ, R6 ;  /* 0x000000ffff147224 */ /* 0x001fc400078e0006 */
[----:B------:R-:W-:Y:S01]  /*2f2c0*/  IMAD.MOV.U32 R21, RZ, RZ, R7 ;  /* 0x000000ffff157224 */ /* 0x000fe200078e0007 */
[----:B------:R-:W2:Y:S01]  /*2f2d0*/  LDL.LU R6, [R1+0x162c] ;  /* 0x00162c0001067983 */ /* 0x000ea20000300800 */
[----:B------:R-:W2:Y:S02]  /*2f2e0*/  LDL.LU R7, [R1+0x1628] ;  /* 0x0016280001077983 */ /* 0x000ea40000300800 */
[----:B------:R-:W2:Y:S02]  /*2f2f0*/  LDL R22, [R1+0x68] ;  /* 0x0000680001167983 */ /* 0x000ea40000100800 */
[----:B------:R-:W2:Y:S01]  /*2f300*/  LDL R23, [R1+0x6c] ;  /* 0x00006c0001177983 */ /* 0x000ea20000100800 */
[C---:B---3--:R-:W-:Y:S11]  /*2f310*/  HMMA.16816.F32.BF16 R24, R16.reuse, R12, R24 ;  /* 0x0000000c1018723c */ /* 0x048ff60000041818 */
[----:B------:R-:W-:Y:S11]  /*2f320*/  @!UPT UIADD3 URZ, URZ, URZ, URZ ;  /* 0x0000003f3f3ff290 */ /* 0x000ff6000fffe03f */
[----:B------:R-:W-:Y:S01]  /*2f330*/  @!UPT UIADD3 URZ, URZ, URZ, URZ ;  /* 0x0000003f3f3ff290 */ /* 0x000fe2000fffe03f */
[----:B------:R-:W-:Y:S01]  /*2f340*/  STL.64 [R1+0xf0], R24 ;  /* 0x0000f01801007387 */ /* 0x000fe20000100a00 */
[----:B------:R0:W-:Y:S03]  /*2f350*/  STL.64 [R1+0xf8], R26 ;  /* 0x0000f81a01007387 */ /* 0x0001e60000100a00 */
[----:B0-----:R-:W3:Y:S01]  /*2f360*/  LDL.LU.64 R26, [R1+0x1620] ;  /* 0x00162000011a7983 */ /* 0x001ee20000300a00 */
[----:B------:R-:W3:Y:S02]  /*2f370*/  LDL.LU.64 R24, [R1+0x1618] ;  /* 0x0016180001187983 */ /* 0x000ee40000300a00 */
[C---:B---3--:R-:W-:Y:S11]  /*2f380*/  HMMA.16816.F32.BF16 R24, R16.reuse, R20, R24 ;  /* 0x000000141018723c */ /* 0x048ff60000041818 */
[----:B------:R-:W-:Y:S11]  /*2f390*/  @!UPT UIADD3 URZ, URZ, URZ, URZ ;  /* 0x0000003f3f3ff290 */ /* 0x000ff6000fffe03f */
[----:B------:R-:W-:Y:S01]  /*2f3a0*/  @!UPT UIADD3 URZ, URZ, URZ, URZ ;  /* 0x0000003f3f3ff290 */ /* 0x000fe2000fffe03f */
[----:B------:R0:W-:Y:S01]  /*2f3b0*/  STL.64 [R1+0x110], R24 ;  /* 0x0001101801007387 */ /* 0x0001e20000100a00 */
[----:B------:R1:W-:Y:S03]  /*2f3c0*/  STL.64 [R1+0x118], R26 ;  /* 0x0001181a01007387 */ /* 0x0003e60000100a00 */
[----:B0-----:R-:W1:Y:S02]  /*2f3d0*/  LDL.LU.64 R24, [R1+0x1610] ;  /* 0x0016100001187983 */ /* 0x001e640000300a00 */
[----:B-1----:R-:W-:Y:S02]  /*2f3e0*/  HMMA.16816.F32.BF16 R24, R16, R24, R8 ;  /* 0x000000181018723c */ /* 0x002fe40000041808 */
[----:B------:R-:W3:Y:S11]  /*2f3f0*/  LDL.LU R8, [R1+0xa0] ;  /* 0x0000a00001087983 */ /* 0x000ef60000300800 */
[----:B------:R-:W-:Y:S10]  /*2f400*/  @!UPT UIADD3 URZ, URZ, URZ, URZ ;  /* 0x0000003f3f3ff290 */ /* 0x000ff4000fffe03f */
[----:B------:R0:W-:Y:S01]  /*2f410*/  STL.64 [R1+0x120], R24 ;  /* 0x0001201801007387 */ /* 0x0001e20000100a00 */
[----:B------:R1:W-:Y:S02]  /*2f420*/  STL.64 [R1+0x128], R26 ;  /* 0x0001281a01007387 */ /* 0x0003e40000100a00 */
[----:B------:R-:W3:Y:S02]  /*2f430*/  LDL.LU R9, [R1+0xa4] ;  /* 0x0000a40001097983 */ /* 0x000ee40000300800 */
[----:B------:R-:W3:Y:S01]  /*2f440*/  LDL.LU R10, [R1+0xa8] ;  /* 0x0000a800010a7983 */ /* 0x000ee20000300800 */
[----:B------:R-:W3:Y:S04]  /*2f450*/  LDL.LU R11, [R1+0xac] ;  /* 0x0000ac00010b7983 */ /* 0x000ee80000300800 */
[----:B0-----:R-:W2:Y:S01]  /*2f460*/  LDL.LU R24, [R1+0x20] ;  /* 0x0000200001187983 */ /* 0x001ea20000300800 */
[----:B------:R-:W2:Y:S02]  /*2f470*/  LDL.LU R25, [R1+0x24] ;  /* 0x0000240001197983 */ /* 0x000ea40000300800 */
[----:B-1----:R-:W2:Y:S02]  /*2f480*/  LDL.LU R26, [R1+0x28] ;  /* 0x00002800011a7983 */ /* 0x002ea40000300800 */
[----:B------:R-:W2:Y:S01]  /*2f490*/  LDL.LU R27, [R1+0x2c] ;  /* 0x00002c00011b7983 */ /* 0x000ea20000300800 */
[----:B------:R-:W3:Y:S04]  /*2f4a0*/  LDL R13, [R1+0x10d8] ;  /* 0x0010d800010d7983 */ /* 0x000ee80000100800 */
[----:B--2---:R-:W-:Y:S01]  /*2f4b0*/  STL.64 [R1+0x1598], R26 ;  /* 0x0015981a01007387 */ /* 0x004fe20000100a00 */
[----:B------:R0:W-:Y:S03]  /*2f4c0*/  STL.64 [R1+0x1590], R24 ;  /* 0x0015901801007387 */ /* 0x0001e60000100a00 */
[----:B0-----:R-:W2:Y:S01]  /*2f4d0*/  LDL.LU R24, [R1+0x30] ;  /* 0x0000300001187983 */ /* 0x001ea20000300800 */
        /* <DEDUP_REMOVED lines=16> */
[----:B------:R-:W-:Y:S01]  /*2f5e0*/  IMAD.MOV.U32 R27, RZ, RZ, R7 ;  /* 0x000000ffff1b7224 */ /* 0x000fe200078e0007 */
[----:B------:R-:W3:Y:S01]  /*2f5f0*/  LDL.LU R6, [R1+0x1604] ;  /* 0x0016040001067983 */ /* 0x000ee20000300800 */
[----:B------:R-:W3:Y:S03]  /*2f600*/  LDL.LU R7, [R1+0x1600] ;  /* 0x0016000001077983 */ /* 0x000ee60000300800 */
[----:B------:R0:W-:Y:S01]  /*2f610*/  STL.64 [R1+0x15d8], R26 ;  /* 0x0015d81a01007387 */ /* 0x0001e20000100a00 */
[----:B------:R-:W-:Y:S03]  /*2f620*/  HMMA.16816.F32.BF16 R16, R16, R4, R8 ;  /* 0x000000041010723c */ /* 0x000fe60000041808 */
[----:B--2---:R1:W-:Y:S01]  /*2f630*/  STL.64 [R1+0x15d0], R24 ;  /* 0x0015d01801007387 */ /* 0x0043e20000100a00 */
[----:B0-----:R-:W2:Y:S03]  /*2f640*/  LDL.64 R26, [R1+0x88] ;  /* 0x00008800011a7983 */ /* 0x001ea60000100a00 */
[----:B--2---:R0:W-:Y:S01]  /*2f650*/  STL.64 [R1+0x15e8], R26 ;  /* 0x0015e81a01007387 */ /* 0x0041e20000100a00 */
[----:B-1----:R-:W2:Y:S02]  /*2f660*/  LDL.LU R24, [R1+0xc0] ;  /* 0x0000c00001187983 */ /* 0x002ea40000300800 */
[----:B------:R-:W2:Y:S01]  /*2f670*/  LDL.LU R25, [R1+0xc4] ;  /* 0x0000c40001197983 */ /* 0x000ea20000300800 */
[----:B0-----:R-:W2:Y:S01]  /*2f680*/  LDL.LU R26, [R1+0xc8] ;  /* 0x0000c800011a7983 */ /* 0x001ea20000300800 */
[----:B------:R-:W2:Y:S02]  /*2f690*/  LDL.LU R27, [R1+0xcc] ;  /* 0x0000cc00011b7983 */ /* 0x000ea40000300800 */
[----:B------:R-:W2:Y:S02]  /*2f6a0*/  LDL.LU.64 R10, [R1+0x15f8] ;  /* 0x0015f800010a7983 */ /* 0x000ea40000300a00 */
[----:B------:R-:W2:Y:S01]  /*2f6b0*/  LDL.LU.64 R8, [R1+0x15f0] ;  /* 0x0015f00001087983 */ /* 0x000ea20000300a00 */
[----:B---3--:R0:W-:Y:S01]  /*2f6c0*/  STL.64 [R1+0x15e0], R6 ;  /* 0x0015e00601007387 */ /* 0x0081e20000100a00 */
[----:B------:R-:W3:Y:S05]  /*2f6d0*/  LDL.LU R4, [R1+0xb0] ;  /* 0x0000b00001047983 */ /* 0x000eea0000300800 */
[----:B------:R-:W-:Y:S02]  /*2f6e0*/  STL.64 [R1+0x100], R16 ;  /* 0x0001001001007387 */ /* 0x000fe40000100a00 */
[----:B------:R-:W-:Y:S02]  /*2f6f0*/  STL.64 [R1+0x108], R18 ;  /* 0x0001081201007387 */ /* 0x000fe40000100a00 */
[----:B------:R-:W1:Y:S04]  /*2f700*/  LDSM.16.MT88.4 R16, [R13+0xd080] ;  /* 0x00d080000d10783b */ /* 0x000e680000004200 */
[----:B------:R-:W3:Y:S04]  /*2f710*/  LDL.LU R5, [R1+0xb4] ;  /* 0x0000b40001057983 */ /* 0x000ee80000300800 */
[----:B0-----:R-:W3:Y:S01]  /*2f720*/  LDL.LU R6, [R1+0xb8] ;  /* 0x0000b80001067983 */ /* 0x001ee20000300800 */
[----:B------:R-:W3:Y:S03]  /*2f730*/  LDL.LU R7, [R1+0xbc] ;  /* 0x0000bc0001077983 */ /* 0x000ee60000300800 */
[----:B-1----:R0:W-:Y:S01]  /*2f740*/  STL [R1+0x1528], R16 ;  /* 0x0015281001007387 */ /* 0x0021e20000100800 */
[----:B------:R1:W-:Y:S02]  /*2f750*/  STL [R1+0x1524], R17 ;  /* 0x0015241101007387 */ /* 0x0003e40000100800 */
[----:B------:R4:W-:Y:S02]  /*2f760*/  STL [R1+0x1520], R18 ;  /* 0x0015201201007387 */ /* 0x0009e40000100800 */
[----:B------:R4:W-:Y:S01]  /*2f770*/  STL [R1+0x151c], R19 ;  /* 0x00151c1301007387 */ /* 0x0009e20000100800 */
[----:B0-----:R-:W3:Y:S01]  /*2f780*/  LDL.LU R16, [R1+0xd0] ;  /* 0x0000d00001107983 */ /* 0x001ee20000300800 */
[----:B-1----:R-:W3:Y:S02]  /*2f790*/  LDL.LU R17, [R1+0xd4] ;  /* 0x0000d40001117983 */ /* 0x002ee40000300800 */
[----:B----4-:R-:W3:Y:S02]  /*2f7a0*/  LDL.LU R18, [R1+0xd8] ;  /* 0x0000d80001127983 */ /* 0x010ee40000300800 */
[----:B------:R-:W3:Y:S01]  /*2f7b0*/  LDL.LU R19, [R1+0xdc] ;  /* 0x0000dc0001137983 */ /* 0x000ee20000300800 */
[C---:B--2---:R-:W-:Y:S08]  /*2f7c0*/  HMMA.16816.F32.BF16 R24, R8.reuse, R22, R24 ;  /* 0x000000160818723c */ /* 0x044ff00000041818 */
[----:B---3--:R-:W-:Y:S11]  /*2f7d0*/  HMMA.16816.F32.BF16 R16, R8, R14, R16 ;  /* 0x0000000e0810723c */ /* 0x008ff60000041810 */
[----:B------:R-:W-:Y:S11]  /*2f7e0*/  @!UPT UIADD3 URZ, URZ, URZ, URZ ;  /* 0x0000003f3f3ff290 */ /* 0x000ff6000fffe03f */
[----:B------:R-:W-:Y:S01]  /*2f7f0*/  @!UPT UIADD3 URZ, URZ, URZ, URZ ;  /* 0x0000003f3f3ff290 */ /* 0x000fe2000fffe03f */
[----:B------:R0:W-:Y:S01]  /*2f800*/  STL.64 [R1+0xd0], R16 ;  /* 0x0000d01001007387 */ /* 0x0001e20000100a00 */
[----:B------:R1:W-:Y:S02]  /*2f810*/  STL.64 [R1+0xd8], R18 ;  /* 0x0000d81201007387 */ /* 0x0003e40000100a00 */
[----:B------:R-:W-:Y:S02]  /*2f820*/  STL [R1+0xa0], R24 ;  /* 0x0000a01801007387 */ /* 0x000fe40000100800 */
[----:B0-----:R-:W-:Y:S02]  /*2f830*/  IMAD.MOV.U32 R17, RZ, RZ, R26 ;  /* 0x000000ffff117224 */ /* 0x001fe400078e001a */
[----:B-1----:R-:W-:Y:S02]  /*2f840*/  IMAD.MOV.U32 R18, RZ, RZ, R27 ;  /* 0x000000ffff127224 */ /* 0x002fe400078e001b */
[----:B------:R-:W2:Y:S01]  /*2f850*/  LDL.LU.64 R26, [R1+0x15e8] ;  /* 0x0015e800011a7983 */ /* 0x000ea20000300a00 */
[----:B------:R-:W-:-:S02]  /*2f860*/  IMAD.MOV.U32 R16, RZ, RZ, R25 ;  /* 0x000000ffff107224 */ /* 0x000fc400078e0019 */
[----:B------:R0:W-:Y:S03]  /*2f870*/  STL [R1+0x1568], R18 ;  /* 0x0015681201007387 */ /* 0x0001e60000100800 */
[----:B------:R1:W-:Y:S01]  /*2f880*/  STL.64 [R1+0x1560], R16 ;  /* 0x0015601001007387 */ /* 0x0003e20000100a00 */
[----:B------:R-:W-:Y:S02]  /*2f890*/  IMAD.MOV.U32 R19, RZ, RZ, R0 ;  /* 0x000000ffff137224 */ /* 0x000fe400078e0000 */
[----:B0-----:R-:W-:Y:S01]  /*2f8a0*/  IMAD.MOV.U32 R18, RZ, RZ, R3 ;  /* 0x000000ffff127224 */ /* 0x001fe200078e0003 */
[----:B-1----:R-:W3:Y:S01]  /*2f8b0*/  LDL.LU R16, [R1+0x10] ;  /* 0x0000100001107983 */ /* 0x002ee20000300800 */
[----:B------:R-:W3:Y:S01]  /*2f8c0*/  LDL.LU R17, [R1+0x14] ;  /* 0x0000140001117983 */ /* 0x000ee20000300800 */
[----:B--2---:R-:W-:Y:S01]  /*2f8d0*/  HMMA.16816.F32.BF16 R4, R8, R26, R4 ;  /* 0x0000001a0804723c */ /* 0x004fe20000041804 */
[----:B------:R-:W-:-:S02]  /*2f8e0*/  IMAD.MOV.U32 R3, RZ, RZ, R26 ;  /* 0x000000ffff037224 */ /* 0x000fc400078e001a */
        /* <DEDUP_REMOVED lines=8> */
[----:B------:R-:W2:Y:S01]  /*2f970*/  LDL.LU.64 R26, [R1+0x15c8] ;  /* 0x0015c800011a7983 */ /* 0x000ea20000300a00 */
[----:B------:R-:W2:Y:S11]  /*2f980*/  LDL.LU.64 R24, [R1+0x15c0] ;  /* 0x0015c00001187983 */ /* 0x000eb60000300a00 */
[----:B------:R-:W-:Y:S10]  /*2f990*/  @!UPT UIADD3 URZ, URZ, URZ, URZ ;  /* 0x0000003f3f3ff290 */ /* 0x000ff4000fffe03f */
        /* <DEDUP_REMOVED lines=11> */
[----:B--2---:R-:W-:Y:S01]  /*2fa50*/  HMMA.16816.F32.BF16 R20, R8, R22, R24 ;  /* 0x000000160814723c */ /* 0x004fe20000041818 */
[----:B------:R-:W2:Y:S01]  /*2fa60*/  LDL.LU.64 R26, [R1+0x1598] ;  /* 0x00159800011a7983 */ /* 0x000ea20000300a00 */
[----:B------:R-:W2:Y:S11]  /*2fa70*/  LDL.LU.64 R24, [R1+0x1590] ;  /* 0x0015900001187983 */ /* 0x000eb60000300a00 */
[----:B------:R-:W-:Y:S10]  /*2fa80*/  @!UPT UIADD3 URZ, URZ, URZ, URZ ;  /* 0x0000003f3f3ff290 */ /* 0x000ff4000fffe03f */
[----:B------:R0:W-:Y:S01]  /*2fa90*/  STL.64 [R1+0x1a0], R20 ;  /* 0x0001a01401007387 */ /* 0x0001e20000100a00 */
[----:B------:R1:W-:Y:S03]  /*2faa0*/  STL.64 [R1+0x1a8], R22 ;  /* 0x0001a81601007387 */ /* 0x0003e60000100a00 */
[----:B0-----:R-:W4:Y:S01]  /*2fab0*/  LDL.LU R20, [R1+0xe0] ;  /* 0x0000e00001147983 */ /* 0x001f220000300800 */
[----:B------:R-:W4:Y:S02]  /*2fac0*/  LDL.LU R21, [R1+0xe4] ;  /* 0x0000e40001157983 */ /* 0x000f240000300800 */
[----:B-1----:R-:W-:Y:S02]  /*2fad0*/  IMAD.MOV.U32 R22, RZ, RZ, R29 ;  /* 0x000000ffff167224 */ /* 0x002fe400078e001d */
[----:B------:R-:W-:-:S05]  /*2fae0*/  IMAD.MOV.U32 R23, RZ, RZ, R28 ;  /* 0x000000ffff177224 */ /* 0x000fca00078e001c */
[----:B------:R0:W-:Y:S02]  /*2faf0*/  STL.64 [R1+0x1548], R22 ;  /* 0x0015481601007387 */ /* 0x0001e40000100a00 */
[----:B0-----:R-:W-:Y:S02]  /*2fb00*/  IMAD.MOV.U32 R22, RZ, RZ, R3 ;  /* 0x000000ffff167224 */ /* 0x001fe400078e0003 */
[----:B------:R-:W-:Y:S01]  /*2fb10*/  IMAD.MOV.U32 R23, RZ, RZ, R0 ;  /* 0x000000ffff177224 */ /* 0x000fe200078e0000 */
[----:B----4-:R2:W-:Y:S06]  /*2fb20*/  STL.64 [R1+0x1540], R20 ;  /* 0x0015401401007387 */ /* 0x0105ec0000100a00 */
[----:B--2---:R-:W-:Y:S01]  /*2fb30*/  HMMA.16816.F32.BF16 R20, R8, R22, R24 ;  /* 0x000000160814723c */ /* 0x004fe20000041818 */
[----:B------:R-:W2:Y:S01]  /*2fb40*/  LDL.LU.64 R26, [R1+0x1588] ;  /* 0x00158800011a7983 */ /* 0x000ea20000300a00 */
[----:B------:R-:W2:Y:S11]  /*2fb50*/  LDL.LU.64 R24, [R1+0x1580] ;  /* 0x0015800001187983 */ /* 0x000eb60000300a00 */
[----:B------:R-:W-:Y:S11]  /*2fb60*/  @!UPT UIADD3 URZ, URZ, URZ, URZ ;  /* 0x0000003f3f3ff290 */ /* 0x000ff6000fffe03f */
[----:B------:R-:W-:Y:S02]  /*2fb70*/  IMAD.MOV.U32 R0, RZ, RZ, R23 ;  /* 0x000000ffff007224 */ /* 0x000fe400078e0017 */
[----:B------:R-:W-:Y:S02]  /*2fb80*/  IMAD.MOV.U32 R3, RZ, RZ, R22 ;  /* 0x000000ffff037224 */ /* 0x000fe400078e0016 */
[----:B------:R-:W-:Y:S02]  /*2fb90*/  IMAD.MOV.U32 R28, RZ, RZ, R21 ;  /* 0x000000ffff1c7224 */ /* 0x000fe400078e0015 */
[----:B------:R-:W-:Y:S01]  /*2fba0*/  IMAD.MOV.U32 R29, RZ, RZ, R20 ;  /* 0x000000ffff1d7224 */ /* 0x000fe200078e0014 */
[----:B------:R-:W-:Y:S01]  /*2fbb0*/  STL [R1+0x14f8], R0 ;  /* 0x0014f80001007387 */ /* 0x000fe20000100800 */
[----:B------:R0:W-:Y:S02]  /*2fbc0*/  STL [R1+0x14c4], R3 ;  /* 0x0014c40301007387 */ /* 0x0001e40000100800 */
[----:B------:R-:W-:Y:S02]  /*2fbd0*/  STL [R1+0x14c0], R28 ;  /* 0x0014c01c01007387 */ /* 0x000fe40000100800 */
[----:B------:R1:W-:Y:S02]  /*2fbe0*/  STL [R1+0x14a0], R29 ;  /* 0x0014a01d01007387 */ /* 0x0003e40000100800 */
[----:B------:R-:W-:-:S02]  /*2fbf0*/  IMAD.MOV.U32 R20, RZ, RZ, R6 ;  /* 0x000000ffff147224 */ /* 0x000fc400078e0006 */
[----:B0-----:R-:W-:Y:S01]  /*2fc00*/  IMAD.MOV.U32 R3, RZ, RZ, R7 ;  /* 0x000000ffff037224 */ /* 0x001fe200078e0007 */
[----:B-1----:R-:W4:Y:S01]  /*2fc10*/  LDL R29, [R1+0x1f4] ;  /* 0x0001f400011d7983 */ /* 0x002f220000100800 */
[----:B--2---:R-:W-:Y:S11]  /*2fc20*/  HMMA.16816.F32.BF16 R8, R8, R6, R24 ;  /* 0x000000060808723c */ /* 0x004ff60000041818 */
[----:B------:R-:W-:Y:S11]  /*2fc30*/  @!UPT UIADD3 URZ, URZ, URZ, URZ ;  /* 0x0000003f3f3ff290 */ /* 0x000ff6000fffe03f */
[----:B------:R-:W-:Y:S01]  /*2fc40*/  @!UPT UIADD3 URZ, URZ, URZ, URZ ;  /* 0x0000003f3f3ff290 */ /* 0x000fe2000fffe03f */
[----:B------:R-:W-:Y:S01]  /*2fc50*/  STL.64 [R1+0x90], R8 ;  /* 0x0000900801007387 */ /* 0x000fe20000100a00 */
[----:B------:R0:W-:Y:S02]  /*2fc60*/  STL.64 [R1+0x98], R10 ;  /* 0x0000980a01007387 */ /* 0x0001e40000100a00 */
[----:B------:R-:W3:Y:S02]  /*2fc70*/  LDL.LU.64 R6, [R1+0x1578] ;  /* 0x0015780001067983 */ /* 0x000ee40000300a00 */
[----:B------:R-:W3:Y:S01]  /*2fc80*/  LDL.LU.64 R4, [R1+0x1570] ;  /* 0x0015700001047983 */ /* 0x000ee20000300a00 */
[----:B------:R-:W2:Y:S04]  /*2fc90*/  LDL.LU.64 R26, [R1+0x68] ;  /* 0x00006800011a7983 */ /* 0x000ea80000300a00 */
[----:B0-----:R-:W2:Y:S01]  /*2fca0*/  LDL R10, [R1+0x10e0] ;  /* 0x0010e000010a7983 */ /* 0x001ea20000100800 */
[----:B------:R-:W-:-:S02]  /*2fcb0*/  IMAD.MOV.U32 R9, RZ, RZ, R14 ;  /* 0x000000ffff097224 */ /* 0x000fc400078e000e */
[----:B------:R-:W-:Y:S01]  /*2fcc0*/  IMAD.MOV.U32 R8, RZ, RZ, R15 ;  /* 0x000000ffff087224 */ /* 0x000fe200078e000f */
[----:B---3--:R-:W-:Y:S11]  /*2fcd0*/  HMMA.16816.F32.BF16 R16, R4, R14, R16 ;  /* 0x0000000e0410723c */ /* 0x008ff60000041810 */
[----:B------:R-:W-:Y:S11]  /*2fce0*/  @!UPT UIADD3 URZ, URZ, URZ, URZ ;  /* 0x0000003f3f3ff290 */ /* 0x000ff6000fffe03f */
[----:B------:R-:W-:Y:S01]  /*2fcf0*/  @!UPT UIADD3 URZ, URZ, URZ, URZ ;  /* 0x0000003f3f3ff290 */ /* 0x000fe2000fffe03f */
[----:B------:R-:W-:Y:S01]  /*2fd00*/  STL.64 [R1+0x180], R16 ;  /* 0x0001801001007387 */ /* 0x000fe20000100a00 */
[----:B------:R0:W-:Y:S03]  /*2fd10*/  STL.64 [R1+0x188], R18 ;  /* 0x0001881201007387 */ /* 0x0001e60000100a00 */
[----:B0-----:R-:W3:Y:S01]  /*2fd20*/  LDL.LU R18, [R1+0x1568] ;  /* 0x0015680001127983 */ /* 0x001ee20000300800 */
[----:B------:R-:W3:Y:S02]  /*2fd30*/  LDL.LU.64 R16, [R1+0x1560] ;  /* 0x0015600001107983 */ /* 0x000ee40000300a00 */
[----:B------:R-:W3:Y:S02]  /*2fd40*/  LDL.LU.64 R14, [R1+0x1558] ;  /* 0x00155800010e7983 */ /* 0x000ee40000300a00 */
[----:B------:R-:W3:Y:S02]  /*2fd50*/  LDL.LU.64 R12, [R1+0x1550] ;  /* 0x00155000010c7983 */ /* 0x000ee40000300a00 */
[----:B--2---:R-:W-:-:S02]  /*2fd60*/  IMAD.MOV.U32 R19, RZ, RZ, R26 ;  /* 0x000000ffff137224 */ /* 0x004fc400078e001a */
[----:B------:R-:W-:Y:S01]  /*2fd70*/  IMAD.MOV.U32 R0, RZ, RZ, R27 ;  /* 0x000000ffff007224 */ /* 0x000fe200078e001b */
[----:B---3--:R-:W-:Y:S01]  /*2fd80*/  HMMA.16816.F32.BF16 R12, R4, R26, R12 ;  /* 0x0000001a040c723c */ /* 0x008fe2000004180c */
[----:B----4-:R-:W0:Y:S11]  /*2fd90*/  LDSM.16.MT88.4 R24, [R29+0xe000] ;  /* 0x00e000001d18783b */ /* 0x010e360000004200 */
[----:B------:R-:W-:Y:S11]  /*2fda0*/  @!UPT UIADD3 URZ, URZ, URZ, URZ ;  /* 0x0000003f3f3ff290 */ /* 0x000ff6000fffe03f */
[----:B------:R-:W-:Y:S01]  /*2fdb0*/  STL.64 [R1+0x170], R12 ;  /* 0x0001700c01007387 */ /* 0x000fe20000100a00 */
[----:B------:R1:W-:Y:S03]  /*2fdc0*/  STL.64 [R1+0x178], R14 ;  /* 0x0001780e01007387 */ /* 0x0003e60000100a00 */
[----:B-1----:R-:W2:Y:S04]  /*2fdd0*/  LDL.LU.64 R14, [R1+0x88] ;  /* 0x00008800010e7983 */ /* 0x002ea80000300a00 */
[----:B0-----:R0:W-:Y:S02]  /*2fde0*/  STL.64 [R1+0x14d0], R26 ;  /* 0x0014d01a01007387 */ /* 0x0011e40000100a00 */
[----:B0-----:R-:W-:-:S02]  /*2fdf0*/  IMAD.MOV.U32 R26, RZ, RZ, R20 ;  /* 0x000000ffff1a7224 */ /* 0x001fc400078e0014 */
[----:B------:R-:W0:Y:S04]  /*2fe00*/  LDSM.16.M88.4 R20, [R10+0x10180] ;  /* 0x010180000a14783b */ /* 0x000e280000000200 */
[----:B------:R-:W-:Y:S04]  /*2fe10*/  STL.64 [R1+0x14c8], R24 ;  /* 0x0014c81801007387 */ /* 0x000fe80000100a00 */
[----:B0-----:R-:W-:Y:S01]  /*2fe20*/  STL.64 [R1+0x40], R20 ;  /* 0x0000401401007387 */ /* 0x001fe20000100a00 */
[----:B------:R-:W-:Y:S02]  /*2fe30*/  STL.64 [R1+0x48], R22 ;  /* 0x0000481601007387 */ /* 0x000fe40000100a00 */
[----:B------:R-:W0:Y:S04]  /*2fe40*/  LDSM.16.M88.4 R20, [R10+0x12180] ;  /* 0x012180000a14783b */ /* 0x000e280000000200 */
[----:B------:R-:W-:Y:S01]  /*2fe50*/  IMAD.MOV.U32 R27, RZ, RZ, R3 ;  /* 0x000000ffff1b7224 */ /* 0x000fe200078e0003 */
[----:B0-----:R-:W-:Y:S01]  /*2fe60*/  STL.64 [R1+0x30], R20 ;  /* 0x0000301401007387 */ /* 0x001fe20000100a00 */
[----:B------:R0:W-:Y:S02]  /*2fe70*/  STL.64 [R1+0x38], R22 ;  /* 0x0000381601007387 */ /* 0x0001e40000100a00 */
[----:B------:R-:W-:-:S02]  /*2fe80*/  IMAD.MOV.U32 R3, RZ, RZ, R20 ;  /* 0x000000ffff037224 */ /* 0x000fc400078e0014 */
[----:B------:R-:W-:Y:S01]  /*2fe90*/  IMAD.MOV.U32 R28, RZ, RZ, R21 ;  /* 0x000000ffff1c7224 */ /* 0x000fe200078e0015 */
[----:B0-----:R-:W2:Y:S01]  /*2fea0*/  LDL.LU.64 R22, [R1+0x1548] ;  /* 0x0015480001167983 */ /* 0x001ea20000300a00 */
[----:B------:R-:W2:Y:S02]  /*2feb0*/  LDL.LU.64 R20, [R1+0x1540] ;  /* 0x0015400001147983 */ /* 0x000ea40000300a00 */
[----:B------:R-:W-:Y:S01]  /*2fec0*/  STL [R1+0x14fc], R3 ;  /* 0x0014fc0301007387 */ /* 0x000fe20000100800 */
[----:B--2---:R-:W-:Y:S11]  /*2fed0*/  HMMA.16816.F32.BF16 R20, R4, R14, R20 ;  /* 0x0000000e0414723c */ /* 0x004ff60000041814 */
[----:B------:R-:W-:Y:S11]  /*2fee0*/  @!UPT UIADD3 URZ, URZ, URZ, URZ ;  /* 0x0000003f3f3ff290 */ /* 0x000ff6000fffe03f */
[----:B------:R-:W-:Y:S01]  /*2fef0*/  @!UPT UIADD3 URZ, URZ, URZ, URZ ;  /* 0x0000003f3f3ff290 */ /* 0x000fe2000fffe03f */
[----:B------:R-:W-:Y:S01]  /*2ff00*/  STL.64 [R1+0x160], R20 ;  /* 0x0001601401007387 */ /* 0x000fe20000100a00 */
[----:B------:R0:W-:Y:S03]  /*2ff10*/  STL.64 [R1+0x168], R22 ;  /* 0x0001681601007387 */ /* 0x0001e60000100a00 */
[----:B0-----:R-:W2:Y:S01]  /*2ff20*/  LDL.LU.64 R22, [R1+0x1538] ;  /* 0x0015380001167983 */ /* 0x001ea20000300a00 */
[----:B------:R-:W2:Y:S02]  /*2ff30*/  LDL.LU.64 R20, [R1+0x1530] ;  /* 0x0015300001147983 */ /* 0x000ea40000300a00 */
[----:B------:R-:W3:Y:S02]  /*2ff40*/  LDL R11, [R1+0x10d8] ;  /* 0x0010d800010b7983 */ /* 0x000ee40000100800 */
[----:B------:R-:W-:Y:S02]  /*2ff50*/  IMAD.MOV.U32 R24, RZ, RZ, R14 ;  /* 0x000000ffff187224 */ /* 0x000fe400078e000e */
[----:B------:R-:W-:-:S02]  /*2ff60*/  IMAD.MOV.U32 R3, RZ, RZ, R15 ;  /* 0x000000ffff037224 */ /* 0x000fc400078e000f */
[----:B------:R-:W0:Y:S04]  /*2ff70*/  LDSM.16.M88.4 R12, [R10+0x14180] ;  /* 0x014180000a0c783b */ /* 0x000e280000000200 */
[----:B0-----:R-:W-:Y:S01]  /*2ff80*/  STL.64 [R1+0x20], R12 ;  /* 0x0000200c01007387 */ /* 0x001fe20000100a00 */
[----:B------:R-:W-:Y:S02]  /*2ff90*/  STL.64 [R1+0x28], R14 ;  /* 0x0000280e01007387 */ /* 0x000fe40000100a00 */
[----:B------:R-:W0:Y:S01]  /*2ffa0*/  LDSM.16.M88.4 R12, [R10+0x16180] ;  /* 0x016180000a0c783b */ /* 0x000e220000000200 */
[----:B--2---:R-:W-:Y:S01]  /*2ffb0*/  HMMA.16816.F32.BF16 R4, R4, R26, R20 ;  /* 0x0000001a0404723c */ /* 0x004fe20000041814 */
[----:B---3--:R-:W-:Y:S11]  /*2ffc0*/  STL [R1+0x1518], R11 ;  /* 0x0015180b01007387 */ /* 0x008ff60000100800 */
[----:B------:R-:W-:Y:S11]  /*2ffd0*/  @!UPT UIADD3 URZ, URZ, URZ, URZ ;  /* 0x0000003f3f3ff290 */ /* 0x000ff6000fffe03f */
[----:B------:R-:W-:Y:S01]  /*2ffe0*/  STL.64 [R1+0x150], R4 ;  /* 0x0001500401007387 */ /* 0x000fe20000100a00 */
[----:B------:R1:W-:Y:S02]  /*2fff0*/  STL.64 [R1+0x158], R6 ;  /* 0x0001580601007387 */ /* 0x0003e40000100a00 */
[----:B------:R-:W-:Y:S02]  /*30000*/  STL.64 [R1+0x14e0], R26 ;  /* 0x0014e01a01007387 */ /* 0x000fe40000100a00 */
[----:B------:R-:W2:Y:S02]  /*30010*/  LDL.64 R20, [R1+0x20] ;  /* 0x0000200001147983 */ /* 0x000ea40000100a00 */
[----:B-1----:R-:W-:Y:S02]  /*30020*/  IMAD.MOV.U32 R7, RZ, RZ, R8 ;  /* 0x000000ffff077224 */ /* 0x002fe400078e0008 */
[----:B------:R-:W-:Y:S01]  /*30030*/  IMAD.MOV.U32 R6, RZ, RZ, R9 ;  /* 0x000000ffff067224 */ /* 0x000fe200078e0009 */
[----:B--2---:R1:W-:Y:S01]  /*30040*/  STL.64 [R1+0x14a8], R20 ;  /* 0x0014a81401007387 */ /* 0x0043e20000100a00 */
[----:B------:R-:W2:Y:S02]  /*30050*/  LDL.LU R8, [R1+0xf0] ;  /* 0x0000f00001087983 */ /* 0x000ea40000300800 */
[----:B------:R-:W2:Y:S02]  /*30060*/  LDL.LU R9, [R1+0xf4] ;  /* 0x0000f40001097983 */ /* 0x000ea40000300800 */
[----:B------:R-:W2:Y:S01]  /*30070*/  LDL.LU R10, [R1+0xf8] ;  /* 0x0000f800010a7983 */ /* 0x000ea20000300800 */
[----:B------:R-:W2:Y:S04]  /*30080*/  LDL.LU R11, [R1+0xfc] ;  /* 0x0000fc00010b7983 */ /* 0x000ea80000300800 */
[----:B-1----:R-:W3:Y:S01]  /*30090*/  LDL.LU R20, [R1+0xa0] ;  /* 0x0000a00001147983 */ /* 0x002ee20000300800 */
[----:B------:R-:W-:-:S02]  /*300a0*/  IMAD.MOV.U32 R22, RZ, RZ, R17 ;  /* 0x000000ffff167224 */ /* 0x000fc400078e0011 */
[----:B------:R-:W-:Y:S02]  /*300b0*/  IMAD.MOV.U32 R23, RZ, RZ, R18 ;  /* 0x000000ffff177224 */ /* 0x000fe400078e0012 */
[----:B------:R-:W-:Y:S02]  /*300c0*/  IMAD.MOV.U32 R21, RZ, RZ, R16 ;  /* 0x000000ffff157224 */ /* 0x000fe400078e0010 */
[----:B------:R-:W2:Y:S01]  /*300d0*/  LDL.LU R16, [R1+0x1528] ;  /* 0x0015280001107983 */ /* 0x000ea20000300800 */
[----:B------:R-:W2:Y:S02]  /*300e0*/  LDL.LU R17, [R1+0x1524] ;  /* 0x0015240001117983 */ /* 0x000ea40000300800 */
[----:B------:R-:W2:Y:S02]  /*300f0*/  LDL.LU R18, [R1+0x1520] ;  /* 0x0015200001127983 */ /* 0x000ea40000300800 */
[----:B------:R-:W-:Y:S01]  /*30100*/  STL.64 [R1+0x14b8], R22 ;  /* 0x0014b81601007387 */ /* 0x000fe20000100a00 */
[----:B---3--:R1:W-:Y:S04]  /*30110*/  STL.64 [R1+0x14b0], R20 ;  /* 0x0014b01401007387 */ /* 0x0083e80000100a00 */
[----:B-1----:R-:W3:Y:S04]  /*30120*/  LDL.64 R20, [R1+0x40] ;  /* 0x0000400001147983 */ /* 0x002ee80000100a00 */
[----:B---3--:R1:W-:Y:S04]  /*30130*/  STL.64 [R1+0x14d8], R20 ;  /* 0x0014d81401007387 */ /* 0x0083e80000100a00 */
[----:B-1----:R-:W3:Y:S01]  /*30140*/  LDL.LU R20, [R1+0x100] ;  /* 0x0001000001147983 */ /* 0x002ee20000300800 */
[----:B------:R-:W3:Y:S02]  /*30150*/  LDL.LU R21, [R1+0x104] ;  /* 0x0001040001157983 */ /* 0x000ee40000300800 */
[----:B------:R-:W4:Y:S02]  /*30160*/  LDL.LU R22, [R1+0x108] ;  /* 0x0001080001167983 */ /* 0x000f240000300800 */
[----:B------:R-:W4:Y:S02]  /*30170*/  LDL.LU R23, [R1+0x10c] ;  /* 0x00010c0001177983 */ /* 0x000f240000300800 */
[----:B----4-:R-:W-:Y:S01]  /*30180*/  STL.64 [R1+0x14f0], R22 ;  /* 0x0014f01601007387 */ /* 0x010fe20000100a00 */
[----:B---3--:R1:W-:Y:S03]  /*30190*/  STL.64 [R1+0x14e8], R20 ;  /* 0x0014e81401007387 */ /* 0x0083e60000100a00 */
[----:B-1----:R-:W3:Y:S01]  /*301a0*/  LDL.LU R20, [R1+0x120] ;  /* 0x0001200001147983 */ /* 0x002ee20000300800 */
[----:B------:R-:W3:Y:S02]  /*301b0*/  LDL.LU R21, [R1+0x124] ;  /* 0x0001240001157983 */ /* 0x000ee40000300800 */
[----:B------:R-:W4:Y:S02]  /*301c0*/  LDL.LU R22, [R1+0x128] ;  /* 0x0001280001167983 */ /* 0x000f240000300800 */
[----:B------:R-:W4:Y:S02]  /*301d0*/  LDL.LU R23, [R1+0x12c] ;  /* 0x00012c0001177983 */ /* 0x000f240000300800 */
[----:B----4-:R1:W-:Y:S01]  /*301e0*/  STL.64 [R1+0x1508], R22 ;  /* 0x0015081601007387 */ /* 0x0103e20000100a00 */
[----:B---3--:R-:W-:Y:S02]  /*301f0*/  STL.64 [R1+0x1500], R20 ;  /* 0x0015001401007387 */ /* 0x008fe40000100a00 */
[----:B-1----:R-:W-:-:S02]  /*30200*/  IMAD.MOV.U32 R22, RZ, RZ, R19 ;  /* 0x000000ffff167224 */ /* 0x002fc400078e0013 */
[----:B------:R-:W2:Y:S01]  /*30210*/  LDL.LU R19, [R1+0x151c] ;  /* 0x00151c0001137983 */ /* 0x000ea20000300800 */
[----:B0-----:R-:W-:Y:S02]  /*30220*/  STL [R1+0x1414], R14 ;  /* 0x0014140e01007387 */ /* 0x001fe40000100800 */
[----:B------:R-:W-:Y:S02]  /*30230*/  STL [R1+0x1410], R15 ;  /* 0x0014100f01007387 */ /* 0x000fe40000100800 */
[----:B------:R0:W-:Y:S02]  /*30240*/  STL.64 [R1+0x1510], R12 ;  /* 0x0015100c01007387 */ /* 0x0001e40000100a00 */
[----:B0-----:R-:W3:Y:S01]  /*30250*/  LDL.LU R12, [R1+0x110] ;  /* 0x00011000010c7983 */ /* 0x001ee20000300800 */
[----:B------:R-:W3:Y:S02]  /*30260*/  LDL.LU R13, [R1+0x114] ;  /* 0x00011400010d7983 */ /* 0x000ee40000300800 */
[----:B------:R-:W3:Y:S02]  /*30270*/  LDL.LU R14, [R1+0x118] ;  /* 0x00011800010e7983 */ /* 0x000ee40000300800 */
[----:B------:R-:W3:Y:S01]  /*30280*/  LDL.LU R15, [R1+0x11c] ;  /* 0x00011c00010f7983 */ /* 0x000ee20000300800 */
[----:B--2---:R-:W-:Y:S01]  /*30290*/  HMMA.16816.F32.BF16 R4, R16, R6, R8 ;  /* 0x000000061004723c */ /* 0x004fe20000041808 */
[----:B------:R-:W2:Y:S11]  /*302a0*/  LDL.LU R11, [R1+0x1518] ;  /* 0x00151800010b7983 */ /* 0x000eb60000300800 */
[----:B------:R-:W-:Y:S11]  /*302b0*/  @!UPT UIADD3 URZ, URZ, URZ, URZ ;  /* 0x0000003f3f3ff290 */ /* 0x000ff6000fffe03f */
[----:B------:R-:W-:Y:S01]  /*302c0*/  STL.64 [R1+0x50], R4 ;  /* 0x0000500401007387 */ /* 0x000fe20000100a00 */
[----:B------:R-:W-:Y:S02]  /*302d0*/  STL.64 [R1+0x58], R6 ;  /* 0x0000580601007387 */ /* 0x000fe40000100a00 */
[----:B------:R-:W0:Y:S04]  /*302e0*/  LDSM.16.MT88.4 R4, [R29+0xe080] ;  /* 0x00e080001d04783b */ /* 0x000e280000004200 */
[----:B------:R-:W-:Y:S02]  /*302f0*/  IMAD.MOV.U32 R26, RZ, RZ, R24 ;  /* 0x000000ffff1a7224 */ /* 0x000fe400078e0018 */
[----:B------:R-:W-:Y:S02]  /*30300*/  IMAD.MOV.U32 R27, RZ, RZ, R3 ;  /* 0x000000ffff1b7224 */ /* 0x000fe400078e0003 */
[----:B------:R-:W-:-:S07]  /*30310*/  IMAD.MOV.U32 R23, RZ, RZ, R0 ;  /* 0x000000ffff177224 */ /* 0x000fce00078e0000 */
[----:B---3--:R-:W-:Y:S01]  /*30320*/  HMMA.16816.F32.BF16 R20, R16, R22, R12 ;  /* 0x000000161014723c */ /* 0x008fe2000004180c */
[----:B0-----:R-:W-:Y:S02]  /*30330*/  IMAD.MOV.U32 R3, RZ, RZ, R4 ;  /* 0x000000ffff037224 */ /* 0x001fe400078e0004 */
[----:B------:R-:W-:Y:S02]  /*30340*/  IMAD.MOV.U32 R0, RZ, RZ, R5 ;  /* 0x000000ffff007224 */ /* 0x000fe400078e0005 */
[----:B------:R-:W-:Y:S02]  /*30350*/  IMAD.MOV.U32 R25, RZ, RZ, R6 ;  /* 0x000000ffff197224 */ /* 0x000fe400078e0006 */
[----:B------:R-:W-:Y:S11]  /*30360*/  IMAD.MOV.U32 R24, RZ, RZ, R7 ;  /* 0x000000ffff187224 */ /* 0x000ff600078e0007 */
[----:B------:R-:W-:Y:S06]  /*30370*/  @!UPT UIADD3 URZ, URZ, URZ, URZ ;  /* 0x0000003f3f3ff290 */ /* 0x000fec000fffe03f */
[----:B------:R-:W-:Y:S02]  /*30380*/  IMAD.MOV.U32 R14, RZ, RZ, R22 ;  /* 0x000000ffff0e7224 */ /* 0x000fe400078e0016 */
[----:B------:R-:W-:Y:S01]  /*30390*/  IMAD.MOV.U32 R15, RZ, RZ, R23 ;  /* 0x000000ffff0f7224 */ /* 0x000fe200078e0017 */
[----:B--2---:R-:W0:Y:S02]  /*303a0*/  LDSM.16.MT88.4 R4, [R11+0xe000] ;  /* 0x00e000000b04783b */ /* 0x004e240000004200 */
[----:B------:R-:W1:Y:S02]  /*303b0*/  LDSM.16.MT88.4 R8, [R11+0xe080] ;  /* 0x00e080000b08783b */ /* 0x000e640000004200 */
[----:B0-----:R-:W-:Y:S02]  /*303c0*/  STL.64 [R1+0x1460], R6 ;  /* 0x0014600601007387 */ /* 0x001fe40000100a00 */
[----:B------:R0:W-:Y:S02]  /*303d0*/  STL.64 [R1+0x1458], R4 ;  /* 0x0014580401007387 */ /* 0x0001e40000100a00 */
[----:B0-----:R-:W2:Y:S01]  /*303e0*/  LDL.LU R4, [R1+0xd0] ;  /* 0x0000d00001047983 */ /* 0x001ea20000300800 */
[----:B------:R-:W2:Y:S02]  /*303f0*/  LDL.LU R5, [R1+0xd4] ;  /* 0x0000d40001057983 */ /* 0x000ea40000300800 */
[----:B------:R-:W2:Y:S02]  /*30400*/  LDL.LU R6, [R1+0xd8] ;  /* 0x0000d80001067983 */ /* 0x000ea40000300800 */
[----:B------:R-:W2:Y:S01]  /*30410*/  LDL.LU R7, [R1+0xdc] ;  /* 0x0000dc0001077983 */ /* 0x000ea20000300800 */
[----:B------:R-:W3:Y:S01]  /*30420*/  LDL.LU.64 R12, [R1+0x1510] ;  /* 0x00151000010c7983 */ /* 0x000ee20000300a00 */
[----:B------:R0:W-:Y:S02]  /*30430*/  STL.64 [R1+0x140], R20 ;  /* 0x0001401401007387 */ /* 0x0001e40000100a00 */
[----:B------:R-:W4:Y:S01]  /*30440*/  LDL.LU.64 R22, [R1+0x1508] ;  /* 0x0015080001167983 */ /* 0x000f220000300a00 */
[----:B0-----:R-:W4:Y:S01]  /*30450*/  LDL.LU.64 R20, [R1+0x1500] ;  /* 0x0015000001147983 */ /* 0x001f220000300a00 */
[----:B------:R-:W-:Y:S02]  /*30460*/  STL [R1+0x142c], R15 ;  /* 0x00142c0f01007387 */ /* 0x000fe40000100800 */
[----:B------:R-:W-:Y:S02]  /*30470*/  STL [R1+0x1428], R14 ;  /* 0x0014280e01007387 */ /* 0x000fe40000100800 */
[----:B-1----:R0:W-:Y:S01]  /*30480*/  STL.64 [R1+0x1420], R10 ;  /* 0x0014200a01007387 */ /* 0x0021e20000100a00 */
[----:B------:R1:W-:Y:S01]  /*30490*/  STL.64 [R1+0x1418], R8 ;  /* 0x0014180801007387 */ /* 0x0003e20000100a00 */
[----:B0-----:R-:W-:-:S02]  /*304a0*/  IMAD.MOV.U32 R10, RZ, RZ, R25 ;  /* 0x000000ffff0a7224 */ /* 0x001fc400078e0019 */
[----:B------:R-:W-:Y:S02]  /*304b0*/  IMAD.MOV.U32 R11, RZ, RZ, R24 ;  /* 0x000000ffff0b7224 */ /* 0x000fe400078e0018 */
[----:B-1----:R-:W-:Y:S02]  /*304c0*/  IMAD.MOV.U32 R8, RZ, RZ, R3 ;  /* 0x000000ffff087224 */ /* 0x002fe400078e0003 */
[----:B------:R-:W-:Y:S01]  /*304d0*/  IMAD.MOV.U32 R9, RZ, RZ, R0 ;  /* 0x000000ffff097224 */ /* 0x000fe200078e0000 */
[----:B------:R-:W2:Y:S01]  /*304e0*/  LDL.LU R3, [R1+0x14fc] ;  /* 0x0014fc0001037983 */ /* 0x000ea20000300800 */
[----:B------:R-:W2:Y:S02]  /*304f0*/  LDL.LU R0, [R1+0x14f8] ;  /* 0x0014f80001007983 */ /* 0x000ea40000300800 */
[----:B------:R-:W-:Y:S01]  /*30500*/  STL.64 [R1+0x1498], R10 ;  /* 0x0014980a01007387 */ /* 0x000fe20000100a00 */
[----:B------:R0:W-:Y:S04]  /*30510*/  STL.64 [R1+0x1490], R8 ;  /* 0x0014900801007387 */ /* 0x0001e80000100a00 */
[----:B0-----:R-:W2:Y:S01]  /*30520*/  LDL.LU R8, [R1+0xb0] ;  /* 0x0000b00001087983 */ /* 0x001ea20000300800 */
[----:B------:R-:W2:Y:S02]  /*30530*/  LDL.LU R9, [R1+0xb4] ;  /* 0x0000b40001097983 */ /* 0x000ea40000300800 */
[----:B------:R-:W2:Y:S02]  /*30540*/  LDL.LU R10, [R1+0xb8] ;  /* 0x0000b800010a7983 */ /* 0x000ea40000300800 */
[----:B------:R-:W2:Y:S01]  /*30550*/  LDL.LU R11, [R1+0xbc] ;  /* 0x0000bc00010b7983 */ /* 0x000ea20000300800 */
[C---:B----4-:R-:W-:Y:S01]  /*30560*/  HMMA.16816.F32.BF16 R24, R16.reuse, R26, R20 ;  /* 0x0000001a1018723c */ /* 0x050fe20000041814 */
[----:B------:R-:W4:Y:S01]  /*30570*/  LDL.LU.64 R22, [R1+0x14f0] ;  /* 0x0014f00001167983 */ /* 0x000f220000300a00 */
[----:B------:R-:W4:Y:S11]  /*30580*/  LDL.LU.64 R20, [R1+0x14e8] ;  /* 0x0014e80001147983 */ /* 0x000f360000300a00 */
[----:B------:R-:W-:Y:S10]  /*30590*/  @!UPT UIADD3 URZ, URZ, URZ, URZ ;  /* 0x0000003f3f3ff290 */ /* 0x000ff4000fffe03f */
[----:B------:R-:W-:Y:S01]  /*305a0*/  STL.64 [R1+0x130], R24 ;  /* 0x0001301801007387 */ /* 0x000fe20000100a00 */
[----:B------:R0:W-:Y:S03]  /*305b0*/  STL.64 [R1+0x138], R26 ;  /* 0x0001381a01007387 */ /* 0x0001e60000100a00 */
[----:B0-----:R-:W4:Y:S02]  /*305c0*/  LDL.LU.64 R26, [R1+0x14e0] ;  /* 0x0014e000011a7983 */ /* 0x001f240000300a00 */
[----:B----4-:R-:W-:Y:S02]  /*305d0*/  HMMA.16816.F32.BF16 R16, R16, R26, R20 ;  /* 0x0000001a1010723c */ /* 0x010fe40000041814 */
[----:B------:R-:W4:Y:S01]  /*305e0*/  LDL.LU.64 R20, [R1+0x14d8] ;  /* 0x0014d80001147983 */ /* 0x000f220000300a00 */
[----:B------:R-:W4:Y:S02]  /*305f0*/  LDL.LU.64 R26, [R1+0x14d0] ;  /* 0x0014d000011a7983 */ /* 0x000f240000300a00 */
[----:B------:R-:W4:Y:S11]  /*30600*/  LDL.LU.64 R24, [R1+0x14c8] ;  /* 0x0014c80001187983 */ /* 0x000f360000300a00 */
[----:B------:R-:W-:Y:S07]  /*30610*/  @!UPT UIADD3 URZ, URZ, URZ, URZ ;  /* 0x0000003f3f3ff290 */ /* 0x000fee000fffe03f */
[----:B------:R2:W-:Y:S01]  /*30620*/  STL.64 [R1+0xf0], R16 ;  /* 0x0000f01001007387 */ /* 0x0005e20000100a00 */
[----:B------:R-:W-:Y:S02]  /*30630*/  STL.64 [R1+0xf8], R18 ;  /* 0x0000f81201007387 */ /* 0x000fe40000100a00 */
[----:B--2---:R-:W-:Y:S02]  /*30640*/  IMAD.MOV.U32 R16, RZ, RZ, R3 ;  /* 0x000000ffff107224 */ /* 0x004fe400078e0003 */
[----:B------:R-:W-:Y:S01]  /*30650*/  IMAD.MOV.U32 R17, RZ, RZ, R28 ;  /* 0x000000ffff117224 */ /* 0x000fe200078e001c */
[----:B------:R-:W2:Y:S01]  /*30660*/  LDL.LU R3, [R1+0x14c4] ;  /* 0x0014c40001037983 */ /* 0x000ea20000300800 */
[----:B------:R-:W2:Y:S01]  /*30670*/  LDL.LU R28, [R1+0x14c0] ;  /* 0x0014c000011c7983 */ /* 0x000ea20000300800 */
[C---:B----4-:R-:W-:Y:S11]  /*30680*/  HMMA.16816.F32.BF16 R4, R24.reuse, R20, R4 ;  /* 0x000000141804723c */ /* 0x050ff60000041804 */
[----:B------:R-:W-:Y:S11]  /*30690*/  @!UPT UIADD3 URZ, URZ, URZ, URZ ;  /* 0x0000003f3f3ff290 */ /* 0x000ff6000fffe03f */
[----:B------:R-:W-:Y:S01]  /*306a0*/  @!UPT UIADD3 URZ, URZ, URZ, URZ ;  /* 0x0000003f3f3ff290 */ /* 0x000fe2000fffe03f */
[----:B------:R0:W-:Y:S01]  /*306b0*/  STL.64 [R1+0x120], R4 ;  /* 0x0001200401007387 */ /* 0x0001e20000100a00 */
[----:B------:R-:W-:Y:S02]  /*306c0*/  STL.64 [R1+0x128], R6 ;  /* 0x0001280601007387 */ /* 0x000fe40000100a00 */
[----:B------:R-:W4:Y:S02]  /*306d0*/  LDL.LU.64 R22, [R1+0x14b8] ;  /* 0x0014b80001167983 */ /* 0x000f240000300a00 */
[----:B0-----:R-:W-:Y:S02]  /*306e0*/  IMAD.MOV.U32 R5, RZ, RZ, R20 ;  /* 0x000000ffff057224 */ /* 0x001fe400078e0014 */
[----:B------:R-:W-:Y:S02]  /*306f0*/  IMAD.MOV.U32 R4, RZ, RZ, R21 ;  /* 0x000000ffff047224 */ /* 0x000fe400078e0015 */
[----:B------:R-:W4:Y:S02]  /*30700*/  LDL.LU.64 R20, [R1+0x14b0] ;  /* 0x0014b00001147983 */ /* 0x000f240000300a00 */
[C---:B----4-:R-:W-:Y:S02]  /*30710*/  HMMA.16816.F32.BF16 R16, R24.reuse, R16, R20 ;  /* 0x000000101810723c */ /* 0x050fe40000041814 */
[----:B------:R-:W4:Y:S11]  /*30720*/  LDL.LU.64 R20, [R1+0x14a8] ;  /* 0x0014a80001147983 */ /* 0x000f360000300a00 */
[----:B------:R-:W-:Y:S10]  /*30730*/  @!UPT UIADD3 URZ, URZ, URZ, URZ ;  /* 0x0000003f3f3ff290 */ /* 0x000ff4000fffe03f */
[----:B------:R-:W-:Y:S01]  /*30740*/  STL.64 [R1+0x110], R16 ;  /* 0x0001101001007387 */ /* 0x000fe20000100a00 */
[----:B------:R-:W-:Y:S02]  /*30750*/  STL.64 [R1+0x118], R18 ;  /* 0x0001181201007387 */ /* 0x000fe40000100a00 */
[----:B------:R-:W0:Y:S02]  /*30760*/  LDSM.16.MT88.4 R16, [R29+0xf000] ;  /* 0x00f000001d10783b */ /* 0x000e240000004200 */
[----:B0-----:R-:W-:Y:S02]  /*30770*/  STL.64 [R1], R16 ;  /* 0x0000001001007387 */ /* 0x001fe40000100a00 */
[----:B------:R-:W-:Y:S02]  /*30780*/  STL.64 [R1+0x8], R18 ;  /* 0x0000081201007387 */ /* 0x000fe40000100a00 */
[----:B------:R0:W1:Y:S01]  /*30790*/  LDSM.16.MT88.4 R16, [R29+0xf080] ;  /* 0x00f080001d10783b */ /* 0x0000620000004200 */
[----:B----4-:R-:W-:Y:S11]  /*307a0*/  HMMA.16816.F32.BF16 R8, R24, R20, R8 ;  /* 0x000000141808723c */ /* 0x010ff60000041808 */
[----:B------:R-:W-:Y:S11]  /*307b0*/  @!UPT UIADD3 URZ, URZ, URZ, URZ ;  /* 0x0000003f3f3ff290 */ /* 0x000ff6000fffe03f */
[----:B------:R-:W-:Y:S01]  /*307c0*/  @!UPT UIADD3 URZ, URZ, URZ, URZ ;  /* 0x0000003f3f3ff290 */ /* 0x000fe2000fffe03f */
[----:B------:R4:W-:Y:S01]  /*307d0*/  STL.64 [R1+0x100], R8 ;  /* 0x0001000801007387 */ /* 0x0009e20000100a00 */
[----:B------:R1:W-:Y:S02]  /*307e0*/  STL.64 [R1+0x108], R10 ;  /* 0x0001080a01007387 */ /* 0x0003e40000100a00 */
[----:B0-----:R-:W2:Y:S01]  /*307f0*/  LDL.LU R29, [R1+0x14a0] ;  /* 0x0014a000011d7983 */ /* 0x001ea20000300800 */
[----:B----4-:R-:W3:Y:S01]  /*30800*/  LDL.LU R8, [R1+0xc0] ;  /* 0x0000c00001087983 */ /* 0x010ee20000300800 */
[----:B------:R-:W3:Y:S02]  /*30810*/  LDL.LU R9, [R1+0xc4] ;  /* 0x0000c40001097983 */ /* 0x000ee40000300800 */
[----:B-1----:R-:W3:Y:S02]  /*30820*/  LDL.LU R10, [R1+0xc8] ;  /* 0x0000c800010a7983 */ /* 0x002ee40000300800 */
[----:B------:R-:W3:Y:S01]  /*30830*/  LDL.LU R11, [R1+0xcc] ;  /* 0x0000cc00010b7983 */ /* 0x000ee20000300800 */
[----:B------:R0:W-:Y:S04]  /*30840*/  STL.64 [R1+0x1380], R18 ;  /* 0x0013801201007387 */ /* 0x0001e80000100a00 */
[----:B0-----:R-:W4:Y:S01]  /*30850*/  LDL R19, [R1+0x10d8] ;  /* 0x0010d80001137983 */ /* 0x001f220000100800 */
[----:B------:R0:W-:Y:S03]  /*30860*/  STL.64 [R1+0x1378], R16 ;  /* 0x0013781001007387 */ /* 0x0001e60000100a00 */
[----:B0-----:R-:W2:Y:S01]  /*30870*/  LDL.LU.64 R16, [R1+0x30] ;  /* 0x0000300001107983 */ /* 0x001ea20000300a00 */
[----:B------:R-:W-:-:S02]  /*30880*/  IMAD.MOV.U32 R15, RZ, RZ, R20 ;  /* 0x000000ffff0f7224 */ /* 0x000fc400078e0014 */
[----:B------:R-:W-:Y:S02]  /*30890*/  IMAD.MOV.U32 R14, RZ, RZ, R21 ;  /* 0x000000ffff0e7224 */ /* 0x000fe400078e0015 */
[----:B----4-:R-:W0:Y:S04]  /*308a0*/  LDSM.16.MT88.4 R20, [R19+0xf000] ;  /* 0x00f000001314783b */ /* 0x010e280000004200 */
[----:B--2---:R-:W-:Y:S04]  /*308b0*/  STL.64 [R1+0x1478], R16 ;  /* 0x0014781001007387 */ /* 0x004fe80000100a00 */
[----:B0-----:R-:W-:Y:S01]  /*308c0*/  STL.64 [R1+0x1330], R22 ;  /* 0x0013301601007387 */ /* 0x001fe20000100a00 */
[----:B------:R0:W-:Y:S03]  /*308d0*/  STL.64 [R1+0x1328], R20 ;  /* 0x0013281401007387 */ /* 0x0001e60000100a00 */
[----:B0-----:R-:W2:Y:S01]  /*308e0*/  LDL.LU R20, [R1+0x90] ;  /* 0x0000900001147983 */ /* 0x001ea20000300800 */
[----:B------:R-:W2:Y:S02]  /*308f0*/  LDL.LU R21, [R1+0x94] ;  /* 0x0000940001157983 */ /* 0x000ea40000300800 */
[----:B------:R-:W4:Y:S02]  /*30900*/  LDL.LU R22, [R1+0x98] ;  /* 0x0000980001167983 */ /* 0x000f240000300800 */
[----:B------:R-:W4:Y:S02]  /*30910*/  LDL.LU R23, [R1+0x9c] ;  /* 0x00009c0001177983 */ /* 0x000f240000300800 */
[----:B----4-:R-:W-:Y:S01]  /*30920*/  STL.64 [R1+0x1470], R22 ;  /* 0x0014701601007387 */ /* 0x010fe20000100a00 */
[----:B--2---:R0:W-:Y:S03]  /*30930*/  STL.64 [R1+0x1468], R20 ;  /* 0x0014681401007387 */ /* 0x0041e60000100a00 */
[----:B0-----:R-:W2:Y:S01]  /*30940*/  LDL.LU R20, [R1+0x1a0] ;  /* 0x0001a00001147983 */ /* 0x001ea20000300800 */
[----:B------:R-:W2:Y:S02]  /*30950*/  LDL.LU R21, [R1+0x1a4] ;  /* 0x0001a40001157983 */ /* 0x000ea40000300800 */
[----:B------:R-:W4:Y:S02]  /*30960*/  LDL.LU R22, [R1+0x1a8] ;  /* 0x0001a80001167983 */ /* 0x000f240000300800 */
[----:B------:R-:W4:Y:S01]  /*30970*/  LDL.LU R23, [R1+0x1ac] ;  /* 0x0001ac0001177983 */ /* 0x000f220000300800 */
[----:B---3--:R-:W-:Y:S01]  /*30980*/  HMMA.16816.F32.BF16 R24, R24, R12, R8 ;  /* 0x0000000c1818723c */ /* 0x008fe20000041808 */
[----:B------:R-:W-:-:S02]  /*30990*/  IMAD.MOV.U32 R16, RZ, RZ, R5 ;  /* 0x000000ffff107224 */ /* 0x000fc400078e0005 */
[----:B------:R-:W-:Y:S02]  /*309a0*/  IMAD.MOV.U32 R17, RZ, RZ, R4 ;  /* 0x000000ffff117224 */ /* 0x000fe400078e0004 */
[----:B------:R-:W-:Y:S02]  /*309b0*/  IMAD.MOV.U32 R4, RZ, RZ, R29 ;  /* 0x000000ffff047224 */ /* 0x000fe400078e001d */
[----:B------:R-:W-:Y:S02]  /*309c0*/  IMAD.MOV.U32 R5, RZ, RZ, R28 ;  /* 0x000000ffff057224 */ /* 0x000fe400078e001c */
        /* <DEDUP_REMOVED lines=8> */
[----:B------:R-:W2:Y:S01]  /*30a50*/  LDL.LU.64 R10, [R1+0x1498] ;  /* 0x00149800010a7983 */ /* 0x000ea20000300a00 */
[----:B------:R-:W2:Y:S02]  /*30a60*/  LDL.LU.64 R8, [R1+0x1490] ;  /* 0x0014900001087983 */ /* 0x000ea40000300a00 */
[----:B------:R-:W-:-:S02]  /*30a70*/  IMAD.MOV.U32 R0, RZ, RZ, R24 ;  /* 0x000000ffff007224 */ /* 0x000fc400078e0018 */
[----:B------:R-:W-:Y:S02]  /*30a80*/  IMAD.MOV.U32 R29, RZ, RZ, R25 ;  /* 0x000000ffff1d7224 */ /* 0x000fe400078e0019 */
[----:B------:R-:W-:Y:S02]  /*30a90*/  IMAD.MOV.U32 R28, RZ, RZ, R26 ;  /* 0x000000ffff1c7224 */ /* 0x000fe400078e001a */
[----:B------:R-:W-:Y:S02]  /*30aa0*/  IMAD.MOV.U32 R3, RZ, RZ, R27 ;  /* 0x000000ffff037224 */ /* 0x000fe400078e001b */
[----:B------:R-:W0:Y:S04]  /*30ab0*/  LDSM.16.MT88.4 R24, [R19+0xf080] ;  /* 0x00f080001318783b */ /* 0x000e280000004200 */
[----:B------:R-:W-:Y:S01]  /*30ac0*/  STL [R1+0x13c0], R3 ;  /* 0x0013c00301007387 */ /* 0x000fe20000100800 */
[----:B------:R-:W-:Y:S02]  /*30ad0*/  STL [R1+0x13bc], R28 ;  /* 0x0013bc1c01007387 */ /* 0x000fe40000100800 */
[----:B------:R-:W-:Y:S02]  /*30ae0*/  STL [R1+0x13b8], R29 ;  /* 0x0013b81d01007387 */ /* 0x000fe40000100800 */
[----:B------:R-:W-:Y:S01]  /*30af0*/  STL [R1+0x13b4], R0 ;  /* 0x0013b40001007387 */ /* 0x000fe20000100800 */
[----:B0-----:R-:W-:Y:S01]  /*30b00*/  STL.64 [R1+0x12d0], R26 ;  /* 0x0012d01a01007387 */ /* 0x001fe20000100a00 */
[----:B------:R-:W-:Y:S01]  /*30b10*/  STL.64 [R1+0x12c8], R24 ;  /* 0x0012c81801007387 */ /* 0x000fe20000100a00 */
[C---:B--2---:R-:W-:Y:S02]  /*30b20*/  HMMA.16816.F32.BF16 R16, R8.reuse, R16, R20 ;  /* 0x000000100810723c */ /* 0x044fe40000041814 */
[----:B------:R-:W2:Y:S01]  /*30b30*/  LDL.LU.64 R22, [R1+0x1488] ;  /* 0x0014880001167983 */ /* 0x000ea20000300a00 */
[----:B------:R-:W2:Y:S11]  /*30b40*/  LDL.LU.64 R20, [R1+0x1480] ;  /* 0x0014800001147983 */ /* 0x000eb60000300a00 */
[----:B------:R-:W-:Y:S09]  /*30b50*/  @!UPT UIADD3 URZ, URZ, URZ, URZ ;  /* 0x0000003f3f3ff290 */ /* 0x000ff2000fffe03f */
[----:B------:R0:W-:Y:S01]  /*30b60*/  STL.64 [R1+0xd0], R16 ;  /* 0x0000d01001007387 */ /* 0x0001e20000100a00 */
[----:B------:R-:W-:Y:S03]  /*30b70*/  STL.64 [R1+0xd8], R18 ;  /* 0x0000d81201007387 */ /* 0x000fe60000100a00 */
[----:B0-----:R-:W2:Y:S01]  /*30b80*/  LDL.LU.64 R16, [R1+0x1478] ;  /* 0x0014780001107983 */ /* 0x001ea20000300a00 */
[----:B------:R-:W-:Y:S02]  /*30b90*/  IMAD.MOV.U32 R24, RZ, RZ, R15 ;  /* 0x000000ffff187224 */ /* 0x000fe400078e000f */
[----:B------:R-:W-:Y:S01]  /*30ba0*/  IMAD.MOV.U32 R25, RZ, RZ, R14 ;  /* 0x000000ffff197224 */ /* 0x000fe200078e000e */
[C---:B--2---:R-:W-:Y:S11]  /*30bb0*/  HMMA.16816.F32.BF16 R20, R8.reuse, R16, R20 ;  /* 0x000000100814723c */ /* 0x044ff60000041814 */
[----:B------:R-:W-:Y:S11]  /*30bc0*/  @!UPT UIADD3 URZ, URZ, URZ, URZ ;  /* 0x0000003f3f3ff290 */ /* 0x000ff6000fffe03f */
[----:B------:R-:W-:Y:S02]  /*30bd0*/  @!UPT UIADD3 URZ, URZ, URZ, URZ ;  /* 0x0000003f3f3ff290 */ /* 0x000fe4000fffe03f */
[----:B------:R-:W-:Y:S02]  /*30be0*/  IMAD.MOV.U32 R29, RZ, RZ, R22 ;  /* 0x000000ffff1d7224 */ /* 0x000fe400078e0016 */
[----:B------:R-:W-:Y:S02]  /*30bf0*/  IMAD.MOV.U32 R0, RZ, RZ, R23 ;  /* 0x000000ffff007224 */ /* 0x000fe400078e0017 */
[----:B------:R-:W-:Y:S02]  /*30c00*/  IMAD.MOV.U32 R3, RZ, RZ, R20 ;  /* 0x000000ffff037224 */ /* 0x000fe400078e0014 */
[----:B------:R-:W-:Y:S01]  /*30c10*/  IMAD.MOV.U32 R28, RZ, RZ, R21 ;  /* 0x000000ffff1c7224 */ /* 0x000fe200078e0015 */
[----:B------:R-:W2:Y:S01]  /*30c20*/  LDL.LU.64 R22, [R1+0x1470] ;  /* 0x0014700001167983 */ /* 0x000ea20000300a00 */
[----:B------:R-:W2:Y:S01]  /*30c30*/  LDL.LU.64 R20, [R1+0x1468] ;  /* 0x0014680001147983 */ /* 0x000ea20000300a00 */
[C---:B------:R-:W-:Y:S01]  /*30c40*/  HMMA.16816.F32.BF16 R24, R8.reuse, R24, R4 ;  /* 0x000000180818723c */ /* 0x040fe20000041804 */
[----:B------:R0:W-:Y:S02]  /*30c50*/  STL.64 [R1+0x1440], R16 ;  /* 0x0014401001007387 */ /* 0x0001e40000100a00 */
[----:B0-----:R-:W3:Y:S01]  /*30c60*/  LDL.LU R16, [R1+0x180] ;  /* 0x0001800001107983 */ /* 0x001ee20000300800 */
[----:B------:R-:W3:Y:S02]  /*30c70*/  LDL.LU R17, [R1+0x184] ;  /* 0x0001840001117983 */ /* 0x000ee40000300800 */
[----:B------:R-:W3:Y:S02]  /*30c80*/  LDL.LU R18, [R1+0x188] ;  /* 0x0001880001127983 */ /* 0x000ee40000300800 */
[----:B------:R-:W3:Y:S01]  /*30c90*/  LDL.LU R19, [R1+0x18c] ;  /* 0x00018c0001137983 */ /* 0x000ee20000300800 */
[----:B------:R-:W-:Y:S01]  /*30ca0*/  STL [R1+0x13d0], R0 ;  /* 0x0013d00001007387 */ /* 0x000fe20000100800 */
[----:B------:R-:W-:Y:S02]  /*30cb0*/  STL [R1+0x13cc], R29 ;  /* 0x0013cc1d01007387 */ /* 0x000fe40000100800 */
[----:B------:R-:W-:Y:S02]  /*30cc0*/  STL [R1+0x13c8], R28 ;  /* 0x0013c81c01007387 */ /* 0x000fe40000100800 */
[----:B------:R-:W-:Y:S01]  /*30cd0*/  STL [R1+0x13c4], R3 ;  /* 0x0013c40301007387 */ /* 0x000fe20000100800 */
[----:B------:R-:W3:Y:S01]  /*30ce0*/  LDL.LU.64 R6, [R1+0x1460] ;  /* 0x0014600001067983 */ /* 0x000ee20000300a00 */
[----:B------:R-:W3:Y:S01]  /*30cf0*/  LDL.LU.64 R4, [R1+0x1458] ;  /* 0x0014580001047983 */ /* 0x000ee20000300a00 */
[----:B--2---:R-:W-:Y:S02]  /*30d00*/  HMMA.16816.F32.BF16 R20, R8, R12, R20 ;  /* 0x0000000c0814723c */ /* 0x004fe40000041814 */
[----:B------:R-:W2:Y:S04]  /*30d10*/  LDL.LU R8, [R1+0x160] ;  /* 0x0001600001087983 */ /* 0x000ea80000300800 */
[----:B------:R-:W-:Y:S02]  /*30d20*/  STL.64 [R1+0xb0], R24 ;  /* 0x0000b01801007387 */ /* 0x000fe40000100a00 */
[----:B------:R-:W-:Y:S02]  /*30d30*/  STL.64 [R1+0xb8], R26 ;  /* 0x0000b81a01007387 */ /* 0x000fe40000100a00 */
[----:B------:R-:W2:Y:S01]  /*30d40*/  LDL.LU R9, [R1+0x164] ;  /* 0x0001640001097983 */ /* 0x000ea20000300800 */
[----:B------:R-:W4:Y:S01]  /*30d50*/  LDL.LU R10, [R1+0x168] ;  /* 0x00016800010a7983 */ /* 0x000f220000300800 */
[----:B------:R-:W4:Y:S03]  /*30d60*/  LDL.LU R11, [R1+0x16c] ;  /* 0x00016c00010b7983 */ /* 0x000f260000300800 */
[----:B----4-:R-:W-:Y:S01]  /*30d70*/  STL.64 [R1+0x1438], R10 ;  /* 0x0014380a01007387 */ /* 0x010fe20000100a00 */
[----:B--2---:R0:W-:Y:S03]  /*30d80*/  STL.64 [R1+0x1430], R8 ;  /* 0x0014300801007387 */ /* 0x0041e60000100a00 */
[----:B0-----:R-:W2:Y:S01]  /*30d90*/  LDL.LU R8, [R1+0x170] ;  /* 0x0001700001087983 */ /* 0x001ea20000300800 */
[----:B------:R-:W2:Y:S02]  /*30da0*/  LDL.LU R9, [R1+0x174] ;  /* 0x0001740001097983 */ /* 0x000ea40000300800 */
[----:B------:R-:W4:Y:S02]  /*30db0*/  LDL.LU R10, [R1+0x178] ;  /* 0x00017800010a7983 */ /* 0x000f240000300800 */
[----:B------:R-:W4:Y:S02]  /*30dc0*/  LDL.LU R11, [R1+0x17c] ;  /* 0x00017c00010b7983 */ /* 0x000f240000300800 */
[----:B----4-:R-:W-:Y:S01]  /*30dd0*/  STL.64 [R1+0x1450], R10 ;  /* 0x0014500a01007387 */ /* 0x010fe20000100a00 */
[----:B--2---:R0:W-:Y:S03]  /*30de0*/  STL.64 [R1+0x1448], R8 ;  /* 0x0014480801007387 */ /* 0x0041e60000100a00 */
[----:B0-----:R-:W3:Y:S01]  /*30df0*/  LDL.LU.64 R8, [R1+0x40] ;  /* 0x0000400001087983 */ /* 0x001ee20000300a00 */
[----:B------:R-:W2:Y:S02]  /*30e00*/  LDL.LU R24, [R1+0x150] ;  /* 0x0001500001187983 */ /* 0x000ea40000300800 */
[----:B------:R-:W2:Y:S02]  /*30e10*/  LDL.LU R25, [R1+0x154] ;  /* 0x0001540001197983 */ /* 0x000ea40000300800 */
[----:B------:R-:W2:Y:S01]  /*30e20*/  LDL.LU R26, [R1+0x158] ;  /* 0x00015800011a7983 */ /* 0x000ea20000300800 */
[----:B------:R-:W2:Y:S01]  /*30e30*/  LDL.LU R27, [R1+0x15c] ;  /* 0x00015c00011b7983 */ /* 0x000ea20000300800 */
[----:B------:R-:W-:Y:S02]  /*30e40*/  STL.64 [R1+0x1340], R22 ;  /* 0x0013401601007387 */ /* 0x000fe40000100a00 */
[----:B------:R0:W-:Y:S02]  /*30e50*/  STL.64 [R1+0x1338], R20 ;  /* 0x0013381401007387 */ /* 0x0001e40000100a00 */
[----:B0-----:R-:W4:Y:S01]  /*30e60*/  LDL.LU.64 R20, [R1+0x20] ;  /* 0x0000200001147983 */ /* 0x001f220000300a00 */
[----:B------:R-:W2:Y:S02]  /*30e70*/  LDL.LU.64 R22, [R1+0x28] ;  /* 0x0000280001167983 */ /* 0x000ea40000300a00 */
[----:B------:R-:W2:Y:S01]  /*30e80*/  LDL.LU.64 R10, [R1+0x1450] ;  /* 0x00145000010a7983 */ /* 0x000ea20000300a00 */
[----:B---3--:R-:W-:Y:S01]  /*30e90*/  HMMA.16816.F32.BF16 R16, R4, R8, R16 ;  /* 0x000000080410723c */ /* 0x008fe20000041810 */
[----:B------:R-:W-:-:S02]  /*30ea0*/  IMAD.MOV.U32 R15, RZ, RZ, R8 ;  /* 0x000000ffff0f7224 */ /* 0x000fc400078e0008 */
[----:B------:R-:W-:Y:S02]  /*30eb0*/  IMAD.MOV.U32 R14, RZ, RZ, R9 ;  /* 0x000000ffff0e7224 */ /* 0x000fe400078e0009 */
[----:B------:R-:W2:Y:S11]  /*30ec0*/  LDL.LU.64 R8, [R1+0x1448] ;  /* 0x0014480001087983 */ /* 0x000eb60000300a00 */
[----:B------:R-:W-:Y:S08]  /*30ed0*/  @!UPT UIADD3 URZ, URZ, URZ, URZ ;  /* 0x0000003f3f3ff290 */ /* 0x000ff0000fffe03f */
[----:B------:R-:W-:Y:S02]  /*30ee0*/  IMAD.MOV.U32 R0, RZ, RZ, R16 ;  /* 0x000000ffff007224 */ /* 0x000fe400078e0010 */
[----:B------:R-:W-:Y:S02]  /*30ef0*/  IMAD.MOV.U32 R29, RZ, RZ, R17 ;  /* 0x000000ffff1d7224 */ /* 0x000fe400078e0011 */
[----:B------:R-:W2:Y:S01]  /*30f00*/  LDL.LU.64 R16, [R1+0x1440] ;  /* 0x0014400001107983 */ /* 0x000ea20000300a00 */
[----:B------:R-:W-:Y:S02]  /*30f10*/  IMAD.MOV.U32 R28, RZ, RZ, R18 ;  /* 0x000000ffff1c7224 */ /* 0x000fe400078e0012 */
[----:B------:R-:W-:Y:S02]  /*30f20*/  IMAD.MOV.U32 R3, RZ, RZ, R19 ;  /* 0x000000ffff037224 */ /* 0x000fe400078e0013 */
[----:B------:R-:W-:Y:S01]  /*30f30*/  STL [R1+0x13e0], R0 ;  /* 0x0013e00001007387 */ /* 0x000fe20000100800 */
[----:B------:R-:W-:Y:S01]  /*30f40*/  STL [R1+0x13dc], R29 ;  /* 0x0013dc1d01007387 */ /* 0x000fe20000100800 */
[----:B------:R-:W-:Y:S02]  /*30f50*/  STL [R1+0x13d8], R28 ;  /* 0x0013d81c01007387 */ /* 0x000fe40000100800 */
[----:B------:R0:W-:Y:S01]  /*30f60*/  STL [R1+0x13d4], R3 ;  /* 0x0013d40301007387 */ /* 0x0001e20000100800 */
[----:B--2---:R-:W-:Y:S01]  /*30f70*/  HMMA.16816.F32.BF16 R8, R4, R16, R8 ;  /* 0x000000100408723c */ /* 0x004fe20000041808 */
[----:B0-----:R-:W-:-:S02]  /*30f80*/  IMAD.MOV.U32 R3, RZ, RZ, R16 ;  /* 0x000000ffff037224 */ /* 0x001fc400078e0010 */
[----:B------:R-:W-:Y:S11]  /*30f90*/  IMAD.MOV.U32 R0, RZ, RZ, R17 ;  /* 0x000000ffff007224 */ /* 0x000ff600078e0011 */
[----:B------:R-:W-:Y:S10]  /*30fa0*/  @!UPT UIADD3 URZ, URZ, URZ, URZ ;  /* 0x0000003f3f3ff290 */ /* 0x000ff4000fffe03f */
[----:B------:R-:W-:Y:S02]  /*30fb0*/  IMAD.MOV.U32 R17, RZ, RZ, R10 ;  /* 0x000000ffff117224 */ /* 0x000fe400078e000a */
[----:B------:R-:W-:Y:S02]  /*30fc0*/  IMAD.MOV.U32 R16, RZ, RZ, R11 ;  /* 0x000000ffff107224 */ /* 0x000fe400078e000b */
[----:B------:R-:W-:Y:S02]  /*30fd0*/  IMAD.MOV.U32 R19, RZ, RZ, R8 ;  /* 0x000000ffff137224 */ /* 0x000fe400078e0008 */
[----:B------:R-:W-:Y:S01]  /*30fe0*/  IMAD.MOV.U32 R18, RZ, RZ, R9 ;  /* 0x000000ffff127224 */ /* 0x000fe200078e0009 */
[----:B------:R-:W4:Y:S01]  /*30ff0*/  LDL.LU.64 R10, [R1+0x1438] ;  /* 0x00143800010a7983 */ /* 0x000f220000300a00 */
[----:B------:R-:W4:Y:S03]  /*31000*/  LDL.LU.64 R8, [R1+0x1430] ;  /* 0x0014300001087983 */ /* 0x000f260000300a00 */
[----:B------:R-:W-:Y:S01]  /*31010*/  STL.64 [R1+0x13f0], R18 ;  /* 0x0013f01201007387 */ /* 0x000fe20000100a00 */
[----:B------:R0:W-:Y:S02]  /*31020*/  STL.64 [R1+0x13e8], R16 ;  /* 0x0013e81001007387 */ /* 0x0001e40000100a00 */
[----:B0-----:R-:W-:-:S02]  /*31030*/  IMAD.MOV.U32 R16, RZ, RZ, R3 ;  /* 0x000000ffff107224 */ /* 0x001fc400078e0003 */
[----:B------:R-:W-:-:S05]  /*31040*/  IMAD.MOV.U32 R17, RZ, RZ, R0 ;  /* 0x000000ffff117224 */ /* 0x000fca00078e0000 */
[----:B------:R0:W-:Y:S02]  /*31050*/  STL.64 [R1+0x13f8], R16 ;  /* 0x0013f81001007387 */ /* 0x0001e40000100a00 */
[----:B0-----:R-:W-:Y:S02]  /*31060*/  IMAD.MOV.U32 R16, RZ, RZ, R15 ;  /* 0x000000ffff107224 */ /* 0x001fe400078e000f */
[----:B------:R-:W-:Y:S01]  /*31070*/  IMAD.MOV.U32 R17, RZ, RZ, R14 ;  /* 0x000000ffff117224 */ /* 0x000fe200078e000e */
[----:B------:R-:W2:Y:S01]  /*31080*/  LDL.LU R15, [R1+0x142c] ;  /* 0x00142c00010f7983 */ /* 0x000ea20000300800 */
[----:B------:R-:W3:Y:S01]  /*31090*/  LDL.LU R14, [R1+0x1428] ;  /* 0x00142800010e7983 */ /* 0x000ee20000300800 */
[C---:B----4-:R-:W-:Y:S11]  /*310a0*/  HMMA.16816.F32.BF16 R8, R4.reuse, R20, R8 ;  /* 0x000000140408723c */ /* 0x050ff60000041808 */
[----:B------:R-:W-:Y:S11]  /*310b0*/  @!UPT UIADD3 URZ, URZ, URZ, URZ ;  /* 0x0000003f3f3ff290 */ /* 0x000ff6000fffe03f */
[----:B------:R-:W-:Y:S01]  /*310c0*/  @!UPT UIADD3 URZ, URZ, URZ, URZ ;  /* 0x0000003f3f3ff290 */ /* 0x000fe2000fffe03f */
[----:B------:R-:W-:Y:S01]  /*310d0*/  STL.64 [R1+0x80], R8 ;  /* 0x0000800801007387 */ /* 0x000fe20000100a00 */
[----:B------:R0:W-:Y:S02]  /*310e0*/  STL [R1+0x88], R10 ;  /* 0x0000880a01007387 */ /* 0x0001e40000100800 */
[----:B------:R-:W-:Y:S02]  /*310f0*/  IMAD.MOV.U32 R0, RZ, RZ, R11 ;  /* 0x000000ffff007224 */ /* 0x000fe400078e000b */
[----:B0-----:R-:W4:Y:S01]  /*31100*/  LDL.LU.64 R10, [R1+0x1420] ;  /* 0x00142000010a7983 */ /* 0x001f220000300a00 */
[----:B------:R-:W4:Y:S02]  /*31110*/  LDL.LU.64 R8, [R1+0x1418] ;  /* 0x0014180001087983 */ /* 0x000f240000300a00 */
[----:B------:R-:W-:Y:S02]  /*31120*/  STL.64 [R1+0x1408], R22 ;  /* 0x0014081601007387 */ /* 0x000fe40000100a00 */
[----:B------:R0:W-:Y:S02]  /*31130*/  STL.64 [R1+0x1400], R20 ;  /* 0x0014001401007387 */ /* 0x0001e40000100a00 */
[----:B0-----:R-:W4:Y:S01]  /*31140*/  LDL.LU R20, [R1+0x50] ;  /* 0x0000500001147983 */ /* 0x001f220000300800 */
[----:B------:R-:W4:Y:S02]  /*31150*/  LDL.LU R21, [R1+0x54] ;  /* 0x0000540001157983 */ /* 0x000f240000300800 */
[----:B------:R-:W4:Y:S02]  /*31160*/  LDL.LU R22, [R1+0x58] ;  /* 0x0000580001167983 */ /* 0x000f240000300800 */
[----:B------:R-:W4:Y:S01]  /*31170*/  LDL.LU R23, [R1+0x5c] ;  /* 0x00005c0001177983 */ /* 0x000f220000300800 */
[----:B------:R-:W-:Y:S01]  /*31180*/  HMMA.16816.F32.BF16 R24, R4, R12, R24 ;  /* 0x0000000c0418723c */ /* 0x000fe20000041818 */
[----:B------:R-:W4:Y:S01]  /*31190*/  LDL.LU R4, [R1+0x130] ;  /* 0x0001300001047983 */ /* 0x000f220000300800 */
[----:B------:R-:W4:Y:S02]  /*311a0*/  LDL.LU R5, [R1+0x134] ;  /* 0x0001340001057983 */ /* 0x000f240000300800 */
[----:B------:R-:W4:Y:S02]  /*311b0*/  LDL.LU R6, [R1+0x138] ;  /* 0x0001380001067983 */ /* 0x000f240000300800 */
[----:B------:R-:W4:Y:S11]  /*311c0*/  LDL.LU R7, [R1+0x13c] ;  /* 0x00013c0001077983 */ /* 0x000f360000300800 */
[----:B------:R-:W-:Y:S06]  /*311d0*/  @!UPT UIADD3 URZ, URZ, URZ, URZ ;  /* 0x0000003f3f3ff290 */ /* 0x000fec000fffe03f */
[----:B------:R3:W-:Y:S01]  /*311e0*/  STL.64 [R1+0x12e0], R26 ;  /* 0x0012e01a01007387 */ /* 0x0007e20000100a00 */
[----:B------:R0:W-:Y:S02]  /*311f0*/  STL.64 [R1+0x12d8], R24 ;  /* 0x0012d81801007387 */ /* 0x0001e40000100a00 */
[----:B---3--:R-:W-:Y:S01]  /*31200*/  IMAD.MOV.U32 R26, RZ, RZ, R14 ;  /* 0x000000ffff1a7224 */ /* 0x008fe200078e000e */
[----:B0-----:R-:W3:Y:S01]  /*31210*/  LDL.LU R24, [R1+0x140] ;  /* 0x0001400001187983 */ /* 0x001ee20000300800 */
[----:B------:R-:W3:Y:S02]  /*31220*/  LDL.LU R25, [R1+0x144] ;  /* 0x0001440001197983 */ /* 0x000ee40000300800 */
[----:B------:R-:W3:Y:S02]  /*31230*/  LDL.LU R14, [R1+0x1414] ;  /* 0x00141400010e7983 */ /* 0x000ee40000300800 */
[----:B--2---:R-:W-:Y:S02]  /*31240*/  IMAD.MOV.U32 R27, RZ, RZ, R15 ;  /* 0x000000ffff1b7224 */ /* 0x004fe400078e000f */
[----:B------:R-:W2:Y:S01]  /*31250*/  LDL.LU R15, [R1+0x1410] ;  /* 0x00141000010f7983 */ /* 0x000ea20000300800 */
[C---:B----4-:R-:W-:Y:S03]  /*31260*/  HMMA.16816.F32.BF16 R16, R8.reuse, R16, R20 ;  /* 0x000000100810723c */ /* 0x050fe60000041814 */
[----:B------:R-:W4:Y:S01]  /*31270*/  LDL.LU.64 R22, [R1+0x1408] ;  /* 0x0014080001167983 */ /* 0x000f220000300a00 */
[----:B------:R-:W2:Y:S11]  /*31280*/  LDL.LU.64 R20, [R1+0x1400] ;  /* 0x0014000001147983 */ /* 0x000eb60000300a00 */
[----:B------:R-:W-:Y:S08]  /*31290*/  @!UPT UIADD3 URZ, URZ, URZ, URZ ;  /* 0x0000003f3f3ff290 */ /* 0x000ff0000fffe03f */
[----:B------:R3:W-:Y:S01]  /*312a0*/  STL [R1+0x5c], R19 ;  /* 0x00005c1301007387 */ /* 0x0007e20000100800 */
[----:B------:R-:W-:Y:S02]  /*312b0*/  IMAD.MOV.U32 R29, RZ, RZ, R16 ;  /* 0x000000ffff1d7224 */ /* 0x000fe400078e0010 */
[----:B------:R-:W-:Y:S02]  /*312c0*/  IMAD.MOV.U32 R28, RZ, RZ, R17 ;  /* 0x000000ffff1c7224 */ /* 0x000fe400078e0011 */
[----:B------:R-:W3:Y:S01]  /*312d0*/  LDL.LU.64 R16, [R1+0x13f8] ;  /* 0x0013f80001107983 */ /* 0x000ee20000300a00 */
[----:B------:R-:W-:Y:S02]  /*312e0*/  IMAD.MOV.U32 R3, RZ, RZ, R18 ;  /* 0x000000ffff037224 */ /* 0x000fe400078e0012 */
        /* <DEDUP_REMOVED lines=8> */
[----:B------:R-:W3:Y:S02]  /*31370*/  LDL.LU.64 R16, [R1+0x13e8] ;  /* 0x0013e80001107983 */ /* 0x000ee40000300a00 */
[----:B----4-:R0:W-:Y:S02]  /*31380*/  STL.64 [R1+0x13a0], R22 ;  /* 0x0013a01601007387 */ /* 0x0101e40000100a00 */
[----:B------:R-:W4:Y:S01]  /*31390*/  LDL.LU R20, [R1+0xf0] ;  /* 0x0000f00001147983 */ /* 0x000f220000300800 */
[----:B------:R-:W4:Y:S04]  /*313a0*/  LDL.LU R21, [R1+0xf4] ;  /* 0x0000f40001157983 */ /* 0x000f280000300800 */
[----:B0-----:R-:W4:Y:S01]  /*313b0*/  LDL.LU R22, [R1+0xf8] ;  /* 0x0000f80001167983 */ /* 0x001f220000300800 */
[----:B------:R-:W4:Y:S02]  /*313c0*/  LDL.LU R23, [R1+0xfc] ;  /* 0x0000fc0001177983 */ /* 0x000f240000300800 */
[----:B------:R0:W-:Y:S02]  /*313d0*/  STL.64 [R1+0x12b0], R6 ;  /* 0x0012b00601007387 */ /* 0x0001e40000100a00 */
[----:B------:R1:W-:Y:S01]  /*313e0*/  STL.64 [R1+0x12a8], R4 ;  /* 0x0012a80401007387 */ /* 0x0003e20000100a00 */
[----:B------:R-:W-:Y:S01]  /*313f0*/  STL.64 [R1+0x1398], R14 ;  /* 0x0013980e01007387 */ /* 0x000fe20000100a00 */
[----:B0-----:R-:W-:-:S02]  /*31400*/  IMAD.MOV.U32 R6, RZ, RZ, R25 ;  /* 0x000000ffff067224 */ /* 0x001fc400078e0019 */
[----:B------:R-:W-:Y:S02]  /*31410*/  IMAD.MOV.U32 R7, RZ, RZ, R24 ;  /* 0x000000ffff077224 */ /* 0x000fe400078e0018 */
[----:B-1----:R-:W-:Y:S02]  /*31420*/  IMAD.MOV.U32 R4, RZ, RZ, R27 ;  /* 0x000000ffff047224 */ /* 0x002fe400078e001b */
[----:B------:R-:W-:Y:S01]  /*31430*/  IMAD.MOV.U32 R5, RZ, RZ, R26 ;  /* 0x000000ffff057224 */ /* 0x000fe200078e001a */
[----:B----4-:R-:W-:Y:S11]  /*31440*/  HMMA.16816.F32.BF16 R8, R8, R12, R20 ;  /* 0x0000000c0808723c */ /* 0x010ff60000041814 */
[----:B------:R-:W-:Y:S11]  /*31450*/  @!UPT UIADD3 URZ, URZ, URZ, URZ ;  /* 0x0000003f3f3ff290 */ /* 0x000ff6000fffe03f */
[----:B------:R-:W-:Y:S01]  /*31460*/  @!UPT UIADD3 URZ, URZ, URZ, URZ ;  /* 0x0000003f3f3ff290 */ /* 0x000fe2000fffe03f */
[----:B------:R-:W-:Y:S01]  /*31470*/  STL.64 [R1+0x12c0], R10 ;  /* 0x0012c00a01007387 */ /* 0x000fe20000100a00 */
[----:B------:R-:W-:Y:S02]  /*31480*/  STL.64 [R1+0x12b8], R8 ;  /* 0x0012b80801007387 */ /* 0x000fe40000100a00 */
[----:B------:R0:W-:Y:S02]  /*31490*/  STL.64 [R1+0x12f0], R6 ;  /* 0x0012f00601007387 */ /* 0x0001e40000100a00 */
[----:B------:R-:W-:Y:S01]  /*314a0*/  STL.64 [R1+0x12e8], R4 ;  /* 0x0012e80401007387 */ /* 0x000fe20000100a00 */
[----:B0-----:R-:W4:Y:S01]  /*314b0*/  LDL.LU.64 R6, [R1+0x38] ;  /* 0x0000380001067983 */ /* 0x001f220000300a00 */
[----:B------:R-:W-:-:S03]  /*314c0*/  IMAD.MOV.U32 R27, RZ, RZ, R0 ;  /* 0x000000ffff1b7224 */ /* 0x000fc600078e0000 */
[----:B----4-:R-:W-:Y:S01]  /*314d0*/  STL.64 [R1+0x13a8], R6 ;  /* 0x0013a80601007387 */ /* 0x010fe20000100a00 */
[----:B------:R-:W4:Y:S02]  /*314e0*/  LDL.LU R24, [R1+0x80] ;  /* 0x0000800001187983 */ /* 0x000f240000300800 */
[----:B------:R-:W4:Y:S02]  /*314f0*/  LDL.LU R25, [R1+0x84] ;  /* 0x0000840001197983 */ /* 0x000f240000300800 */
[----:B------:R-:W2:Y:S01]  /*31500*/  LDL.LU R26, [R1+0x88] ;  /* 0x00008800011a7983 */ /* 0x000ea20000300800 */
[----:B------:R-:W3:Y:S01]  /*31510*/  LDL.LU R0, [R1+0x13e0] ;  /* 0x0013e00001007983 */ /* 0x000ee20000300800 */
[----:B------:R-:W-:Y:S02]  /*31520*/  IMAD.MOV.U32 R8, RZ, RZ, R29 ;  /* 0x000000ffff087224 */ /* 0x000fe400078e001d */
[----:B------:R-:W-:Y:S02]  /*31530*/  IMAD.MOV.U32 R9, RZ, RZ, R28 ;  /* 0x000000ffff097224 */ /* 0x000fe400078e001c */
[----:B------:R-:W-:Y:S01]  /*31540*/  IMAD.MOV.U32 R10, RZ, RZ, R3 ;  /* 0x000000ffff0a7224 */ /* 0x000fe200078e0003 */
[----:B--2---:R3:W-:Y:S01]  /*31550*/  STL.64 [R1+0x1300], R26 ;  /* 0x0013001a01007387 */ /* 0x0047e20000100a00 */
[----:B----4-:R0:W-:Y:S02]  /*31560*/  STL.64 [R1+0x12f8], R24 ;  /* 0x0012f81801007387 */ /* 0x0101e40000100a00 */
[----:B---3--:R-:W-:-:S02]  /*31570*/  IMAD.MOV.U32 R26, RZ, RZ, R17 ;  /* 0x000000ffff1a7224 */ /* 0x008fc400078e0011 */
[----:B------:R-:W-:Y:S02]  /*31580*/  IMAD.MOV.U32 R27, RZ, RZ, R16 ;  /* 0x000000ffff1b7224 */ /* 0x000fe400078e0010 */
[----:B0-----:R-:W-:Y:S02]  /*31590*/  IMAD.MOV.U32 R24, RZ, RZ, R19 ;  /* 0x000000ffff187224 */ /* 0x001fe400078e0013 */
[----:B------:R-:W-:Y:S01]  /*315a0*/  IMAD.MOV.U32 R25, RZ, RZ, R18 ;  /* 0x000000ffff197224 */ /* 0x000fe200078e0012 */
[----:B------:R-:W2:Y:S01]  /*315b0*/  LDL.LU R16, [R1] ;  /* 0x0000000001107983 */ /* 0x000ea20000300800 */
[----:B------:R-:W2:Y:S02]  /*315c0*/  LDL.LU R17, [R1+0x4] ;  /* 0x0000040001117983 */ /* 0x000ea40000300800 */
[----:B------:R-:W2:Y:S02]  /*315d0*/  LDL.LU R18, [R1+0x8] ;  /* 0x0000080001127983 */ /* 0x000ea40000300800 */
[----:B------:R-:W2:Y:S01]  /*315e0*/  LDL.LU R19, [R1+0xc] ;  /* 0x00000c0001137983 */ /* 0x000ea20000300800 */
[----:B------:R0:W-:Y:S01]  /*315f0*/  STL.64 [R1+0x1310], R26 ;  /* 0x0013101a01007387 */ /* 0x0001e20000100a00 */
[----:B------:R-:W-:Y:S03]  /*31600*/  STL.64 [R1+0x1308], R24 ;  /* 0x0013081801007387 */ /* 0x000fe60000100a00 */
[----:B0-----:R-:W2:Y:S01]  /*31610*/  LDL.LU.64 R26, [R1+0x48] ;  /* 0x00004800011a7983 */ /* 0x001ea20000300a00 */
[----:B------:R-:W3:Y:S02]  /*31620*/  LDL.LU R29, [R1+0x13dc] ;  /* 0x0013dc00011d7983 */ /* 0x000ee40000300800 */
[----:B------:R-:W4:Y:S02]  /*31630*/  LDL.LU R28, [R1+0x13d8] ;  /* 0x0013d800011c7983 */ /* 0x000f240000300800 */
[----:B------:R-:W2:Y:S01]  /*31640*/  LDL.LU R3, [R1+0x13d4] ;  /* 0x0013d40001037983 */ /* 0x000ea20000300800 */
[----:B------:R-:W2:Y:S04]  /*31650*/  LDL.LU R11, [R1+0x5c] ;  /* 0x00005c00010b7983 */ /* 0x000ea80000300800 */
[----:B--2---:R-:W-:Y:S01]  /*31660*/  STL.64 [R1+0x1320], R10 ;  /* 0x0013200a01007387 */ /* 0x004fe20000100a00 */
[----:B------:R0:W-:Y:S02]  /*31670*/  STL.64 [R1+0x1318], R8 ;  /* 0x0013180801007387 */ /* 0x0001e40000100a00 */
[----:B0-----:R-:W-:-:S02]  /*31680*/  IMAD.MOV.U32 R8, RZ, RZ, R0 ;  /* 0x000000ffff087224 */ /* 0x001fc400078e0000 */
[----:B---3--:R-:W-:Y:S01]  /*31690*/  IMAD.MOV.U32 R9, RZ, RZ, R29 ;  /* 0x000000ffff097224 */ /* 0x008fe200078e001d */
[----:B------:R-:W2:Y:S01]  /*316a0*/  LDL.LU R0, [R1+0x13d0] ;  /* 0x0013d00001007983 */ /* 0x000ea20000300800 */
[----:B------:R-:W3:Y:S02]  /*316b0*/  LDL.LU R29, [R1+0x13cc] ;  /* 0x0013cc00011d7983 */ /* 0x000ee40000300800 */
[----:B----4-:R-:W-:Y:S02]  /*316c0*/  IMAD.MOV.U32 R10, RZ, RZ, R28 ;  /* 0x000000ffff0a7224 */ /* 0x010fe400078e001c */
[----:B------:R-:W-:Y:S01]  /*316d0*/  IMAD.MOV.U32 R11, RZ, RZ, R3 ;  /* 0x000000ffff0b7224 */ /* 0x000fe200078e0003 */
[----:B------:R-:W4:Y:S01]  /*316e0*/  LDL.LU R28, [R1+0x13c8] ;  /* 0x0013c800011c7983 */ /* 0x000f220000300800 */
        /* <DEDUP_REMOVED lines=13> */
[----:B------:R-:W-:Y:S02]  /*317c0*/  STL.64 [R1+0x1350], R10 ;  /* 0x0013500a01007387 */ /* 0x000fe40000100a00 */
[----:B------:R0:W-:Y:S02]  /*317d0*/  STL.64 [R1+0x1348], R8 ;  /* 0x0013480801007387 */ /* 0x0001e40000100a00 */
[----:B0-----:R-:W2:Y:S01]  /*317e0*/  LDL.LU R8, [R1+0xb0] ;  /* 0x0000b00001087983 */ /* 0x001ea20000300800 */
[----:B------:R-:W2:Y:S02]  /*317f0*/  LDL.LU R9, [R1+0xb4] ;  /* 0x0000b40001097983 */ /* 0x000ea40000300800 */
[----:B------:R-:W2:Y:S02]  /*31800*/  LDL.LU R10, [R1+0xb8] ;  /* 0x0000b800010a7983 */ /* 0x000ea40000300800 */
[----:B------:R-:W2:Y:S02]  /*31810*/  LDL.LU R11, [R1+0xbc] ;  /* 0x0000bc00010b7983 */ /* 0x000ea40000300800 */
[----:B--2---:R3:W-:Y:S01]  /*31820*/  STL.64 [R1+0x1360], R10 ;  /* 0x0013600a01007387 */ /* 0x0047e20000100a00 */
[----:B------:R0:W-:Y:S02]  /*31830*/  STL.64 [R1+0x1358], R8 ;  /* 0x0013580801007387 */ /* 0x0001e40000100a00 */
[----:B---3--:R-:W-:-:S02]  /*31840*/  IMAD.MOV.U32 R10, RZ, RZ, R29 ;  /* 0x000000ffff0a7224 */ /* 0x008fc400078e001d */
[----:B0-----:R-:W-:Y:S02]  /*31850*/  IMAD.MOV.U32 R8, RZ, RZ, R3 ;  /* 0x000000ffff087224 */ /* 0x001fe400078e0003 */
[----:B------:R-:W-:Y:S01]  /*31860*/  IMAD.MOV.U32 R11, RZ, RZ, R0 ;  /* 0x000000ffff0b7224 */ /* 0x000fe200078e0000 */
[----:B------:R-:W2:Y:S01]  /*31870*/  LDL.LU R3, [R1+0x13c0] ;  /* 0x0013c00001037983 */ /* 0x000ea20000300800 */
[----:B----4-:R-:W-:Y:S02]  /*31880*/  IMAD.MOV.U32 R9, RZ, RZ, R28 ;  /* 0x000000ffff097224 */ /* 0x010fe400078e001c */
[----:B------:R-:W3:Y:S02]  /*31890*/  LDL.LU R28, [R1+0x13bc] ;  /* 0x0013bc00011c7983 */ /* 0x000ee40000300800 */
[----:B------:R-:W4:Y:S01]  /*318a0*/  LDL.LU R29, [R1+0x13b8] ;  /* 0x0013b800011d7983 */ /* 0x000f220000300800 */
[----:B------:R-:W2:Y:S01]  /*318b0*/  LDL.LU R0, [R1+0x13b4] ;  /* 0x0013b40001007983 */ /* 0x000ea20000300800 */
[----:B------:R-:W-:Y:S02]  /*318c0*/  STL.64 [R1+0x1370], R10 ;  /* 0x0013700a01007387 */ /* 0x000fe40000100a00 */
[----:B------:R0:W-:Y:S02]  /*318d0*/  STL.64 [R1+0x1368], R8 ;  /* 0x0013680801007387 */ /* 0x0001e40000100a00 */
[----:B0-----:R-:W2:Y:S01]  /*318e0*/  LDL.LU R8, [R1+0xd0] ;  /* 0x0000d00001087983 */ /* 0x001ea20000300800 */
[----:B------:R-:W2:Y:S02]  /*318f0*/  LDL.LU R9, [R1+0xd4] ;  /* 0x0000d40001097983 */ /* 0x000ea40000300800 */
[----:B------:R-:W2:Y:S02]  /*31900*/  LDL.LU R10, [R1+0xd8] ;  /* 0x0000d800010a7983 */ /* 0x000ea40000300800 */
[----:B------:R-:W2:Y:S01]  /*31910*/  LDL.LU R11, [R1+0xdc] ;  /* 0x0000dc00010b7983 */ /* 0x000ea20000300800 */
[----:B------:R-:W-:Y:S01]  /*31920*/  HMMA.16816.F32.BF16 R4, R16, R26, R4 ;  /* 0x0000001a1004723c */ /* 0x000fe20000041804 */
[----:B--2---:R-:W-:Y:S01]  /*31930*/  STL.64 [R1+0x1390], R10 ;  /* 0x0013900a01007387 */ /* 0x004fe20000100a00 */
[----:B------:R0:W-:Y:S02]  /*31940*/  STL.64 [R1+0x1388], R8 ;  /* 0x0013880801007387 */ /* 0x0001e40000100a00 */
[----:B0-----:R-:W-:-:S02]  /*31950*/  IMAD.MOV.U32 R8, RZ, RZ, R0 ;  /* 0x000000ffff087224 */ /* 0x001fc400078e0000 */
[----:B------:R-:W2:Y:S11]  /*31960*/  LDL.LU R0, [R1+0x13b0] ;  /* 0x0013b00001007983 */ /* 0x000eb60000300800 */
[----:B------:R-:W-:Y:S06]  /*31970*/  @!UPT UIADD3 URZ, URZ, URZ, URZ ;  /* 0x0000003f3f3ff290 */ /* 0x000fec000fffe03f */
[----:B------:R-:W-:Y:S02]  /*31980*/  STL.64 [R1+0x250], R4 ;  /* 0x0002500401007387 */ /* 0x000fe40000100a00 */
[----:B------:R0:W-:Y:S02]  /*31990*/  STL.64 [R1+0x258], R6 ;  /* 0x0002580601007387 */ /* 0x0001e40000100a00 */
[----:B0-----:R-:W2:Y:S01]  /*319a0*/  LDL.LU.64 R6, [R1+0x13a8] ;  /* 0x0013a80001067983 */ /* 0x001ea20000300a00 */
[----:B------:R-:W-:Y:S02]  /*319b0*/  IMAD.MOV.U32 R11, RZ, RZ, R3 ;  /* 0x000000ffff0b7224 */ /* 0x000fe400078e0003 */
[----:B---3--:R-:W-:Y:S02]  /*319c0*/  IMAD.MOV.U32 R10, RZ, RZ, R28 ;  /* 0x000000ffff0a7224 */ /* 0x008fe400078e001c */
[----:B------:R-:W-:Y:S02]  /*319d0*/  IMAD.MOV.U32 R3, RZ, RZ, R4 ;  /* 0x000000ffff037224 */ /* 0x000fe400078e0004 */
[----:B------:R-:W-:-:S03]  /*319e0*/  IMAD.MOV.U32 R28, RZ, RZ, R5 ;  /* 0x000000ffff1c7224 */ /* 0x000fc600078e0005 */
[----:B------:R-:W-:Y:S02]  /*319f0*/  STL [R1+0x11e8], R3 ;  /* 0x0011e80301007387 */ /* 0x000fe40000100800 */
[----:B------:R-:W-:Y:S01]  /*31a00*/  STL [R1+0x11e4], R28 ;  /* 0x0011e41c01007387 */ /* 0x000fe20000100800 */
[----:B--2---:R-:W-:Y:S11]  /*31a10*/  HMMA.16816.F32.BF16 R20, R16, R6, R20 ;  /* 0x000000061014723c */ /* 0x004ff60000041814 */
[----:B------:R-:W-:Y:S11]  /*31a20*/  @!UPT UIADD3 URZ, URZ, URZ, URZ ;  /* 0x0000003f3f3ff290 */ /* 0x000ff6000fffe03f */
[----:B------:R-:W-:Y:S01]  /*31a30*/  @!UPT UIADD3 URZ, URZ, URZ, URZ ;  /* 0x0000003f3f3ff290 */ /* 0x000fe2000fffe03f */
[----:B------:R-:W-:Y:S01]  /*31a40*/  STL.64 [R1+0x290], R20 ;  /* 0x0002901401007387 */ /* 0x000fe20000100a00 */
[----:B------:R0:W-:Y:S03]  /*31a50*/  STL.64 [R1+0x298], R22 ;  /* 0x0002981601007387 */ /* 0x0001e60000100a00 */
[----:B0-----:R-:W2:Y:S01]  /*31a60*/  LDL.LU.64 R22, [R1+0x13a0] ;  /* 0x0013a00001167983 */ /* 0x001ea20000300a00 */
[----:B----4-:R-:W-:Y:S02]  /*31a70*/  IMAD.MOV.U32 R9, RZ, RZ, R29 ;  /* 0x000000ffff097224 */ /* 0x010fe400078e001d */
[----:B------:R-:W-:-:S05]  /*31a80*/  IMAD.MOV.U32 R29, RZ, RZ, R20 ;  /* 0x000000ffff1d7224 */ /* 0x000fca00078e0014 */
[----:B------:R-:W-:Y:S01]  /*31a90*/  STL [R1+0x11ec], R29 ;  /* 0x0011ec1d01007387 */ /* 0x000fe20000100800 */
[C---:B--2---:R-:W-:Y:S11]  /*31aa0*/  HMMA.16816.F32.BF16 R12, R16.reuse, R22, R12 ;  /* 0x00000016100c723c */ /* 0x044ff6000004180c */
[----:B------:R-:W-:Y:S11]  /*31ab0*/  @!UPT UIADD3 URZ, URZ, URZ, URZ ;  /* 0x0000003f3f3ff290 */ /* 0x000ff6000fffe03f */
[----:B------:R-:W-:Y:S01]  /*31ac0*/  @!UPT UIADD3 URZ, URZ, URZ, URZ ;  /* 0x0000003f3f3ff290 */ /* 0x000fe2000fffe03f */
[----:B------:R-:W-:Y:S01]  /*31ad0*/  STL.64 [R1+0x2b0], R12 ;  /* 0x0002b00c01007387 */ /* 0x000fe20000100a00 */
[----:B------:R0:W-:Y:S03]  /*31ae0*/  STL.64 [R1+0x2b8], R14 ;  /* 0x0002b80e01007387 */ /* 0x0001e60000100a00 */
[----:B0-----:R-:W2:Y:S02]  /*31af0*/  LDL.LU.64 R14, [R1+0x1398] ;  /* 0x00139800010e7983 */ /* 0x001ea40000300a00 */
[----:B--2---:R-:W-:Y:S02]  /*31b00*/  HMMA.16816.F32.BF16 R16, R16, R14, R8 ;  /* 0x0000000e1010723c */ /* 0x004fe40000041808 */
[----:B------:R-:W2:Y:S01]  /*31b10*/  LDL.LU.64 R10, [R1+0x1390] ;  /* 0x00139000010a7983 */ /* 0x000ea20000300a00 */
        /* <DEDUP_REMOVED lines=10> */
[----:B------:R0:W-:Y:S02]  /*31bc0*/  STL.64 [R1+0x238], R10 ;  /* 0x0002380a01007387 */ /* 0x0001e40000100a00 */
[----:B------:R-:W-:Y:S01]  /*31bd0*/  IMAD.MOV.U32 R12, RZ, RZ, R8 ;  /* 0x000000ffff0c7224 */ /* 0x000fe200078e0008 */
[----:B0-----:R-:W2:Y:S01]  /*31be0*/  LDL.LU.64 R10, [R1+0x1370] ;  /* 0x00137000010a7983 */ /* 0x001ea20000300a00 */
[----:B------:R-:W2:Y:S03]  /*31bf0*/  LDL.LU.64 R8, [R1+0x1368] ;  /* 0x0013680001087983 */ /* 0x000ea60000300a00 */
[----:B------:R-:W-:Y:S01]  /*31c00*/  STL [R1+0x11f0], R12 ;  /* 0x0011f00c01007387 */ /* 0x000fe20000100800 */
[----:B--2---:R-:W-:Y:S11]  /*31c10*/  HMMA.16816.F32.BF16 R8, R16, R6, R8 ;  /* 0x000000061008723c */ /* 0x004ff60000041808 */
[----:B------:R-:W-:Y:S11]  /*31c20*/  @!UPT UIADD3 URZ, URZ, URZ, URZ ;  /* 0x0000003f3f3ff290 */ /* 0x000ff6000fffe03f */
[----:B------:R-:W-:Y:S01]  /*31c30*/  @!UPT UIADD3 URZ, URZ, URZ, URZ ;  /* 0x0000003f3f3ff290 */ /* 0x000fe2000fffe03f */
[----:B------:R-:W-:Y:S01]  /*31c40*/  STL.64 [R1+0x220], R8 ;  /* 0x0002200801007387 */ /* 0x000fe20000100a00 */
[----:B------:R0:W-:Y:S02]  /*31c50*/  STL.64 [R1+0x228], R10 ;  /* 0x0002280a01007387 */ /* 0x0001e40000100a00 */
[----:B------:R-:W-:Y:S01]  /*31c60*/  IMAD.MOV.U32 R13, RZ, RZ, R8 ;  /* 0x000000ffff0d7224 */ /* 0x000fe200078e0008 */
[----:B0-----:R-:W2:Y:S01]  /*31c70*/  LDL.LU.64 R10, [R1+0x1360] ;  /* 0x00136000010a7983 */ /* 0x001ea20000300a00 */
[----:B------:R-:W2:Y:S03]  /*31c80*/  LDL.LU.64 R8, [R1+0x1358] ;  /* 0x0013580001087983 */ /* 0x000ea60000300a00 */
[----:B------:R-:W-:Y:S02]  /*31c90*/  STL [R1+0x11f4], R13 ;  /* 0x0011f40d01007387 */ /* 0x000fe40000100800 */
[----:B------:R-:W-:-:S02]  /*31ca0*/  IMAD.MOV.U32 R4, RZ, RZ, R22 ;  /* 0x000000ffff047224 */ /* 0x000fc400078e0016 */
        /* <DEDUP_REMOVED lines=10> */
[----:B---3--:R-:W-:Y:S01]  /*31d50*/  HMMA.16816.F32.BF16 R16, R16, R14, R20 ;  /* 0x0000000e1010723c */ /* 0x008fe20000041814 */
[----:B------:R-:W2:Y:S01]  /*31d60*/  LDL.LU.64 R22, [R1+0x1330] ;  /* 0x0013300001167983 */ /* 0x000ea20000300a00 */
[----:B------:R-:W2:Y:S02]  /*31d70*/  LDL.LU.64 R20, [R1+0x1328] ;  /* 0x0013280001147983 */ /* 0x000ea40000300a00 */
[----:B------:R-:W-:Y:S11]  /*31d80*/  IMAD.MOV.U32 R13, RZ, RZ, R27 ;  /* 0x000000ffff0d7224 */ /* 0x000ff600078e001b */
[----:B------:R-:W-:Y:S08]  /*31d90*/  @!UPT UIADD3 URZ, URZ, URZ, URZ ;  /* 0x0000003f3f3ff290 */ /* 0x000ff0000fffe03f */
[----:B------:R-:W-:Y:S01]  /*31da0*/  STL.64 [R1+0x1e0], R16 ;  /* 0x0001e01001007387 */ /* 0x000fe20000100a00 */
[----:B------:R0:W-:Y:S02]  /*31db0*/  STL.64 [R1+0x1e8], R18 ;  /* 0x0001e81201007387 */ /* 0x0001e40000100a00 */
[----:B0-----:R-:W-:Y:S02]  /*31dc0*/  IMAD.MOV.U32 R19, RZ, RZ, R18 ;  /* 0x000000ffff137224 */ /* 0x001fe400078e0012 */
[----:B------:R-:W-:-:S03]  /*31dd0*/  IMAD.MOV.U32 R16, RZ, RZ, R26 ;  /* 0x000000ffff107224 */ /* 0x000fc600078e001a */
        /* <DEDUP_REMOVED lines=18> */
[----:B------:R-:W-:Y:S02]  /*31f00*/  IMAD.MOV.U32 R19, RZ, RZ, R3 ;  /* 0x000000ffff137224 */ /* 0x000fe400078e0003 */
[----:B------:R-:W-:-:S02]  /*31f10*/  IMAD.MOV.U32 R12, RZ, RZ, R6 ;  /* 0x000000ffff0c7224 */ /* 0x000fc400078e0006 */
[----:B------:R-:W-:Y:S02]  /*31f20*/  IMAD.MOV.U32 R3, RZ, RZ, R7 ;  /* 0x000000ffff037224 */ /* 0x000fe400078e0007 */
[----:B------:R-:W4:Y:S01]  /*31f30*/  LDL.LU.64 R6, [R1+0x12f0] ;  /* 0x0012f00001067983 */ /* 0x000f220000300a00 */
[----:B------:R-:W4:Y:S01]  /*31f40*/  LDL.LU.64 R4, [R1+0x12e8] ;  /* 0x0012e80001047983 */ /* 0x000f220000300a00 */
[C---:B---3--:R-:W-:Y:S11]  /*31f50*/  HMMA.16816.F32.BF16 R24, R20.reuse, R18, R24 ;  /* 0x000000121418723c */ /* 0x048ff60000041818 */
[----:B------:R-:W-:Y:S11]  /*31f60*/  @!UPT UIADD3 URZ, URZ, URZ, URZ ;  /* 0x0000003f3f3ff290 */ /* 0x000ff6000fffe03f */
[----:B------:R-:W-:Y:S01]  /*31f70*/  @!UPT UIADD3 URZ, URZ, URZ, URZ ;  /* 0x0000003f3f3ff290 */ /* 0x000fe2000fffe03f */
[----:B------:R-:W-:Y:S01]  /*31f80*/  STL.64 [R1+0x260], R24 ;  /* 0x0002601801007387 */ /* 0x000fe20000100a00 */
[----:B------:R0:W-:Y:S03]  /*31f90*/  STL.64 [R1+0x268], R26 ;  /* 0x0002681a01007387 */ /* 0x0001e60000100a00 */
[----:B0-----:R-:W3:Y:S01]  /*31fa0*/  LDL.LU.64 R26, [R1+0x12e0] ;  /* 0x0012e000011a7983 */ /* 0x001ee20000300a00 */
[----:B------:R-:W3:Y:S02]  /*31fb0*/  LDL.LU.64 R24, [R1+0x12d8] ;  /* 0x0012d80001187983 */ /* 0x000ee40000300a00 */
[----:B---3--:R-:W-:Y:S01]  /*31fc0*/  HMMA.16816.F32.BF16 R20, R20, R14, R24 ;  /* 0x0000000e1414723c */ /* 0x008fe20000041818 */
[----:B------:R-:W2:Y:S01]  /*31fd0*/  LDL.LU.64 R26, [R1+0x12d0] ;  /* 0x0012d000011a7983 */ /* 0x000ea20000300a00 */
[----:B------:R-:W2:Y:S11]  /*31fe0*/  LDL.LU.64 R24, [R1+0x12c8] ;  /* 0x0012c80001187983 */ /* 0x000eb60000300a00 */
[----:B------:R-:W-:Y:S10]  /*31ff0*/  @!UPT UIADD3 URZ, URZ, URZ, URZ ;  /* 0x0000003f3f3ff290 */ /* 0x000ff4000fffe03f */
[----:B------:R-:W-:Y:S01]  /*32000*/  STL.64 [R1+0x240], R20 ;  /* 0x0002401401007387 */ /* 0x000fe20000100a00 */
[----:B------:R0:W-:Y:S02]  /*32010*/  STL.64 [R1+0x248], R22 ;  /* 0x0002481601007387 */ /* 0x0001e40000100a00 */
[----:B0-----:R-:W-:Y:S02]  /*32020*/  IMAD.MOV.U32 R22, RZ, RZ, R16 ;  /* 0x000000ffff167224 */ /* 0x001fe400078e0010 */
[----:B------:R-:W-:-:S07]  /*32030*/  IMAD.MOV.U32 R23, RZ, RZ, R13 ;  /* 0x000000ffff177224 */ /* 0x000fce00078e000d */
[----:B--2---:R-:W-:Y:S01]  /*32040*/  HMMA.16816.F32.BF16 R20, R24, R22, R8 ;  /* 0x000000161814723c */ /* 0x004fe20000041808 */
[----:B------:R-:W2:Y:S01]  /*32050*/  LDL.LU.64 R10, [R1+0x12c0] ;  /* 0x0012c000010a7983 */ /* 0x000ea20000300a00 */
[----:B------:R-:W2:Y:S11]  /*32060*/  LDL.LU.64 R8, [R1+0x12b8] ;  /* 0x0012b80001087983 */ /* 0x000eb60000300a00 */
[----:B------:R-:W-:Y:S10]  /*32070*/  @!UPT UIADD3 URZ, URZ, URZ, URZ ;  /* 0x0000003f3f3ff290 */ /* 0x000ff4000fffe03f */
[----:B------:R-:W-:Y:S01]  /*32080*/  STL.64 [R1+0x1d0], R20 ;  /* 0x0001d01401007387 */ /* 0x000fe20000100a00 */
[----:B------:R0:W-:Y:S02]  /*32090*/  STL.64 [R1+0x1d8], R22 ;  /* 0x0001d81601007387 */ /* 0x0001e40000100a00 */
[----:B------:R4:W-:Y:S02]  /*320a0*/  STL [R1+0x11fc], R20 ;  /* 0x0011fc1401007387 */ /* 0x0009e40000100800 */
[----:B0-----:R-:W-:Y:S02]  /*320b0*/  IMAD.MOV.U32 R22, RZ, RZ, R12 ;  /* 0x000000ffff167224 */ /* 0x001fe400078e000c */
[----:B------:R-:W-:-:S07]  /*320c0*/  IMAD.MOV.U32 R23, RZ, RZ, R3 ;  /* 0x000000ffff177224 */ /* 0x000fce00078e0003 */
[----:B----4-:R-:W-:Y:S01]  /*320d0*/  HMMA.16816.F32.BF16 R20, R24, R22, R4 ;  /* 0x000000161814723c */ /* 0x010fe20000041804 */
[----:B------:R-:W3:Y:S01]  /*320e0*/  LDL.LU.64 R6, [R1+0x12b0] ;  /* 0x0012b00001067983 */ /* 0x000ee20000300a00 */
[----:B------:R-:W3:Y:S01]  /*320f0*/  LDL.LU.64 R4, [R1+0x12a8] ;  /* 0x0012a80001047983 */ /* 0x000ee20000300a00 */
[----:B------:R-:W-:Y:S11]  /*32100*/  IADD3 R2, R2, 0x1, RZ ;  /* 0x0000000102027810 */ /* 0x000ff60007ffe0ff */
[----:B------:R-:W-:Y:S09]  /*32110*/  @!UPT UIADD3 URZ, URZ, URZ, URZ ;  /* 0x0000003f3f3ff290 */ /* 0x000ff2000fffe03f */
[----:B------:R0:W-:Y:S01]  /*32120*/  STL.64 [R1+0x1c0], R20 ;  /* 0x0001c01401007387 */ /* 0x0001e20000100a00 */
[----:B------:R1:W-:Y:S02]  /*32130*/  STL.64 [R1+0x1c8], R22 ;  /* 0x0001c81601007387 */ /* 0x0003e40000100a00 */
[----:B0-----:R-:W-:-:S05]  /*32140*/  IMAD.MOV.U32 R21, RZ, RZ, R20 ;  /* 0x000000ffff157224 */ /* 0x001fca00078e0014 */
[----:B------:R-:W-:Y:S01]  /*32150*/  STL [R1+0x1200], R21 ;  /* 0x0012001501007387 */ /* 0x000fe20000100800 */
[C---:B--2---:R-:W-:Y:S08]  /*32160*/  HMMA.16816.F32.BF16 R8, R24.reuse, R14, R8 ;  /* 0x0000000e1808723c */ /* 0x044ff00000041808 */
[----:B---3--:R-:W-:Y:S11]  /*32170*/  HMMA.16816.F32.BF16 R4, R24, R18, R4 ;  /* 0x000000121804723c */ /* 0x008ff60000041804 */
[----:B------:R-:W-:Y:S05]  /*32180*/  @!UPT UIADD3 URZ, URZ, URZ, URZ ;  /* 0x0000003f3f3ff290 */ /* 0x000fea000fffe03f */
[----:B-1----:R-:W-:Y:S02]  /*32190*/  IMAD.MOV.U32 R23, RZ, RZ, R8 ;  /* 0x000000ffff177224 */ /* 0x002fe400078e0008 */
[----:B------:R-:W-:-:S06]  /*321a0*/  IMAD.MOV.U32 R27, RZ, RZ, R10 ;  /* 0x000000ffff1b7224 */ /* 0x000fcc00078e000a */
[----:B------:R-:W-:Y:S01]  /*321b0*/  IMAD.MOV.U32 R22, RZ, RZ, R4 ;  /* 0x000000ffff167224 */ /* 0x000fe200078e0004 */
[----:B------:R-:W-:Y:S01]  /*321c0*/  STL.64 [R1+0x140], R4 ;  /* 0x0001400401007387 */ /* 0x000fe20000100a00 */
[----:B------:R-:W-:Y:S02]  /*321d0*/  STL.64 [R1+0x148], R6 ;  /* 0x0001480601007387 */ /* 0x000fe40000100a00 */
[----:B------:R-:W2:Y:S01]  /*321e0*/  LDL.LU R12, [R1+0xcac] ;  /* 0x000cac00010c7983 */ /* 0x000ea20000300800 */
[----:B------:R0:W-:Y:S01]  /*321f0*/  STL [R1+0x1204], R22 ;  /* 0x0012041601007387 */ /* 0x0001e20000100800 */
[----:B------:R1:W-:Y:S02]  /*32200*/  STL.64 [R1+0x130], R8 ;  /* 0x0001300801007387 */ /* 0x0003e40000100a00 */
[----:B------:R3:W-:Y:S02]  /*32210*/  STL.64 [R1+0x138], R10 ;  /* 0x0001380a01007387 */ /* 0x0007e40000100a00 */
[----:B------:R4:W-:Y:S01]  /*32220*/  STL [R1+0x4bc], R2 ;  /* 0x0004bc0201007387 */ /* 0x0009e20000100800 */
[----:B------:R-:W2:Y:S01]  /*32230*/  LDL.LU R26, [R1+0xcbc] ;  /* 0x000cbc00011a7983 */ /* 0x000ea20000300800 */
[----:B------:R-:W2:Y:S02]  /*32240*/  LDL.LU R14, [R1+0xcb8] ;  /* 0x000cb800010e7983 */ /* 0x000ea40000300800 */
[----:B------:R-:W2:Y:S02]  /*32250*/  LDL.LU R15, [R1+0xcb4] ;  /* 0x000cb400010f7983 */ /* 0x000ea40000300800 */
[----:B0-----:R-:W-:Y:S01]  /*32260*/  IMAD.MOV.U32 R22, RZ, RZ, c[0x0][0x180] ;  /* 0x00006000ff167624 */ /* 0x001fe200078e00ff */
[----:B-1----:R-:W2:Y:S01]  /*32270*/  LDL.LU R8, [R1+0xca4] ;  /* 0x000ca40001087983 */ /* 0x002ea20000300800 */
[----:B------:R-:W2:Y:S03]  /*32280*/  LDL.LU R9, [R1+0x200] ;  /* 0x0002000001097983 */ /* 0x000ea60000300800 */
[----:B------:R-:W-:Y:S01]  /*32290*/  IADD3 R22, R22, 0xff, RZ ;  /* 0x000000ff16167810 */ /* 0x000fe20007ffe0ff */
[----:B------:R-:W2:Y:S02]  /*322a0*/  LDL.LU R29, [R1+0xc9c] ;  /* 0x000c9c00011d7983 */ /* 0x000ea40000300800 */
[----:B------:R-:W-:Y:S01]  /*322b0*/  IMAD.MOV.U32 R4, RZ, RZ, R11 ;  /* 0x000000ffff047224 */ /* 0x000fe200078e000b */
[----:B---3--:R-:W3:Y:S01]  /*322c0*/  LDL.LU R10, [R1+0x4c8] ;  /* 0x0004c800010a7983 */ /* 0x008ee20000300800 */
[----:B------:R-:W-:Y:S01]  /*322d0*/  SHF.R.S32.HI R24, RZ, 0x1f, R22 ;  /* 0x0000001fff187819 */ /* 0x000fe20000011416 */
[----:B------:R-:W-:-:S02]  /*322e0*/  IMAD.MOV.U32 R22, RZ, RZ, c[0x0][0x188] ;  /* 0x00006200ff167624 */ /* 0x000fc400078e00ff */
[----:B------:R-:W3:Y:S01]  /*322f0*/  LDL.LU R11, [R1+0xc94] ;  /* 0x000c9400010b7983 */ /* 0x000ee20000300800 */
[----:B------:R-:W3:Y:S01]  /*32300*/  LDL.LU R5, [R1+0x4c4] ;  /* 0x0004c40001057983 */ /* 0x000ee20000300800 */
[----:B------:R-:W3:Y:S02]  /*32310*/  LDL.LU R6, [R1+0xc8c] ;  /* 0x000c8c0001067983 */ /* 0x000ee40000300800 */
[----:B------:R-:W3:Y:S02]  /*32320*/  LDL.LU R7, [R1+0xcb0] ;  /* 0x000cb00001077983 */ /* 0x000ee40000300800 */
[----:B------:R-:W-:Y:S01]  /*32330*/  IMAD.SHL.U32 R22, R22, 0x100, RZ ;  /* 0x0000010016167824 */ /* 0x000fe200078e00ff */
[----:B------:R-:W3:Y:S01]  /*32340*/  LDL.LU R21, [R1+0xc84] ;  /* 0x000c840001157983 */ /* 0x000ee20000300800 */
[----:B------:R-:W3:Y:S02]  /*32350*/  LDL.LU R28, [R1+0xca8] ;  /* 0x000ca800011c7983 */ /* 0x000ee40000300800 */
[----:B------:R-:W3:Y:S02]  /*32360*/  LDL.LU R20, [R1+0xc7c] ;  /* 0x000c7c0001147983 */ /* 0x000ee40000300800 */
[----:B------:R-:W3:Y:S02]  /*32370*/  LDL.LU R19, [R1+0xca0] ;  /* 0x000ca00001137983 */ /* 0x000ee40000300800 */
[----:B------:R-:W-:Y:S01]  /*32380*/  IMAD.SHL.U32 R22, R22, 0x2, RZ ;  /* 0x0000000216167824 */ /* 0x000fe200078e00ff */
[----:B------:R-:W3:Y:S01]  /*32390*/  LDL.LU R16, [R1+0xc74] ;  /* 0x000c740001107983 */ /* 0x000ee20000300800 */
[----:B------:R-:W3:Y:S02]  /*323a0*/  LDL.LU R17, [R1+0xc98] ;  /* 0x000c980001117983 */ /* 0x000ee40000300800 */
[----:B------:R-:W3:Y:S02]  /*323b0*/  LDL.LU R3, [R1+0xc6c] ;  /* 0x000c6c0001037983 */ /* 0x000ee40000300800 */
[----:B------:R-:W3:Y:S02]  /*323c0*/  LDL.LU R18, [R1+0xc90] ;  /* 0x000c900001127983 */ /* 0x000ee40000300800 */
[----:B------:R-:W-:Y:S01]  /*323d0*/  IMAD.MOV.U32 R25, RZ, RZ, R2 ;  /* 0x000000ffff197224 */ /* 0x000fe200078e0002 */
[----:B------:R-:W3:Y:S01]  /*323e0*/  LDL.LU R13, [R1+0xc64] ;  /* 0x000c6400010d7983 */ /* 0x000ee20000300800 */
[----:B------:R-:W-:Y:S01]  /*323f0*/  IADD3 R0, P4, R0, R22, RZ ;  /* 0x0000001600007210 */ /* 0x000fe20007f9e0ff */
[----:B----4-:R-:W4:Y:S02]  /*32400*/  LDL.LU R2, [R1+0xc88] ;  /* 0x000c880001027983 */ /* 0x010f240000300800 */
[----:B------:R-:W-:Y:S01]  /*32410*/  STL [R1+0x1210], R23 ;  /* 0x0012101701007387 */ /* 0x000fe20000100800 */
[----:B------:R-:W-:Y:S01]  /*32420*/  STL [R1+0x120c], R27 ;  /* 0x00120c1b01007387 */ /* 0x000fe20000100800 */
[----:B------:R-:W-:Y:S02]  /*32430*/  STL [R1+0x1208], R4 ;  /* 0x0012080401007387 */ /* 0x000fe40000100800 */
[----:B------:R0:W-:Y:S02]  /*32440*/  STL [R1+0x204], R0 ;  /* 0x0002040001007387 */ /* 0x0001e40000100800 */
[----:B0-----:R-:W3:Y:S01]  /*32450*/  LDL.LU R0, [R1+0x12a0] ;  /* 0x0012a00001007983 */ /* 0x001ee20000300800 */
[----:B------:R-:W-:-:S05]  /*32460*/  IMAD.MOV.U32 R23, RZ, RZ, c[0x0][0x180] ;  /* 0x00006000ff177624 */ /* 0x000fca00078e00ff */
[----:B------:R-:W-:-:S04]  /*32470*/  IADD3 R23, R23, 0xff, RZ ;  /* 0x000000ff17177810 */ /* 0x000fc80007ffe0ff */
[----:B------:R-:W-:-:S04]  /*32480*/  LEA.HI R24, R24, R23, RZ, 0x8 ;  /* 0x0000001718187211 */ /* 0x000fc800078f40ff */
[----:B------:R-:W-:-:S04]  /*32490*/  SHF.R.S32.HI R24, RZ, 0x8, R24 ;  /* 0x00000008ff187819 */ /* 0x000fc80000011418 */
[----:B------:R-:W-:Y:S02]  /*324a0*/  ISETP.NE.U32.AND P0, PT, R25, R24, PT ;  /* 0x000000181900720c */ /* 0x000fe40003f05070 */
[-C--:B--2---:R-:W-:Y:S02]  /*324b0*/  IADD3 R12, P2, R12, R22.reuse, RZ ;  /* 0x000000160c0c7210 */ /* 0x084fe40007f5e0ff */
[-C--:B------:R-:W-:Y:S02]  /*324c0*/  IADD3 R26, P5, R26, R22.reuse, RZ ;  /* 0x000000161a1a7210 */ /* 0x080fe40007fbe0ff */
[-C--:B------:R-:W-:Y:S02]  /*324d0*/  IADD3 R14, P6, R14, R22.reuse, RZ ;  /* 0x000000160e0e7210 */ /* 0x080fe40007fde0ff */
[-C--:B------:R-:W-:Y:S01]  /*324e0*/  IADD3 R15, P1, R15, R22.reuse, RZ ;  /* 0x000000160f0f7210 */ /* 0x080fe20007f3e0ff */
[----:B------:R-:W-:Y:S01]  /*324f0*/  STL [R1+0xcbc], R26 ;  /* 0x000cbc1a01007387 */ /* 0x000fe20000100800 */
[----:B------:R0:W-:Y:S02]  /*32500*/  STL [R1+0xcac], R12 ;  /* 0x000cac0c01007387 */ /* 0x0001e40000100800 */
[----:B------:R-:W-:Y:S01]  /*32510*/  STL [R1+0xcb8], R14 ;  /* 0x000cb80e01007387 */ /* 0x000fe20000100800 */
[-C--:B------:R-:W-:Y:S01]  /*32520*/  IADD3 R8, P3, R8, R22.reuse, RZ ;  /* 0x0000001608087210 */ /* 0x080fe20007f7e0ff */
[----:B0-----:R-:W2:Y:S01]  /*32530*/  LDL.LU R12, [R1+0xc5c] ;  /* 0x000c5c00010c7983 */ /* 0x001ea20000300800 */
[----:B------:R-:W-:Y:S02]  /*32540*/  STL [R1+0xcb4], R15 ;  /* 0x000cb40f01007387 */ /* 0x000fe40000100800 */
[--C-:B---3--:R-:W-:Y:S01]  /*32550*/  IMAD.X R9, R9, 0x1, R0.reuse, P4 ;  /* 0x0000000109097824 */ /* 0x108fe200020e0600 */
[----:B------:R-:W-:Y:S01]  /*32560*/  IADD3 R29, P4, R29, R22, RZ ;  /* 0x000000161d1d7210 */ /* 0x000fe20007f9e0ff */
[----:B------:R-:W-:-:S04]  /*32570*/  IMAD.X R10, R10, 0x1, R0, P5 ;  /* 0x000000010a0a7824 */ /* 0x000fc800028e0600 */
[----:B------:R0:W-:Y:S01]  /*32580*/  STL [R1+0xc9c], R29 ;  /* 0x000c9c1d01007387 */ /* 0x0001e20000100800 */
[----:B------:R-:W-:Y:S01]  /*32590*/  STL [R1+0xca4], R8 ;  /* 0x000ca40801007387 */ /* 0x000fe20000100800 */
[-C--:B------:R-:W-:Y:S01]  /*325a0*/  IADD3 R11, P5, R11, R22.reuse, RZ ;  /* 0x000000160b0b7210 */ /* 0x080fe20007fbe0ff */
[--C-:B------:R-:W-:Y:S01]  /*325b0*/  IMAD.X R5, R5, 0x1, R0.reuse, P6 ;  /* 0x0000000105057824 */ /* 0x100fe200030e0600 */
[-C--:B------:R-:W-:Y:S01]  /*325c0*/  IADD3 R6, P6, R6, R22.reuse, RZ ;  /* 0x0000001606067210 */ /* 0x080fe20007fde0ff */
[--C-:B------:R-:W-:Y:S01]  /*325d0*/  IMAD.X R28, R28, 0x1, R0.reuse, P2 ;  /* 0x000000011c1c7824 */ /* 0x100fe200010e0600 */
[----:B0-----:R-:W3:Y:S01]  /*325e0*/  LDL.LU R29, [R1+0xc80] ;  /* 0x000c8000011d7983 */ /* 0x001ee20000300800 */
[----:B------:R-:W-:Y:S02]  /*325f0*/  STL [R1+0x200], R9 ;  /* 0x0002000901007387 */ /* 0x000fe40000100800 */
[----:B------:R-:W-:Y:S02]  /*32600*/  STL [R1+0x4c8], R10 ;  /* 0x0004c80a01007387 */ /* 0x000fe40000100800 */
[----:B------:R-:W-:Y:S01]  /*32610*/  IMAD.X R7, R7, 0x1, R0, P1 ;  /* 0x0000000107077824 */ /* 0x000fe200008e0600 */
[----:B------:R-:W-:Y:S01]  /*32620*/  STL [R1+0xc94], R11 ;  /* 0x000c940b01007387 */ /* 0x000fe20000100800 */
[----:B------:R-:W-:Y:S02]  /*32630*/  STL [R1+0x4c4], R5 ;  /* 0x0004c40501007387 */ /* 0x000fe40000100800 */
[----:B------:R-:W-:Y:S02]  /*32640*/  STL [R1+0xc8c], R6 ;  /* 0x000c8c0601007387 */ /* 0x000fe40000100800 */
[----:B------:R0:W-:Y:S01]  /*32650*/  STL [R1+0xca8], R28 ;  /* 0x000ca81c01007387 */ /* 0x0001e20000100800 */
[----:B------:R-:W-:Y:S01]  /*32660*/  STL [R1+0xcb0], R7 ;  /* 0x000cb00701007387 */ /* 0x000fe20000100800 */
[----:B------:R-:W-:-:S02]  /*32670*/  IADD3 R21, P1, R21, R22, RZ ;  /* 0x0000001615157210 */ /* 0x000fc40007f3e0ff */
[-C--:B------:R-:W-:Y:S01]  /*32680*/  IADD3 R20, P2, R20, R22.reuse, RZ ;  /* 0x0000001614147210 */ /* 0x080fe20007f5e0ff */
[--C-:B------:R-:W-:Y:S02]  /*32690*/  IMAD.X R19, R19, 0x1, R0.reuse, P3 ;  /* 0x0000000113137824 */ /* 0x100fe400018e0600 */
[--C-:B------:R-:W-:Y:S01]  /*326a0*/  IMAD.X R17, R17, 0x1, R0.reuse, P4 ;  /* 0x0000000111117824 */ /* 0x100fe200020e0600 */
[-C--:B------:R-:W-:Y:S01]  /*326b0*/  IADD3 R3, P4, R3, R22.reuse, RZ ;  /* 0x0000001603037210 */ /* 0x080fe20007f9e0ff */
[----:B0-----:R-:W3:Y:S01]  /*326c0*/  LDL.LU R28, [R1+0xc54] ;  /* 0x000c5400011c7983 */ /* 0x001ee20000300800 */
[----:B------:R-:W-:Y:S01]  /*326d0*/  IADD3 R16, P3, R16, R22, RZ ;  /* 0x0000001610107210 */ /* 0x000fe20007f7e0ff */
[----:B------:R-:W-:Y:S02]  /*326e0*/  STL [R1+0xc84], R21 ;  /* 0x000c841501007387 */ /* 0x000fe40000100800 */
[----:B------:R-:W-:Y:S01]  /*326f0*/  STL [R1+0xc7c], R20 ;  /* 0x000c7c1401007387 */ /* 0x000fe20000100800 */
[----:B------:R-:W-:Y:S01]  /*32700*/  STL [R1+0xca0], R19 ;  /* 0x000ca01301007387 */ /* 0x000fe20000100800 */
[----:B------:R0:W-:Y:S02]  /*32710*/  STL [R1+0xc6c], R3 ;  /* 0x000c6c0301007387 */ /* 0x0001e40000100800 */
[----:B------:R-:W-:-:S02]  /*32720*/  IMAD.X R18, R18, 0x1, R0, P5 ;  /* 0x0000000112127824 */ /* 0x000fc400028e0600 */
[----:B------:R-:W-:Y:S01]  /*32730*/  STL [R1+0xc74], R16 ;  /* 0x000c741001007387 */ /* 0x000fe20000100800 */
[-C--:B------:R-:W-:Y:S01]  /*32740*/  IADD3 R13, P5, R13, R22.reuse, RZ ;  /* 0x000000160d0d7210 */ /* 0x080fe20007fbe0ff */
[----:B----4-:R-:W-:Y:S01]  /*32750*/  IMAD.X R2, R2, 0x1, R0, P6 ;  /* 0x0000000102027824 */ /* 0x010fe200030e0600 */
[----:B0-----:R-:W4:Y:S01]  /*32760*/  LDL.LU R3, [R1+0xc78] ;  /* 0x000c780001037983 */ /* 0x001f220000300800 */
[----:B------:R-:W-:Y:S02]  /*32770*/  STL [R1+0xc98], R17 ;  /* 0x000c981101007387 */ /* 0x000fe40000100800 */
[----:B------:R-:W4:Y:S02]  /*32780*/  LDL.LU R4, [R1+0xc4c] ;  /* 0x000c4c0001047983 */ /* 0x000f240000300800 */
[----:B------:R-:W-:Y:S01]  /*32790*/  STL [R1+0xc90], R18 ;  /* 0x000c901201007387 */ /* 0x000fe20000100800 */
[----:B------:R-:W4:Y:S01]  /*327a0*/  LDL.LU R27, [R1+0xc70] ;  /* 0x000c7000011b7983 */ /* 0x000f220000300800 */
[----:B------:R-:W-:Y:S02]  /*327b0*/  STL [R1+0xc64], R13 ;  /* 0x000c640d01007387 */ /* 0x000fe40000100800 */
[----:B------:R-:W4:Y:S02]  /*327c0*/  LDL.LU R23, [R1+0xc44] ;  /* 0x000c440001177983 */ /* 0x000f240000300800 */
[----:B------:R0:W-:Y:S01]  /*327d0*/  STL [R1+0xc88], R2 ;  /* 0x000c880201007387 */ /* 0x0001e20000100800 */
[----:B------:R-:W4:Y:S01]  /*327e0*/  LDL.LU R24, [R1+0xc68] ;  /* 0x000c680001187983 */ /* 0x000f220000300800 */
[----:B------:R-:W4:Y:S02]  /*327f0*/  LDL.LU R25, [R1+0xc3c] ;  /* 0x000c3c0001197983 */ /* 0x000f240000300800 */
[----:B------:R-:W4:Y:S02]  /*32800*/  LDL.LU R26, [R1+0xc60] ;  /* 0x000c6000011a7983 */ /* 0x000f240000300800 */
[----:B------:R-:W4:Y:S01]  /*32810*/  LDL.LU R14, [R1+0xc34] ;  /* 0x000c3400010e7983 */ /* 0x000f220000300800 */
[----:B------:R-:W4:Y:S04]  /*32820*/  LDL.LU R15, [R1+0xc58] ;  /* 0x000c5800010f7983 */ /* 0x000f280000300800 */
[----:B0-----:R-:W4:Y:S01]  /*32830*/  LDL.LU R2, [R1+0xc2c] ;  /* 0x000c2c0001027983 */ /* 0x001f220000300800 */
[----:B------:R-:W4:Y:S02]  /*32840*/  LDL.LU R8, [R1+0xc50] ;  /* 0x000c500001087983 */ /* 0x000f240000300800 */
[----:B------:R-:W4:Y:S01]  /*32850*/  LDL.LU R9, [R1+0xc24] ;  /* 0x000c240001097983 */ /* 0x000f220000300800 */
[----:B--2---:R-:W-:-:S05]  /*32860*/  IADD3 R12, P6, R12, R22, RZ ;  /* 0x000000160c0c7210 */ /* 0x004fca0007fde0ff */
[----:B------:R0:W-:Y:S04]  /*32870*/  STL [R1+0xc5c], R12 ;  /* 0x000c5c0c01007387 */ /* 0x0001e80000100800 */
[----:B0-----:R-:W2:Y:S01]  /*32880*/  LDL.LU R12, [R1+0xc48] ;  /* 0x000c4800010c7983 */ /* 0x001ea20000300800 */
[----:B------:R-:W2:Y:S02]  /*32890*/  LDL.LU R10, [R1+0xc1c] ;  /* 0x000c1c00010a7983 */ /* 0x000ea40000300800 */
[----:B------:R-:W2:Y:S02]  /*328a0*/  LDL.LU R11, [R1+0xc40] ;  /* 0x000c4000010b7983 */ /* 0x000ea40000300800 */
[----:B------:R-:W2:Y:S02]  /*328b0*/  LDL.LU R5, [R1+0xc14] ;  /* 0x000c140001057983 */ /* 0x000ea40000300800 */
[----:B---3--:R-:W-:-:S05]  /*328c0*/  IMAD.X R29, R29, 0x1, R0, P1 ;  /* 0x000000011d1d7824 */ /* 0x008fca00008e0600 */
[----:B------:R0:W-:Y:S01]  /*328d0*/  STL [R1+0xc80], R29 ;  /* 0x000c801d01007387 */ /* 0x0001e20000100800 */
[----:B------:R-:W3:Y:S02]  /*328e0*/  LDL.LU R6, [R1+0xc38] ;  /* 0x000c380001067983 */ /* 0x000ee40000300800 */
[----:B------:R-:W3:Y:S02]  /*328f0*/  LDL.LU R7, [R1+0xc0c] ;  /* 0x000c0c0001077983 */ /* 0x000ee40000300800 */
[----:B------:R-:W3:Y:S01]  /*32900*/  LDL.LU R21, [R1+0xc30] ;  /* 0x000c300001157983 */ /* 0x000ee20000300800 */
[----:B0-----:R-:W3:Y:S01]  /*32910*/  LDL.LU R29, [R1+0xc04] ;  /* 0x000c0400011d7983 */ /* 0x001ee20000300800 */
[----:B------:R-:W3:Y:S01]  /*32920*/  LDL.LU R20, [R1+0xc28] ;  /* 0x000c280001147983 */ /* 0x000ee20000300800 */
[----:B------:R-:W-:Y:S01]  /*32930*/  IADD3 R28, P1, R28, R22, RZ ;  /* 0x000000161c1c7210 */ /* 0x000fe20007f3e0ff */
[----:B------:R-:W3:Y:S01]  /*32940*/  LDL.LU R19, [R1+0xbfc] ;  /* 0x000bfc0001137983 */ /* 0x000ee20000300800 */
[----:B------:R-:W3:Y:S03]  /*32950*/  LDL.LU R16, [R1+0xc20] ;  /* 0x000c200001107983 */ /* 0x000ee60000300800 */
[----:B------:R0:W-:Y:S02]  /*32960*/  STL [R1+0xc54], R28 ;  /* 0x000c541c01007387 */ /* 0x0001e40000100800 */
[----:B------:R-:W3:Y:S01]  /*32970*/  LDL.LU R17, [R1+0xbf4] ;  /* 0x000bf40001117983 */ /* 0x000ee20000300800 */
[----:B0-----:R-:W3:Y:S01]  /*32980*/  LDL.LU R28, [R1+0xc18] ;  /* 0x000c1800011c7983 */ /* 0x001ee20000300800 */
[----:B------:R-:W3:Y:S02]  /*32990*/  LDL.LU R18, [R1+0xbec] ;  /* 0x000bec0001127983 */ /* 0x000ee40000300800 */
[----:B----4-:R-:W-:-:S02]  /*329a0*/  IMAD.X R3, R3, 0x1, R0, P2 ;  /* 0x0000000103037824 */ /* 0x010fc400010e0600 */
[----:B------:R-:W4:Y:S01]  /*329b0*/  LDL.LU R13, [R1+0xc10] ;  /* 0x000c1000010d7983 */ /* 0x000f220000300800 */
[-C--:B------:R-:W-:Y:S02]  /*329c0*/  IADD3 R4, P2, R4, R22.reuse, RZ ;  /* 0x0000001604047210 */ /* 0x080fe40007f5e0ff */
[----:B------:R0:W-:Y:S01]  /*329d0*/  STL [R1+0xc78], R3 ;  /* 0x000c780301007387 */ /* 0x0001e20000100800 */
[--C-:B------:R-:W-:Y:S01]  /*329e0*/  IMAD.X R27, R27, 0x1, R0.reuse, P3 ;  /* 0x000000011b1b7824 */ /* 0x100fe200018e0600 */
[-C--:B------:R-:W-:Y:S01]  /*329f0*/  IADD3 R23, P3, R23, R22.reuse, RZ ;  /* 0x0000001617177210 */ /* 0x080fe20007f7e0ff */
[--C-:B------:R-:W-:Y:S01]  /*32a00*/  IMAD.X R24, R24, 0x1, R0.reuse, P4 ;  /* 0x0000000118187824 */ /* 0x100fe200020e0600 */
[----:B------:R-:W-:Y:S01]  /*32a10*/  IADD3 R25, P4, R25, R22, RZ ;  /* 0x0000001619197210 */ /* 0x000fe20007f9e0ff */
[----:B0-----:R-:W4:Y:S01]  /*32a20*/  LDL.LU R3, [R1+0xbe4] ;  /* 0x000be40001037983 */ /* 0x001f220000300800 */
[----:B------:R-:W-:Y:S02]  /*32a30*/  STL [R1+0xc4c], R4 ;  /* 0x000c4c0401007387 */ /* 0x000fe40000100800 */
[----:B------:R-:W-:-:S02]  /*32a40*/  IMAD.X R26, R26, 0x1, R0, P5 ;  /* 0x000000011a1a7824 */ /* 0x000fc400028e0600 */
[--C-:B------:R-:W-:Y:S01]  /*32a50*/  IMAD.X R15, R15, 0x1, R0.reuse, P6 ;  /* 0x000000010f0f7824 */ /* 0x100fe200030e0600 */
[----:B------:R-:W-:Y:S01]  /*32a60*/  STL [R1+0xc70], R27 ;  /* 0x000c701b01007387 */ /* 0x000fe20000100800 */
[-C--:B------:R-:W-:Y:S01]  /*32a70*/  IADD3 R2, P6, R2, R22.reuse, RZ ;  /* 0x0000001602027210 */ /* 0x080fe20007fde0ff */
[----:B------:R-:W-:Y:S01]  /*32a80*/  STL [R1+0xc44], R23 ;  /* 0x000c441701007387 */ /* 0x000fe20000100800 */
[-C--:B------:R-:W-:Y:S01]  /*32a90*/  IADD3 R14, P5, R14, R22.reuse, RZ ;  /* 0x000000160e0e7210 */ /* 0x080fe20007fbe0ff */
[----:B------:R-:W-:Y:S01]  /*32aa0*/  STL [R1+0xc68], R24 ;  /* 0x000c681801007387 */ /* 0x000fe20000100800 */
[----:B------:R-:W-:Y:S02]  /*32ab0*/  STL [R1+0xc3c], R25 ;  /* 0x000c3c1901007387 */ /* 0x000fe40000100800 */
[----:B------:R-:W-:Y:S02]  /*32ac0*/  STL [R1+0xc60], R26 ;  /* 0x000c601a01007387 */ /* 0x000fe40000100800 */
[----:B------:R0:W-:Y:S01]  /*32ad0*/  STL [R1+0xc2c], R2 ;  /* 0x000c2c0201007387 */ /* 0x0001e20000100800 */
[----:B------:R-:W-:Y:S04]  /*32ae0*/  STL [R1+0xc34], R14 ;  /* 0x000c340e01007387 */ /* 0x000fe80000100800 */
[----:B0-----:R-:W4:Y:S01]  /*32af0*/  LDL.LU R2, [R1+0xc08] ;  /* 0x000c080001027983 */ /* 0x001f220000300800 */
[--C-:B------:R-:W-:Y:S01]  /*32b00*/  IMAD.X R8, R8, 0x1, R0.reuse, P1 ;  /* 0x0000000108087824 */ /* 0x100fe200008e0600 */
[-C--:B------:R-:W-:Y:S01]  /*32b10*/  IADD3 R9, P1, R9, R22.reuse, RZ ;  /* 0x0000001609097210 */ /* 0x080fe20007f3e0ff */
[----:B------:R-:W-:Y:S02]  /*32b20*/  STL [R1+0xc58], R15 ;  /* 0x000c580f01007387 */ /* 0x000fe40000100800 */
[--C-:B--2---:R-:W-:Y:S01]  /*32b30*/  IMAD.X R12, R12, 0x1, R0.reuse, P2 ;  /* 0x000000010c0c7824 */ /* 0x104fe200010e0600 */
[-C--:B------:R-:W-:Y:S01]  /*32b40*/  IADD3 R10, P2, R10, R22.reuse, RZ ;  /* 0x000000160a0a7210 */ /* 0x080fe20007f5e0ff */
[----:B------:R-:W-:Y:S01]  /*32b50*/  IMAD.X R11, R11, 0x1, R0, P3 ;  /* 0x000000010b0b7824 */ /* 0x000fe200018e0600 */
[----:B------:R-:W-:-:S02]  /*32b60*/  IADD3 R5, P3, R5, R22, RZ ;  /* 0x0000001605057210 */ /* 0x000fc40007f7e0ff */
[----:B------:R0:W-:Y:S01]  /*32b70*/  STL [R1+0xc48], R12 ;  /* 0x000c480c01007387 */ /* 0x0001e20000100800 */
[----:B------:R-:W-:Y:S03]  /*32b80*/  STL [R1+0xc50], R8 ;  /* 0x000c500801007387 */ /* 0x000fe60000100800 */
[----:B0-----:R-:W2:Y:S01]  /*32b90*/  LDL.LU R12, [R1+0xbdc] ;  /* 0x000bdc00010c7983 */ /* 0x001ea20000300800 */
[----:B------:R-:W-:Y:S02]  /*32ba0*/  STL [R1+0xc24], R9 ;  /* 0x000c240901007387 */ /* 0x000fe40000100800 */
[----:B------:R-:W-:Y:S02]  /*32bb0*/  STL [R1+0xc1c], R10 ;  /* 0x000c1c0a01007387 */ /* 0x000fe40000100800 */
[----:B------:R-:W-:Y:S01]  /*32bc0*/  STL [R1+0xc40], R11 ;  /* 0x000c400b01007387 */ /* 0x000fe20000100800 */
[----:B------:R-:W-:Y:S01]  /*32bd0*/  STL [R1+0xc14], R5 ;  /* 0x000c140501007387 */ /* 0x000fe20000100800 */
[----:B---3--:R-:W-:-:S02]  /*32be0*/  IMAD.X R6, R6, 0x1, R0, P4 ;  /* 0x0000000106067824 */ /* 0x008fc400020e0600 */
[--C-:B------:R-:W-:Y:S01]  /*32bf0*/  IMAD.X R21, R21, 0x1, R0.reuse, P5 ;  /* 0x0000000115157824 */ /* 0x100fe200028e0600 */
[-C--:B------:R-:W-:Y:S02]  /*32c00*/  IADD3 R7, P4, R7, R22.reuse, RZ ;  /* 0x0000001607077210 */ /* 0x080fe40007f9e0ff */
[----:B------:R-:W-:Y:S01]  /*32c10*/  STL [R1+0xc38], R6 ;  /* 0x000c380601007387 */ /* 0x000fe20000100800 */
[----:B------:R-:W-:Y:S01]  /*32c20*/  IADD3 R29, P5, R29, R22, RZ ;  /* 0x000000161d1d7210 */ /* 0x000fe20007fbe0ff */
[----:B------:R-:W-:-:S04]  /*32c30*/  IMAD.X R20, R20, 0x1, R0, P6 ;  /* 0x0000000114147824 */ /* 0x000fc800030e0600 */
[----:B------:R0:W-:Y:S01]  /*32c40*/  STL [R1+0xc04], R29 ;  /* 0x000c041d01007387 */ /* 0x0001e20000100800 */
[----:B------:R-:W-:Y:S01]  /*32c50*/  STL [R1+0xc0c], R7 ;  /* 0x000c0c0701007387 */ /* 0x000fe20000100800 */
[-C--:B------:R-:W-:Y:S01]  /*32c60*/  IADD3 R19, P6, R19, R22.reuse, RZ ;  /* 0x0000001613137210 */ /* 0x080fe20007fde0ff */
[--C-:B------:R-:W-:Y:S01]  /*32c70*/  IMAD.X R16, R16, 0x1, R0.reuse, P1 ;  /* 0x0000000110107824 */ /* 0x100fe200008e0600 */
[-C--:B------:R-:W-:Y:S01]  /*32c80*/  IADD3 R17, P1, R17, R22.reuse, RZ ;  /* 0x0000001611117210 */ /* 0x080fe20007f3e0ff */
[----:B0-----:R-:W3:Y:S01]  /*32c90*/  LDL.LU R29, [R1+0xc00] ;  /* 0x000c0000011d7983 */ /* 0x001ee20000300800 */
[--C-:B------:R-:W-:Y:S02]  /*32ca0*/  IMAD.X R28, R28, 0x1, R0.reuse, P2 ;  /* 0x000000011c1c7824 */ /* 0x100fe400010e0600 */
[----:B------:R-:W-:Y:S02]  /*32cb0*/  STL [R1+0xc30], R21 ;  /* 0x000c301501007387 */ /* 0x000fe40000100800 */
[----:B------:R-:W-:Y:S01]  /*32cc0*/  STL [R1+0xc28], R20 ;  /* 0x000c281401007387 */ /* 0x000fe20000100800 */
[----:B------:R-:W-:Y:S01]  /*32cd0*/  STL [R1+0xbfc], R19 ;  /* 0x000bfc1301007387 */ /* 0x000fe20000100800 */
[----:B------:R0:W-:Y:S01]  /*32ce0*/  STL [R1+0xc18], R28 ;  /* 0x000c181c01007387 */ /* 0x0001e20000100800 */
[-C--:B------:R-:W-:Y:S01]  /*32cf0*/  IADD3 R18, P2, R18, R22.reuse, RZ ;  /* 0x0000001612127210 */ /* 0x080fe20007f5e0ff */
[----:B------:R-:W-:Y:S02]  /*32d00*/  STL [R1+0xc20], R16 ;  /* 0x000c201001007387 */ /* 0x000fe40000100800 */
[--C-:B----4-:R-:W-:Y:S01]  /*32d10*/  IMAD.X R13, R13, 0x1, R0.reuse, P3 ;  /* 0x000000010d0d7824 */ /* 0x110fe200018e0600 */
[----:B0-----:R-:W4:Y:S01]  /*32d20*/  LDL.LU R28, [R1+0xbd4] ;  /* 0x000bd400011c7983 */ /* 0x001f220000300800 */
[----:B------:R-:W-:Y:S01]  /*32d30*/  STL [R1+0xbf4], R17 ;  /* 0x000bf41101007387 */ /* 0x000fe20000100800 */
[----:B------:R-:W-:Y:S01]  /*32d40*/  IADD3 R3, P3, R3, R22, RZ ;  /* 0x0000001603037210 */ /* 0x000fe20007f7e0ff */
[----:B------:R-:W4:Y:S01]  /*32d50*/  LDL.LU R4, [R1+0xbf8] ;  /* 0x000bf80001047983 */ /* 0x000f220000300800 */
[----:B------:R-:W-:Y:S01]  /*32d60*/  STL [R1+0xbec], R18 ;  /* 0x000bec1201007387 */ /* 0x000fe20000100800 */
[----:B------:R-:W4:Y:S02]  /*32d70*/  LDL.LU R27, [R1+0xbcc] ;  /* 0x000bcc00011b7983 */ /* 0x000f240000300800 */
[----:B------:R-:W-:Y:S02]  /*32d80*/  STL [R1+0xc10], R13 ;  /* 0x000c100d01007387 */ /* 0x000fe40000100800 */
[----:B------:R-:W4:Y:S01]  /*32d90*/  LDL.LU R23, [R1+0xbf0] ;  /* 0x000bf00001177983 */ /* 0x000f220000300800 */
[----:B------:R0:W-:Y:S01]  /*32da0*/  STL [R1+0xbe4], R3 ;  /* 0x000be40301007387 */ /* 0x0001e20000100800 */
[----:B------:R-:W4:Y:S02]  /*32db0*/  LDL.LU R24, [R1+0xbc4] ;  /* 0x000bc40001187983 */ /* 0x000f240000300800 */
[----:B------:R-:W4:Y:S02]  /*32dc0*/  LDL.LU R25, [R1+0xbe8] ;  /* 0x000be80001197983 */ /* 0x000f240000300800 */
[----:B------:R-:W4:Y:S01]  /*32dd0*/  LDL.LU R26, [R1+0xbbc] ;  /* 0x000bbc00011a7983 */ /* 0x000f220000300800 */
[----:B------:R-:W4:Y:S01]  /*32de0*/  LDL.LU R14, [R1+0xbe0] ;  /* 0x000be000010e7983 */ /* 0x000f220000300800 */
[----:B------:R-:W4:Y:S03]  /*32df0*/  LDL.LU R15, [R1+0xbb4] ;  /* 0x000bb400010f7983 */ /* 0x000f260000300800 */
[----:B0-----:R-:W4:Y:S01]  /*32e00*/  LDL.LU R3, [R1+0xbd8] ;  /* 0x000bd80001037983 */ /* 0x001f220000300800 */
[----:B------:R-:W4:Y:S02]  /*32e10*/  LDL.LU R8, [R1+0xbac] ;  /* 0x000bac0001087983 */ /* 0x000f240000300800 */
[----:B------:R-:W4:Y:S02]  /*32e20*/  LDL.LU R9, [R1+0xbd0] ;  /* 0x000bd00001097983 */ /* 0x000f240000300800 */
[----:B------:R-:W-:-:S05]  /*32e30*/  IMAD.X R2, R2, 0x1, R0, P4 ;  /* 0x0000000102027824 */ /* 0x000fca00020e0600 */
[----:B------:R0:W-:Y:S04]  /*32e40*/  STL [R1+0xc08], R2 ;  /* 0x000c080201007387 */ /* 0x0001e80000100800 */
[----:B0-----:R-:W4:Y:S01]  /*32e50*/  LDL.LU R2, [R1+0xba4] ;  /* 0x000ba40001027983 */ /* 0x001f220000300800 */
[----:B------:R-:W4:Y:S02]  /*32e60*/  LDL.LU R10, [R1+0xbc8] ;  /* 0x000bc800010a7983 */ /* 0x000f240000300800 */
[----:B------:R-:W4:Y:S02]  /*32e70*/  LDL.LU R11, [R1+0xb9c] ;  /* 0x000b9c00010b7983 */ /* 0x000f240000300800 */
[----:B------:R-:W4:Y:S01]  /*32e80*/  LDL.LU R5, [R1+0xbc0] ;  /* 0x000bc00001057983 */ /* 0x000f220000300800 */
[----:B--2---:R-:W-:-:S05]  /*32e90*/  IADD3 R12, P4, R12, R22, RZ ;  /* 0x000000160c0c7210 */ /* 0x004fca0007f9e0ff */
[----:B------:R0:W-:Y:S01]  /*32ea0*/  STL [R1+0xbdc], R12 ;  /* 0x000bdc0c01007387 */ /* 0x0001e20000100800 */
[----:B------:R-:W2:Y:S02]  /*32eb0*/  LDL.LU R6, [R1+0xb94] ;  /* 0x000b940001067983 */ /* 0x000ea40000300800 */
[----:B------:R-:W2:Y:S02]  /*32ec0*/  LDL.LU R7, [R1+0xbb8] ;  /* 0x000bb80001077983 */ /* 0x000ea40000300800 */
[----:B------:R-:W2:Y:S01]  /*32ed0*/  LDL.LU R21, [R1+0xb8c] ;  /* 0x000b8c0001157983 */ /* 0x000ea20000300800 */
[----:B0-----:R-:W2:Y:S01]  /*32ee0*/  LDL.LU R12, [R1+0xbb0] ;  /* 0x000bb000010c7983 */ /* 0x001ea20000300800 */
[----:B------:R-:W2:Y:S02]  /*32ef0*/  LDL.LU R20, [R1+0xb84] ;  /* 0x000b840001147983 */ /* 0x000ea40000300800 */
[----:B------:R-:W2:Y:S02]  /*32f00*/  LDL.LU R19, [R1+0xba8] ;  /* 0x000ba80001137983 */ /* 0x000ea40000300800 */
[----:B------:R-:W2:Y:S02]  /*32f10*/  LDL.LU R16, [R1+0xb7c] ;  /* 0x000b7c0001107983 */ /* 0x000ea40000300800 */
[----:B---3--:R-:W-:-:S05]  /*32f20*/  IMAD.X R29, R29, 0x1, R0, P5 ;  /* 0x000000011d1d7824 */ /* 0x008fca00028e0600 */
[----:B------:R0:W-:Y:S01]  /*32f30*/  STL [R1+0xc00], R29 ;  /* 0x000c001d01007387 */ /* 0x0001e20000100800 */
[----:B------:R-:W3:Y:S03]  /*32f40*/  LDL.LU R17, [R1+0xba0] ;  /* 0x000ba00001117983 */ /* 0x000ee60000300800 */
[----:B0-----:R-:W3:Y:S01]  /*32f50*/  LDL.LU R29, [R1+0xb74] ;  /* 0x000b7400011d7983 */ /* 0x001ee20000300800 */
[----:B----4-:R-:W-:-:S03]  /*32f60*/  IADD3 R28, P5, R28, R22, RZ ;  /* 0x000000161c1c7210 */ /* 0x010fc60007fbe0ff */
[----:B------:R-:W4:Y:S01]  /*32f70*/  LDL.LU R18, [R1+0xb98] ;  /* 0x000b980001127983 */ /* 0x000f220000300800 */
[----:B------:R-:W4:Y:S02]  /*32f80*/  LDL.LU R13, [R1+0xb6c] ;  /* 0x000b6c00010d7983 */ /* 0x000f240000300800 */
[--C-:B------:R-:W-:Y:S01]  /*32f90*/  IMAD.X R4, R4, 0x1, R0.reuse, P6 ;  /* 0x0000000104047824 */ /* 0x100fe200030e0600 */
[----:B------:R0:W-:Y:S01]  /*32fa0*/  STL [R1+0xbd4], R28 ;  /* 0x000bd41c01007387 */ /* 0x0001e20000100800 */
[-C--:B------:R-:W-:Y:S01]  /*32fb0*/  IADD3 R27, P6, R27, R22.reuse, RZ ;  /* 0x000000161b1b7210 */ /* 0x080fe20007fde0ff */
[--C-:B------:R-:W-:Y:S01]  /*32fc0*/  IMAD.X R23, R23, 0x1, R0.reuse, P1 ;  /* 0x0000000117177824 */ /* 0x100fe200008e0600 */
[-C--:B------:R-:W-:Y:S01]  /*32fd0*/  IADD3 R24, P1, R24, R22.reuse, RZ ;  /* 0x0000001618187210 */ /* 0x080fe20007f3e0ff */
[--C-:B------:R-:W-:Y:S01]  /*32fe0*/  IMAD.X R25, R25, 0x1, R0.reuse, P2 ;  /* 0x0000000119197824 */ /* 0x100fe200010e0600 */
[----:B0-----:R-:W4:Y:S01]  /*32ff0*/  LDL.LU R28, [R1+0xb90] ;  /* 0x000b9000011c7983 */ /* 0x001f220000300800 */
[----:B------:R-:W-:Y:S01]  /*33000*/  STL [R1+0xbf8], R4 ;  /* 0x000bf80401007387 */ /* 0x000fe20000100800 */
[----:B------:R-:W-:Y:S01]  /*33010*/  IADD3 R26, P2, R26, R22, RZ ;  /* 0x000000161a1a7210 */ /* 0x000fe20007f5e0ff */
[----:B------:R-:W-:Y:S02]  /*33020*/  STL [R1+0xbcc], R27 ;  /* 0x000bcc1b01007387 */ /* 0x000fe40000100800 */
[--C-:B------:R-:W-:Y:S01]  /*33030*/  IMAD.X R3, R3, 0x1, R0.reuse, P4 ;  /* 0x0000000103037824 */ /* 0x100fe200020e0600 */
[----:B------:R-:W-:Y:S01]  /*33040*/  STL [R1+0xbf0], R23 ;  /* 0x000bf01701007387 */ /* 0x000fe20000100800 */
[----:B------:R-:W-:-:S02]  /*33050*/  IMAD.X R14, R14, 0x1, R0, P3 ;  /* 0x000000010e0e7824 */ /* 0x000fc400018e0600 */
[----:B------:R-:W-:Y:S02]  /*33060*/  STL [R1+0xbc4], R24 ;  /* 0x000bc41801007387 */ /* 0x000fe40000100800 */
[----:B------:R-:W-:Y:S01]  /*33070*/  STL [R1+0xbe8], R25 ;  /* 0x000be81901007387 */ /* 0x000fe20000100800 */
[----:B------:R-:W-:Y:S01]  /*33080*/  STL [R1+0xbbc], R26 ;  /* 0x000bbc1a01007387 */ /* 0x000fe20000100800 */
[----:B------:R0:W-:Y:S02]  /*33090*/  STL [R1+0xbd8], R3 ;  /* 0x000bd80301007387 */ /* 0x0001e40000100800 */
[----:B------:R-:W-:Y:S01]  /*330a0*/  STL [R1+0xbe0], R14 ;  /* 0x000be00e01007387 */ /* 0x000fe20000100800 */
[-C--:B------:R-:W-:Y:S01]  /*330b0*/  IADD3 R15, P3, R15, R22.reuse, RZ ;  /* 0x000000160f0f7210 */ /* 0x080fe20007f7e0ff */
[--C-:B------:R-:W-:Y:S01]  /*330c0*/  IMAD.X R9, R9, 0x1, R0.reuse, P5 ;  /* 0x0000000109097824 */ /* 0x100fe200028e0600 */
[-C--:B------:R-:W-:Y:S01]  /*330d0*/  IADD3 R8, P4, R8, R22.reuse, RZ ;  /* 0x0000001608087210 */ /* 0x080fe20007f9e0ff */
[----:B0-----:R-:W4:Y:S01]  /*330e0*/  LDL.LU R3, [R1+0xb64] ;  /* 0x000b640001037983 */ /* 0x001f220000300800 */
[-C--:B------:R-:W-:Y:S01]  /*330f0*/  IADD3 R2, P5, R2, R22.reuse, RZ ;  /* 0x0000001602027210 */ /* 0x080fe20007fbe0ff */
[----:B------:R-:W-:Y:S04]  /*33100*/  STL [R1+0xbb4], R15 ;  /* 0x000bb40f01007387 */ /* 0x000fe80000100800 */
[----:B------:R0:W-:Y:S01]  /*33110*/  STL [R1+0xba4], R2 ;  /* 0x000ba40201007387 */ /* 0x0001e20000100800 */
[----:B------:R-:W-:Y:S03]  /*33120*/  STL [R1+0xbac], R8 ;  /* 0x000bac0801007387 */ /* 0x000fe60000100800 */
[----:B0-----:R-:W4:Y:S01]  /*33130*/  LDL.LU R2, [R1+0xb88] ;  /* 0x000b880001027983 */ /* 0x001f220000300800 */
[--C-:B------:R-:W-:Y:S01]  /*33140*/  IMAD.X R10, R10, 0x1, R0.reuse, P6 ;  /* 0x000000010a0a7824 */ /* 0x100fe200030e0600 */
[-C--:B------:R-:W-:Y:S01]  /*33150*/  IADD3 R11, P6, R11, R22.reuse, RZ ;  /* 0x000000160b0b7210 */ /* 0x080fe20007fde0ff */
[--C-:B------:R-:W-:Y:S01]  /*33160*/  IMAD.X R5, R5, 0x1, R0.reuse, P1 ;  /* 0x0000000105057824 */ /* 0x100fe200008e0600 */
[----:B------:R-:W-:Y:S02]  /*33170*/  STL [R1+0xbd0], R9 ;  /* 0x000bd00901007387 */ /* 0x000fe40000100800 */
[----:B------:R-:W-:Y:S02]  /*33180*/  STL [R1+0xbc8], R10 ;  /* 0x000bc80a01007387 */ /* 0x000fe40000100800 */
[----:B------:R-:W-:Y:S01]  /*33190*/  STL [R1+0xb9c], R11 ;  /* 0x000b9c0b01007387 */ /* 0x000fe20000100800 */
[----:B------:R-:W-:Y:S01]  /*331a0*/  STL [R1+0xbc0], R5 ;  /* 0x000bc00501007387 */ /* 0x000fe20000100800 */
[-C--:B--2---:R-:W-:Y:S01]  /*331b0*/  IADD3 R6, P1, R6, R22.reuse, RZ ;  /* 0x0000001606067210 */ /* 0x084fe20007f3e0ff */
[----:B------:R-:W-:Y:S01]  /*331c0*/  IMAD.X R7, R7, 0x1, R0, P2 ;  /* 0x0000000107077824 */ /* 0x000fe200010e0600 */
[----:B------:R-:W-:-:S03]  /*331d0*/  IADD3 R21, P2, R21, R22, RZ ;  /* 0x0000001615157210 */ /* 0x000fc60007f5e0ff */
[----:B------:R-:W-:Y:S01]  /*331e0*/  STL [R1+0xb94], R6 ;  /* 0x000b940601007387 */ /* 0x000fe20000100800 */
[--C-:B------:R-:W-:Y:S01]  /*331f0*/  IMAD.X R12, R12, 0x1, R0.reuse, P3 ;  /* 0x000000010c0c7824 */ /* 0x100fe200018e0600 */
[-C--:B------:R-:W-:Y:S01]  /*33200*/  IADD3 R20, P3, R20, R22.reuse, RZ ;  /* 0x0000001614147210 */ /* 0x080fe20007f7e0ff */
[--C-:B------:R-:W-:Y:S01]  /*33210*/  IMAD.X R19, R19, 0x1, R0.reuse, P4 ;  /* 0x0000000113137824 */ /* 0x100fe200020e0600 */
[-C--:B------:R-:W-:Y:S02]  /*33220*/  IADD3 R16, P4, R16, R22.reuse, RZ ;  /* 0x0000001610107210 */ /* 0x080fe40007f9e0ff */
[----:B------:R0:W-:Y:S01]  /*33230*/  STL [R1+0xbb0], R12 ;  /* 0x000bb00c01007387 */ /* 0x0001e20000100800 */
[----:B------:R-:W-:Y:S03]  /*33240*/  STL [R1+0xbb8], R7 ;  /* 0x000bb80701007387 */ /* 0x000fe60000100800 */
[----:B0-----:R-:W2:Y:S01]  /*33250*/  LDL.LU R12, [R1+0xb5c] ;  /* 0x000b5c00010c7983 */ /* 0x001ea20000300800 */
[----:B------:R-:W-:Y:S02]  /*33260*/  STL [R1+0xb8c], R21 ;  /* 0x000b8c1501007387 */ /* 0x000fe40000100800 */
[----:B------:R-:W-:Y:S02]  /*33270*/  STL [R1+0xb84], R20 ;  /* 0x000b841401007387 */ /* 0x000fe40000100800 */
[----:B------:R-:W-:Y:S02]  /*33280*/  STL [R1+0xba8], R19 ;  /* 0x000ba81301007387 */ /* 0x000fe40000100800 */
[--C-:B---3--:R-:W-:Y:S01]  /*33290*/  IMAD.X R17, R17, 0x1, R0.reuse, P5 ;  /* 0x0000000111117824 */ /* 0x108fe200028e0600 */
[-C--:B------:R-:W-:Y:S01]  /*332a0*/  IADD3 R29, P5, R29, R22.reuse, RZ ;  /* 0x000000161d1d7210 */ /* 0x080fe20007fbe0ff */
[----:B----4-:R-:W-:Y:S01]  /*332b0*/  IMAD.X R18, R18, 0x1, R0, P6 ;  /* 0x0000000112127824 */ /* 0x010fe200030e0600 */
[----:B------:R-:W-:-:S03]  /*332c0*/  IADD3 R13, P6, R13, R22, RZ ;  /* 0x000000160d0d7210 */ /* 0x000fc60007fde0ff */
[----:B------:R0:W-:Y:S01]  /*332d0*/  STL [R1+0xb74], R29 ;  /* 0x000b741d01007387 */ /* 0x0001e20000100800 */
[----:B------:R-:W-:Y:S03]  /*332e0*/  STL [R1+0xb7c], R16 ;  /* 0x000b7c1001007387 */ /* 0x000fe60000100800 */
[----:B0-----:R-:W3:Y:S01]  /*332f0*/  LDL.LU R29, [R1+0xb80] ;  /* 0x000b8000011d7983 */ /* 0x001ee20000300800 */
[----:B------:R-:W-:Y:S02]  /*33300*/  STL [R1+0xba0], R17 ;  /* 0x000ba01101007387 */ /* 0x000fe40000100800 */
[----:B------:R-:W-:Y:S02]  /*33310*/  IMAD.X R28, R28, 0x1, R0, P1 ;  /* 0x000000011c1c7824 */ /* 0x000fe400008e0600 */
        /* <DEDUP_REMOVED lines=13> */
[----:B------:R-:W4:Y:S01]  /*333f0*/  LDL.LU R9, [R1+0xb2c] ;  /* 0x000b2c0001097983 */ /* 0x000f220000300800 */
[----:B------:R-:W-:-:S05]  /*33400*/  IADD3 R3, P1, R3, R22, RZ ;  /* 0x0000001603037210 */ /* 0x000fca0007f3e0ff */
[----:B------:R0:W-:Y:S04]  /*33410*/  STL [R1+0xb64], R3 ;  /* 0x000b640301007387 */ /* 0x0001e80000100800 */
[----:B0-----:R-:W4:Y:S01]  /*33420*/  LDL.LU R3, [R1+0xb50] ;  /* 0x000b500001037983 */ /* 0x001f220000300800 */
[----:B------:R-:W4:Y:S02]  /*33430*/  LDL.LU R10, [R1+0xb24] ;  /* 0x000b2400010a7983 */ /* 0x000f240000300800 */
[----:B------:R-:W-:Y:S02]  /*33440*/  IMAD.X R2, R2, 0x1, R0, P2 ;  /* 0x0000000102027824 */ /* 0x000fe400010e0600 */
[----:B------:R-:W4:Y:S01]  /*33450*/  LDL.LU R11, [R1+0xb48] ;  /* 0x000b4800010b7983 */ /* 0x000f220000300800 */
[----:B------:R-:W4:Y:S02]  /*33460*/  LDL.LU R5, [R1+0xb1c] ;  /* 0x000b1c0001057983 */ /* 0x000f240000300800 */
[----:B------:R0:W-:Y:S02]  /*33470*/  STL [R1+0xb88], R2 ;  /* 0x000b880201007387 */ /* 0x0001e40000100800 */
[----:B------:R-:W4:Y:S02]  /*33480*/  LDL.LU R6, [R1+0xb40] ;  /* 0x000b400001067983 */ /* 0x000f240000300800 */
[----:B------:R-:W4:Y:S01]  /*33490*/  LDL.LU R7, [R1+0xb14] ;  /* 0x000b140001077983 */ /* 0x000f220000300800 */
[----:B------:R-:W4:Y:S04]  /*334a0*/  LDL.LU R21, [R1+0xb38] ;  /* 0x000b380001157983 */ /* 0x000f280000300800 */
[----:B0-----:R-:W4:Y:S01]  /*334b0*/  LDL.LU R2, [R1+0xb0c] ;  /* 0x000b0c0001027983 */ /* 0x001f220000300800 */
[----:B------:R-:W4:Y:S02]  /*334c0*/  LDL.LU R20, [R1+0xb30] ;  /* 0x000b300001147983 */ /* 0x000f240000300800 */
[----:B------:R-:W4:Y:S02]  /*334d0*/  LDL.LU R19, [R1+0xb04] ;  /* 0x000b040001137983 */ /* 0x000f240000300800 */
[----:B------:R-:W4:Y:S01]  /*334e0*/  LDL.LU R16, [R1+0xb28] ;  /* 0x000b280001107983 */ /* 0x000f220000300800 */
[----:B--2---:R-:W-:-:S05]  /*334f0*/  IADD3 R12, P2, R12, R22, RZ ;  /* 0x000000160c0c7210 */ /* 0x004fca0007f5e0ff */
[----:B------:R0:W-:Y:S01]  /*33500*/  STL [R1+0xb5c], R12 ;  /* 0x000b5c0c01007387 */ /* 0x0001e20000100800 */
[----:B------:R-:W2:Y:S03]  /*33510*/  LDL.LU R17, [R1+0xafc] ;  /* 0x000afc0001117983 */ /* 0x000ea60000300800 */
[----:B0-----:R-:W2:Y:S01]  /*33520*/  LDL.LU R12, [R1+0xb20] ;  /* 0x000b2000010c7983 */ /* 0x001ea20000300800 */
[----:B------:R-:W2:Y:S02]  /*33530*/  LDL.LU R18, [R1+0xaf4] ;  /* 0x000af40001127983 */ /* 0x000ea40000300800 */
[----:B------:R-:W2:Y:S02]  /*33540*/  LDL.LU R13, [R1+0xb18] ;  /* 0x000b1800010d7983 */ /* 0x000ea40000300800 */
[--C-:B---3--:R-:W-:Y:S01]  /*33550*/  IMAD.X R29, R29, 0x1, R0.reuse, P3 ;  /* 0x000000011d1d7824 */ /* 0x108fe200018e0600 */
[----:B----4-:R-:W-:Y:S01]  /*33560*/  IADD3 R4, P3, R4, R22, RZ ;  /* 0x0000001604047210 */ /* 0x010fe20007f7e0ff */
[----:B------:R-:W-:-:S03]  /*33570*/  IMAD.X R27, R27, 0x1, R0, P4 ;  /* 0x000000011b1b7824 */ /* 0x000fc600020e0600 */
[----:B------:R0:W-:Y:S01]  /*33580*/  STL [R1+0xb80], R29 ;  /* 0x000b801d01007387 */ /* 0x0001e20000100800 */
[-C--:B------:R-:W-:Y:S01]  /*33590*/  IADD3 R23, P4, R23, R22.reuse, RZ ;  /* 0x0000001617177210 */ /* 0x080fe20007f9e0ff */
[--C-:B------:R-:W-:Y:S01]  /*335a0*/  IMAD.X R24, R24, 0x1, R0.reuse, P5 ;  /* 0x0000000118187824 */ /* 0x100fe200028e0600 */
[-C--:B------:R-:W-:Y:S01]  /*335b0*/  IADD3 R25, P5, R25, R22.reuse, RZ ;  /* 0x0000001619197210 */ /* 0x080fe20007fbe0ff */
[--C-:B------:R-:W-:Y:S02]  /*335c0*/  IMAD.X R26, R26, 0x1, R0.reuse, P6 ;  /* 0x000000011a1a7824 */ /* 0x100fe400030e0600 */
[--C-:B------:R-:W-:Y:S01]  /*335d0*/  IMAD.X R15, R15, 0x1, R0.reuse, P1 ;  /* 0x000000010f0f7824 */ /* 0x100fe200008e0600 */
[----:B0-----:R-:W3:Y:S01]  /*335e0*/  LDL.LU R29, [R1+0xaec] ;  /* 0x000aec00011d7983 */ /* 0x001ee20000300800 */
[----:B------:R-:W-:Y:S02]  /*335f0*/  STL [R1+0xb54], R4 ;  /* 0x000b540401007387 */ /* 0x000fe40000100800 */
[----:B------:R-:W-:Y:S01]  /*33600*/  STL [R1+0xb78], R27 ;  /* 0x000b781b01007387 */ /* 0x000fe20000100800 */
[-C--:B------:R-:W-:Y:S01]  /*33610*/  IADD3 R28, P1, R28, R22.reuse, RZ ;  /* 0x000000161c1c7210 */ /* 0x080fe20007f3e0ff */
[----:B------:R-:W-:Y:S01]  /*33620*/  STL [R1+0xb4c], R23 ;  /* 0x000b4c1701007387 */ /* 0x000fe20000100800 */
[----:B------:R-:W-:Y:S01]  /*33630*/  IADD3 R14, P6, R14, R22, RZ ;  /* 0x000000160e0e7210 */ /* 0x000fe20007fde0ff */
[----:B------:R-:W-:Y:S02]  /*33640*/  STL [R1+0xb70], R24 ;  /* 0x000b701801007387 */ /* 0x000fe40000100800 */
[----:B------:R-:W-:Y:S01]  /*33650*/  STL [R1+0xb44], R25 ;  /* 0x000b441901007387 */ /* 0x000fe20000100800 */
[----:B------:R-:W-:Y:S01]  /*33660*/  STL [R1+0xb68], R26 ;  /* 0x000b681a01007387 */ /* 0x000fe20000100800 */
[----:B------:R0:W-:Y:S02]  /*33670*/  STL [R1+0xb34], R28 ;  /* 0x000b341c01007387 */ /* 0x0001e40000100800 */
[----:B------:R-:W-:Y:S02]  /*33680*/  STL [R1+0xb3c], R14 ;  /* 0x000b3c0e01007387 */ /* 0x000fe40000100800 */
[--C-:B------:R-:W-:Y:S01]  /*33690*/  IMAD.X R8, R8, 0x1, R0.reuse, P2 ;  /* 0x0000000108087824 */ /* 0x100fe200010e0600 */
[----:B0-----:R-:W4:Y:S01]  /*336a0*/  LDL.LU R28, [R1+0xb10] ;  /* 0x000b1000011c7983 */ /* 0x001f220000300800 */
[----:B------:R-:W-:-:S02]  /*336b0*/  IMAD.X R3, R3, 0x1, R0, P3 ;  /* 0x0000000103037824 */ /* 0x000fc400018e0600 */
[----:B------:R-:W-:Y:S01]  /*336c0*/  STL [R1+0xb60], R15 ;  /* 0x000b600f01007387 */ /* 0x000fe20000100800 */
[-C--:B------:R-:W-:Y:S02]  /*336d0*/  IADD3 R9, P2, R9, R22.reuse, RZ ;  /* 0x0000001609097210 */ /* 0x080fe40007f5e0ff */
[----:B------:R0:W-:Y:S01]  /*336e0*/  STL [R1+0xb50], R3 ;  /* 0x000b500301007387 */ /* 0x0001e20000100800 */
[----:B------:R-:W-:Y:S01]  /*336f0*/  STL [R1+0xb58], R8 ;  /* 0x000b580801007387 */ /* 0x000fe20000100800 */
[-C--:B------:R-:W-:Y:S01]  /*33700*/  IADD3 R10, P3, R10, R22.reuse, RZ ;  /* 0x000000160a0a7210 */ /* 0x080fe20007f7e0ff */
[--C-:B------:R-:W-:Y:S01]  /*33710*/  IMAD.X R11, R11, 0x1, R0.reuse, P4 ;  /* 0x000000010b0b7824 */ /* 0x100fe200020e0600 */
[-C--:B------:R-:W-:Y:S01]  /*33720*/  IADD3 R5, P4, R5, R22.reuse, RZ ;  /* 0x0000001605057210 */ /* 0x080fe20007f9e0ff */
[--C-:B------:R-:W-:Y:S02]  /*33730*/  IMAD.X R6, R6, 0x1, R0.reuse, P5 ;  /* 0x0000000106067824 */ /* 0x100fe400028e0600 */
[--C-:B------:R-:W-:Y:S01]  /*33740*/  IMAD.X R21, R21, 0x1, R0.reuse, P6 ;  /* 0x0000000115157824 */ /* 0x100fe200030e0600 */
[----:B0-----:R-:W4:Y:S01]  /*33750*/  LDL.LU R3, [R1+0xae4] ;  /* 0x000ae40001037983 */ /* 0x001f220000300800 */
        /* <DEDUP_REMOVED lines=12> */
[--C-:B------:R-:W-:Y:S01]  /*33820*/  IMAD.X R16, R16, 0x1, R0.reuse, P2 ;  /* 0x0000000110107824 */ /* 0x100fe200010e0600 */
[----:B------:R-:W-:Y:S02]  /*33830*/  STL [R1+0xb38], R21 ;  /* 0x000b381501007387 */ /* 0x000fe40000100800 */
[----:B------:R-:W-:Y:S02]  /*33840*/  STL [R1+0xb30], R20 ;  /* 0x000b301401007387 */ /* 0x000fe40000100800 */
[----:B------:R-:W-:Y:S01]  /*33850*/  STL [R1+0xb04], R19 ;  /* 0x000b041301007387 */ /* 0x000fe20000100800 */
[-C--:B--2---:R-:W-:Y:S01]  /*33860*/  IADD3 R17, P2, R17, R22.reuse, RZ ;  /* 0x0000001611117210 */ /* 0x084fe20007f5e0ff */
[--C-:B------:R-:W-:Y:S01]  /*33870*/  IMAD.X R12, R12, 0x1, R0.reuse, P3 ;  /* 0x000000010c0c7824 */ /* 0x100fe200018e0600 */
[----:B------:R-:W-:Y:S01]  /*33880*/  IADD3 R18, P3, R18, R22, RZ ;  /* 0x0000001612127210 */ /* 0x000fe20007f7e0ff */
[----:B------:R-:W-:-:S03]  /*33890*/  IMAD.X R13, R13, 0x1, R0, P4 ;  /* 0x000000010d0d7824 */ /* 0x000fc600020e0600 */
[----:B------:R0:W-:Y:S01]  /*338a0*/  STL [R1+0xb20], R12 ;  /* 0x000b200c01007387 */ /* 0x0001e20000100800 */
[----:B------:R-:W-:Y:S03]  /*338b0*/  STL [R1+0xb28], R16 ;  /* 0x000b281001007387 */ /* 0x000fe60000100800 */
[----:B0-----:R-:W2:Y:S01]  /*338c0*/  LDL.LU R12, [R1+0xadc] ;  /* 0x000adc00010c7983 */ /* 0x001ea20000300800 */
[----:B------:R-:W-:Y:S02]  /*338d0*/  STL [R1+0xafc], R17 ;  /* 0x000afc1101007387 */ /* 0x000fe40000100800 */
[----:B------:R-:W2:Y:S02]  /*338e0*/  LDL.LU R4, [R1+0xb00] ;  /* 0x000b000001047983 */ /* 0x000ea40000300800 */
[----:B------:R-:W-:Y:S01]  /*338f0*/  STL [R1+0xaf4], R18 ;  /* 0x000af41201007387 */ /* 0x000fe20000100800 */
[----:B------:R-:W2:Y:S01]  /*33900*/  LDL.LU R27, [R1+0xad4] ;  /* 0x000ad400011b7983 */ /* 0x000ea20000300800 */
[----:B------:R-:W-:Y:S02]  /*33910*/  STL [R1+0xb18], R13 ;  /* 0x000b180d01007387 */ /* 0x000fe40000100800 */
[----:B------:R-:W2:Y:S01]  /*33920*/  LDL.LU R23, [R1+0xaf8] ;  /* 0x000af80001177983 */ /* 0x000ea20000300800 */
[----:B---3--:R-:W-:-:S05]  /*33930*/  IADD3 R29, P4, R29, R22, RZ ;  /* 0x000000161d1d7210 */ /* 0x008fca0007f9e0ff */
[----:B------:R0:W-:Y:S01]  /*33940*/  STL [R1+0xaec], R29 ;  /* 0x000aec1d01007387 */ /* 0x0001e20000100800 */
[----:B------:R-:W3:Y:S02]  /*33950*/  LDL.LU R24, [R1+0xacc] ;  /* 0x000acc0001187983 */ /* 0x000ee40000300800 */
[----:B------:R-:W3:Y:S02]  /*33960*/  LDL.LU R25, [R1+0xaf0] ;  /* 0x000af00001197983 */ /* 0x000ee40000300800 */
[----:B------:R-:W3:Y:S01]  /*33970*/  LDL.LU R26, [R1+0xac4] ;  /* 0x000ac400011a7983 */ /* 0x000ee20000300800 */
[----:B------:R-:W3:Y:S01]  /*33980*/  LDL.LU R14, [R1+0xae8] ;  /* 0x000ae800010e7983 */ /* 0x000ee20000300800 */
[----:B------:R-:W3:Y:S03]  /*33990*/  LDL.LU R15, [R1+0xabc] ;  /* 0x000abc00010f7983 */ /* 0x000ee60000300800 */
[----:B0-----:R-:W3:Y:S01]  /*339a0*/  LDL.LU R29, [R1+0xae0] ;  /* 0x000ae000011d7983 */ /* 0x001ee20000300800 */
[----:B------:R-:W3:Y:S02]  /*339b0*/  LDL.LU R8, [R1+0xab4] ;  /* 0x000ab40001087983 */ /* 0x000ee40000300800 */
[----:B------:R-:W3:Y:S02]  /*339c0*/  LDL.LU R9, [R1+0xad8] ;  /* 0x000ad80001097983 */ /* 0x000ee40000300800 */
[----:B----4-:R-:W-:-:S05]  /*339d0*/  IMAD.X R28, R28, 0x1, R0, P5 ;  /* 0x000000011c1c7824 */ /* 0x010fca00028e0600 */
[----:B------:R0:W-:Y:S04]  /*339e0*/  STL [R1+0xb10], R28 ;  /* 0x000b101c01007387 */ /* 0x0001e80000100800 */
[----:B0-----:R-:W4:Y:S01]  /*339f0*/  LDL.LU R28, [R1+0xaac] ;  /* 0x000aac00011c7983 */ /* 0x001f220000300800 */
[----:B------:R-:W-:Y:S01]  /*33a00*/  IADD3 R3, P5, R3, R22, RZ ;  /* 0x0000001603037210 */ /* 0x000fe20007fbe0ff */
[----:B------:R-:W4:Y:S02]  /*33a10*/  LDL.LU R10, [R1+0xad0] ;  /* 0x000ad000010a7983 */ /* 0x000f240000300800 */
[----:B------:R-:W4:Y:S01]  /*33a20*/  LDL.LU R11, [R1+0xaa4] ;  /* 0x000aa400010b7983 */ /* 0x000f220000300800 */
[----:B------:R-:W4:Y:S01]  /*33a30*/  LDL.LU R5, [R1+0xac8] ;  /* 0x000ac80001057983 */ /* 0x000f220000300800 */
[----:B------:R0:W-:Y:S02]  /*33a40*/  STL [R1+0xae4], R3 ;  /* 0x000ae40301007387 */ /* 0x0001e40000100800 */
[----:B------:R-:W4:Y:S02]  /*33a50*/  LDL.LU R6, [R1+0xa9c] ;  /* 0x000a9c0001067983 */ /* 0x000f240000300800 */
[----:B------:R-:W4:Y:S01]  /*33a60*/  LDL.LU R7, [R1+0xac0] ;  /* 0x000ac00001077983 */ /* 0x000f220000300800 */
[----:B------:R-:W4:Y:S04]  /*33a70*/  LDL.LU R21, [R1+0xa94] ;  /* 0x000a940001157983 */ /* 0x000f280000300800 */
[----:B0-----:R-:W4:Y:S01]  /*33a80*/  LDL.LU R3, [R1+0xab8] ;  /* 0x000ab80001037983 */ /* 0x001f220000300800 */
[----:B------:R-:W4:Y:S02]  /*33a90*/  LDL.LU R20, [R1+0xa8c] ;  /* 0x000a8c0001147983 */ /* 0x000f240000300800 */
[----:B------:R-:W4:Y:S02]  /*33aa0*/  LDL.LU R19, [R1+0xab0] ;  /* 0x000ab00001137983 */ /* 0x000f240000300800 */
[----:B------:R-:W4:Y:S02]  /*33ab0*/  LDL.LU R16, [R1+0xa84] ;  /* 0x000a840001107983 */ /* 0x000f240000300800 */
[----:B------:R-:W-:-:S05]  /*33ac0*/  IMAD.X R2, R2, 0x1, R0, P6 ;  /* 0x0000000102027824 */ /* 0x000fca00030e0600 */
[----:B------:R0:W-:Y:S01]  /*33ad0*/  STL [R1+0xb08], R2 ;  /* 0x000b080201007387 */ /* 0x0001e20000100800 */
[----:B------:R-:W4:Y:S03]  /*33ae0*/  LDL.LU R17, [R1+0xaa8] ;  /* 0x000aa80001117983 */ /* 0x000f260000300800 */
[----:B0-----:R-:W4:Y:S01]  /*33af0*/  LDL.LU R2, [R1+0xa7c] ;  /* 0x000a7c0001027983 */ /* 0x001f220000300800 */
[----:B------:R-:W4:Y:S02]  /*33b00*/  LDL.LU R18, [R1+0xaa0] ;  /* 0x000aa00001127983 */ /* 0x000f240000300800 */
[----:B------:R-:W4:Y:S01]  /*33b10*/  LDL.LU R13, [R1+0xa74] ;  /* 0x000a7400010d7983 */ /* 0x000f220000300800 */
[-C--:B--2---:R-:W-:Y:S01]  /*33b20*/  IADD3 R12, P6, R12, R22.reuse, RZ ;  /* 0x000000160c0c7210 */ /* 0x084fe20007fde0ff */
[----:B------:R-:W-:Y:S01]  /*33b30*/  IMAD.X R4, R4, 0x1, R0, P1 ;  /* 0x0000000104047824 */ /* 0x000fe200008e0600 */
[----:B------:R-:W-:-:S03]  /*33b40*/  IADD3 R27, P1, R27, R22, RZ ;  /* 0x000000161b1b7210 */ /* 0x000fc60007f3e0ff */
[----:B------:R0:W-:Y:S01]  /*33b50*/  STL [R1+0xadc], R12 ;  /* 0x000adc0c01007387 */ /* 0x0001e20000100800 */
[----:B------:R-:W-:-:S03]  /*33b60*/  IMAD.X R23, R23, 0x1, R0, P2 ;  /* 0x0000000117177824 */ /* 0x000fc600010e0600 */
[----:B0-----:R-:W2:Y:S01]  /*33b70*/  LDL.LU R12, [R1+0xa98] ;  /* 0x000a9800010c7983 */ /* 0x001ea20000300800 */
[----:B------:R-:W-:Y:S02]  /*33b80*/  STL [R1+0xb00], R4 ;  /* 0x000b000401007387 */ /* 0x000fe40000100800 */
[----:B------:R-:W-:Y:S02]  /*33b90*/  STL [R1+0xad4], R27 ;  /* 0x000ad41b01007387 */ /* 0x000fe40000100800 */
[----:B------:R-:W-:Y:S01]  /*33ba0*/  STL [R1+0xaf8], R23 ;  /* 0x000af81701007387 */ /* 0x000fe20000100800 */
[-C--:B---3--:R-:W-:Y:S01]  /*33bb0*/  IADD3 R24, P2, R24, R22.reuse, RZ ;  /* 0x0000001618187210 */ /* 0x088fe20007f5e0ff */
[--C-:B------:R-:W-:Y:S01]  /*33bc0*/  IMAD.X R25, R25, 0x1, R0.reuse, P3 ;  /* 0x0000000119197824 */ /* 0x100fe200018e0600 */
[-C--:B------:R-:W-:Y:S01]  /*33bd0*/  IADD3 R26, P3, R26, R22.reuse, RZ ;  /* 0x000000161a1a7210 */ /* 0x080fe20007f7e0ff */
[--C-:B------:R-:W-:Y:S02]  /*33be0*/  IMAD.X R14, R14, 0x1, R0.reuse, P4 ;  /* 0x000000010e0e7824 */ /* 0x100fe400020e0600 */
[----:B------:R-:W-:Y:S01]  /*33bf0*/  STL [R1+0xacc], R24 ;  /* 0x000acc1801007387 */ /* 0x000fe20000100800 */
[----:B------:R-:W-:Y:S02]  /*33c00*/  STL [R1+0xaf0], R25 ;  /* 0x000af01901007387 */ /* 0x000fe40000100800 */
[--C-:B------:R-:W-:Y:S01]  /*33c10*/  IMAD.X R29, R29, 0x1, R0.reuse, P5 ;  /* 0x000000011d1d7824 */ /* 0x100fe200028e0600 */
[----:B------:R-:W-:Y:S01]  /*33c20*/  IADD3 R15, P4, R15, R22, RZ ;  /* 0x000000160f0f7210 */ /* 0x000fe20007f9e0ff */
[----:B------:R-:W-:Y:S01]  /*33c30*/  STL [R1+0xac4], R26 ;  /* 0x000ac41a01007387 */ /* 0x000fe20000100800 */
[----:B------:R-:W-:-:S02]  /*33c40*/  IMAD.X R9, R9, 0x1, R0, P6 ;  /* 0x0000000109097824 */ /* 0x000fc400030e0600 */
[----:B------:R0:W-:Y:S02]  /*33c50*/  STL [R1+0xae0], R29 ;  /* 0x000ae01d01007387 */ /* 0x0001e40000100800 */
[----:B------:R-:W-:Y:S01]  /*33c60*/  STL [R1+0xae8], R14 ;  /* 0x000ae80e01007387 */ /* 0x000fe20000100800 */
[-C--:B------:R-:W-:Y:S01]  /*33c70*/  IADD3 R8, P5, R8, R22.reuse, RZ ;  /* 0x0000001608087210 */ /* 0x080fe20007fbe0ff */
[----:B0-----:R-:W3:Y:S01]  /*33c80*/  LDL.LU R29, [R1+0xa6c] ;  /* 0x000a6c00011d7983 */ /* 0x001ee20000300800 */
[----:B------:R-:W-:Y:S01]  /*33c90*/  STL [R1+0xabc], R15 ;  /* 0x000abc0f01007387 */ /* 0x000fe20000100800 */
[----:B----4-:R-:W-:Y:S01]  /*33ca0*/  IADD3 R28, P6, R28, R22, RZ ;  /* 0x000000161c1c7210 */ /* 0x010fe20007fde0ff */
[----:B------:R-:W-:-:S04]  /*33cb0*/  IMAD.X R10, R10, 0x1, R0, P1 ;  /* 0x000000010a0a7824 */ /* 0x000fc800008e0600 */
[----:B------:R0:W-:Y:S01]  /*33cc0*/  STL [R1+0xaac], R28 ;  /* 0x000aac1c01007387 */ /* 0x0001e20000100800 */
[----:B------:R-:W-:Y:S01]  /*33cd0*/  STL [R1+0xab4], R8 ;  /* 0x000ab40801007387 */ /* 0x000fe20000100800 */
[-C--:B------:R-:W-:Y:S01]  /*33ce0*/  IADD3 R11, P1, R11, R22.reuse, RZ ;  /* 0x000000160b0b7210 */ /* 0x080fe20007f3e0ff */
[--C-:B------:R-:W-:Y:S01]  /*33cf0*/  IMAD.X R5, R5, 0x1, R0.reuse, P2 ;  /* 0x0000000105057824 */ /* 0x100fe200010e0600 */
[-C--:B------:R-:W-:Y:S01]  /*33d00*/  IADD3 R6, P2, R6, R22.reuse, RZ ;  /* 0x0000001606067210 */ /* 0x080fe20007f5e0ff */
[----:B0-----:R-:W4:Y:S01]  /*33d10*/  LDL.LU R28, [R1+0xa90] ;  /* 0x000a9000011c7983 */ /* 0x001f220000300800 */
[----:B------:R-:W-:Y:S02]  /*33d20*/  STL [R1+0xad8], R9 ;  /* 0x000ad80901007387 */ /* 0x000fe40000100800 */
[--C-:B------:R-:W-:Y:S02]  /*33d30*/  IMAD.X R3, R3, 0x1, R0.reuse, P4 ;  /* 0x0000000103037824 */ /* 0x100fe400020e0600 */
        /* <DEDUP_REMOVED lines=12> */
[----:B0-----:R-:W4:Y:S01]  /*33e00*/  LDL.LU R3, [R1+0xa64] ;  /* 0x000a640001037983 */ /* 0x001f220000300800 */
[-C--:B------:R-:W-:Y:S01]  /*33e10*/  IADD3 R2, P6, R2, R22.reuse, RZ ;  /* 0x0000001602027210 */ /* 0x080fe20007fde0ff */
[----:B------:R-:W-:Y:S02]  /*33e20*/  STL [R1+0xa94], R21 ;  /* 0x000a941501007387 */ /* 0x000fe40000100800 */
[----:B------:R-:W-:Y:S01]  /*33e30*/  STL [R1+0xa8c], R20 ;  /* 0x000a8c1401007387 */ /* 0x000fe20000100800 */
[----:B------:R-:W-:Y:S01]  /*33e40*/  STL [R1+0xab0], R19 ;  /* 0x000ab01301007387 */ /* 0x000fe20000100800 */
[----:B------:R0:W-:Y:S02]  /*33e50*/  STL [R1+0xa7c], R2 ;  /* 0x000a7c0201007387 */ /* 0x0001e40000100800 */
[----:B------:R-:W-:Y:S01]  /*33e60*/  STL [R1+0xa84], R16 ;  /* 0x000a841001007387 */ /* 0x000fe20000100800 */
[----:B0-----:R-:W4:Y:S01]  /*33e70*/  LDL.LU R2, [R1+0xa88] ;  /* 0x000a880001027983 */ /* 0x001f220000300800 */
[--C-:B------:R-:W-:Y:S01]  /*33e80*/  IMAD.X R18, R18, 0x1, R0.reuse, P1 ;  /* 0x0000000112127824 */ /* 0x100fe200008e0600 */
[----:B------:R-:W-:Y:S01]  /*33e90*/  IADD3 R13, P1, R13, R22, RZ ;  /* 0x000000160d0d7210 */ /* 0x000fe20007f3e0ff */
[----:B------:R-:W-:Y:S01]  /*33ea0*/  STL [R1+0xaa8], R17 ;  /* 0x000aa81101007387 */ /* 0x000fe20000100800 */
[----:B------:R-:W4:Y:S02]  /*33eb0*/  LDL.LU R4, [R1+0xa5c] ;  /* 0x000a5c0001047983 */ /* 0x000f240000300800 */
[----:B------:R-:W-:Y:S02]  /*33ec0*/  STL [R1+0xaa0], R18 ;  /* 0x000aa01201007387 */ /* 0x000fe40000100800 */
[----:B------:R-:W4:Y:S02]  /*33ed0*/  LDL.LU R27, [R1+0xa80] ;  /* 0x000a8000011b7983 */ /* 0x000f240000300800 */
[----:B------:R-:W-:Y:S01]  /*33ee0*/  STL [R1+0xa74], R13 ;  /* 0x000a740d01007387 */ /* 0x000fe20000100800 */
[----:B------:R-:W4:Y:S01]  /*33ef0*/  LDL.LU R23, [R1+0xa54] ;  /* 0x000a540001177983 */ /* 0x000f220000300800 */
[----:B--2---:R-:W-:-:S05]  /*33f00*/  IMAD.X R12, R12, 0x1, R0, P2 ;  /* 0x000000010c0c7824 */ /* 0x004fca00010e0600 */
[----:B------:R0:W-:Y:S01]  /*33f10*/  STL [R1+0xa98], R12 ;  /* 0x000a980c01007387 */ /* 0x0001e20000100800 */
[----:B------:R-:W2:Y:S02]  /*33f20*/  LDL.LU R24, [R1+0xa78] ;  /* 0x000a780001187983 */ /* 0x000ea40000300800 */
[----:B------:R-:W2:Y:S02]  /*33f30*/  LDL.LU R25, [R1+0xa4c] ;  /* 0x000a4c0001197983 */ /* 0x000ea40000300800 */
[----:B------:R-:W2:Y:S01]  /*33f40*/  LDL.LU R26, [R1+0xa70] ;  /* 0x000a7000011a7983 */ /* 0x000ea20000300800 */
[----:B------:R-:W2:Y:S01]  /*33f50*/  LDL.LU R14, [R1+0xa44] ;  /* 0x000a4400010e7983 */ /* 0x000ea20000300800 */
[----:B------:R-:W2:Y:S03]  /*33f60*/  LDL.LU R15, [R1+0xa68] ;  /* 0x000a6800010f7983 */ /* 0x000ea60000300800 */
[----:B0-----:R-:W2:Y:S01]  /*33f70*/  LDL.LU R12, [R1+0xa3c] ;  /* 0x000a3c00010c7983 */ /* 0x001ea20000300800 */
[----:B------:R-:W2:Y:S02]  /*33f80*/  LDL.LU R8, [R1+0xa60] ;  /* 0x000a600001087983 */ /* 0x000ea40000300800 */
[----:B------:R-:W2:Y:S01]  /*33f90*/  LDL.LU R9, [R1+0xa34] ;  /* 0x000a340001097983 */ /* 0x000ea20000300800 */
[----:B---3--:R-:W-:-:S05]  /*33fa0*/  IADD3 R29, P2, R29, R22, RZ ;  /* 0x000000161d1d7210 */ /* 0x008fca0007f5e0ff */
[----:B------:R0:W-:Y:S04]  /*33fb0*/  STL [R1+0xa6c], R29 ;  /* 0x000a6c1d01007387 */ /* 0x0001e80000100800 */
[----:B0-----:R-:W3:Y:S01]  /*33fc0*/  LDL.LU R29, [R1+0xa58] ;  /* 0x000a5800011d7983 */ /* 0x001ee20000300800 */
[----:B------:R-:W3:Y:S02]  /*33fd0*/  LDL.LU R10, [R1+0xa2c] ;  /* 0x000a2c00010a7983 */ /* 0x000ee40000300800 */
[----:B------:R-:W3:Y:S02]  /*33fe0*/  LDL.LU R11, [R1+0xa50] ;  /* 0x000a5000010b7983 */ /* 0x000ee40000300800 */
[----:B------:R-:W3:Y:S02]  /*33ff0*/  LDL.LU R5, [R1+0xa24] ;  /* 0x000a240001057983 */ /* 0x000ee40000300800 */
[----:B----4-:R-:W-:-:S05]  /*34000*/  IMAD.X R28, R28, 0x1, R0, P3 ;  /* 0x000000011c1c7824 */ /* 0x010fca00018e0600 */
[----:B------:R0:W-:Y:S01]  /*34010*/  STL [R1+0xa90], R28 ;  /* 0x000a901c01007387 */ /* 0x0001e20000100800 */
[----:B------:R-:W4:Y:S02]  /*34020*/  LDL.LU R6, [R1+0xa48] ;  /* 0x000a480001067983 */ /* 0x000f240000300800 */
[----:B------:R-:W4:Y:S02]  /*34030*/  LDL.LU R7, [R1+0xa1c] ;  /* 0x000a1c0001077983 */ /* 0x000f240000300800 */
[----:B------:R-:W4:Y:S01]  /*34040*/  LDL.LU R21, [R1+0xa40] ;  /* 0x000a400001157983 */ /* 0x000f220000300800 */
[----:B0-----:R-:W4:Y:S01]  /*34050*/  LDL.LU R28, [R1+0xa14] ;  /* 0x000a1400011c7983 */ /* 0x001f220000300800 */
[----:B------:R-:W4:Y:S02]  /*34060*/  LDL.LU R20, [R1+0xa38] ;  /* 0x000a380001147983 */ /* 0x000f240000300800 */
[----:B------:R-:W4:Y:S01]  /*34070*/  LDL.LU R19, [R1+0xa0c] ;  /* 0x000a0c0001137983 */ /* 0x000f220000300800 */
[----:B------:R-:W-:Y:S01]  /*34080*/  IADD3 R3, P3, R3, R22, RZ ;  /* 0x0000001603037210 */ /* 0x000fe20007f7e0ff */
[----:B------:R-:W4:Y:S04]  /*34090*/  LDL.LU R16, [R1+0xa30] ;  /* 0x000a300001107983 */ /* 0x000f280000300800 */
[----:B------:R0:W-:Y:S01]  /*340a0*/  STL [R1+0xa64], R3 ;  /* 0x000a640301007387 */ /* 0x0001e20000100800 */
[----:B------:R-:W4:Y:S03]  /*340b0*/  LDL.LU R17, [R1+0xa04] ;  /* 0x000a040001117983 */ /* 0x000f260000300800 */
[----:B0-----:R-:W4:Y:S01]  /*340c0*/  LDL.LU R3, [R1+0xa28] ;  /* 0x000a280001037983 */ /* 0x001f220000300800 */
[----:B------:R-:W-:-:S02]  /*340d0*/  IMAD.X R2, R2, 0x1, R0, P4 ;  /* 0x0000000102027824 */ /* 0x000fc400020e0600 */
[----:B------:R-:W4:Y:S02]  /*340e0*/  LDL.LU R18, [R1+0x9fc] ;  /* 0x0009fc0001127983 */ /* 0x000f240000300800 */
[----:B------:R-:W4:Y:S01]  /*340f0*/  LDL.LU R13, [R1+0xa20] ;  /* 0x000a2000010d7983 */ /* 0x000f220000300800 */
[----:B------:R0:W-:Y:S04]  /*34100*/  STL [R1+0xa88], R2 ;  /* 0x000a880201007387 */ /* 0x0001e80000100800 */
[----:B0-----:R-:W4:Y:S01]  /*34110*/  LDL.LU R2, [R1+0x9f4] ;  /* 0x0009f40001027983 */ /* 0x001f220000300800 */
[-C--:B------:R-:W-:Y:S01]  /*34120*/  IADD3 R4, P4, R4, R22.reuse, RZ ;  /* 0x0000001604047210 */ /* 0x080fe20007f9e0ff */
[----:B------:R-:W-:Y:S01]  /*34130*/  IMAD.X R27, R27, 0x1, R0, P5 ;  /* 0x000000011b1b7824 */ /* 0x000fe200028e0600 */
[----:B------:R-:W-:-:S03]  /*34140*/  IADD3 R23, P5, R23, R22, RZ ;  /* 0x0000001617177210 */ /* 0x000fc60007fbe0ff */
[----:B------:R-:W-:Y:S01]  /*34150*/  STL [R1+0xa5c], R4 ;  /* 0x000a5c0401007387 */ /* 0x000fe20000100800 */
[----:B------:R-:W-:Y:S02]  /*34160*/  STL [R1+0xa80], R27 ;  /* 0x000a801b01007387 */ /* 0x000fe40000100800 */
[----:B------:R-:W-:Y:S02]  /*34170*/  STL [R1+0xa54], R23 ;  /* 0x000a541701007387 */ /* 0x000fe40000100800 */
[--C-:B--2---:R-:W-:Y:S01]  /*34180*/  IMAD.X R24, R24, 0x1, R0.reuse, P6 ;  /* 0x0000000118187824 */ /* 0x104fe200030e0600 */
[-C--:B------:R-:W-:Y:S01]  /*34190*/  IADD3 R25, P6, R25, R22.reuse, RZ ;  /* 0x0000001619197210 */ /* 0x080fe20007fde0ff */
[--C-:B------:R-:W-:Y:S02]  /*341a0*/  IMAD.X R26, R26, 0x1, R0.reuse, P1 ;  /* 0x000000011a1a7824 */ /* 0x100fe400008e0600 */
[----:B------:R-:W-:Y:S01]  /*341b0*/  IMAD.X R15, R15, 0x1, R0, P2 ;  /* 0x000000010f0f7824 */ /* 0x000fe200010e0600 */
[-C--:B------:R-:W-:Y:S01]  /*341c0*/  IADD3 R14, P1, R14, R22.reuse, RZ ;  /* 0x000000160e0e7210 */ /* 0x080fe20007f3e0ff */
[----:B------:R-:W-:Y:S01]  /*341d0*/  STL [R1+0xa78], R24 ;  /* 0x000a781801007387 */ /* 0x000fe20000100800 */
[----:B------:R-:W-:-:S03]  /*341e0*/  IADD3 R12, P2, R12, R22, RZ ;  /* 0x000000160c0c7210 */ /* 0x000fc60007f5e0ff */
[----:B------:R-:W-:Y:S01]  /*341f0*/  STL [R1+0xa4c], R25 ;  /* 0x000a4c1901007387 */ /* 0x000fe20000100800 */
[----:B------:R-:W-:Y:S02]  /*34200*/  STL [R1+0xa70], R26 ;  /* 0x000a701a01007387 */ /* 0x000fe40000100800 */
[--C-:B------:R-:W-:Y:S01]  /*34210*/  IMAD.X R8, R8, 0x1, R0.reuse, P3 ;  /* 0x0000000108087824 */ /* 0x100fe200018e0600 */
[----:B------:R0:W-:Y:S01]  /*34220*/  STL [R1+0xa3c], R12 ;  /* 0x000a3c0c01007387 */ /* 0x0001e20000100800 */
[----:B------:R-:W-:Y:S01]  /*34230*/  STL [R1+0xa44], R14 ;  /* 0x000a440e01007387 */ /* 0x000fe20000100800 */
[-C--:B------:R-:W-:Y:S02]  /*34240*/  IADD3 R9, P3, R9, R22.reuse, RZ ;  /* 0x0000001609097210 */ /* 0x080fe40007f7e0ff */
[----:B0-----:R-:W2:Y:S01]  /*34250*/  LDL.LU R12, [R1+0xa18] ;  /* 0x000a1800010c7983 */ /* 0x001ea20000300800 */
[----:B------:R-:W-:Y:S02]  /*34260*/  STL [R1+0xa68], R15 ;  /* 0x000a680f01007387 */ /* 0x000fe40000100800 */
[--C-:B---3--:R-:W-:Y:S01]  /*34270*/  IMAD.X R29, R29, 0x1, R0.reuse, P4 ;  /* 0x000000011d1d7824 */ /* 0x108fe200020e0600 */
[-C--:B------:R-:W-:Y:S01]  /*34280*/  IADD3 R10, P4, R10, R22.reuse, RZ ;  /* 0x000000160a0a7210 */ /* 0x080fe20007f9e0ff */
[----:B------:R-:W-:Y:S01]  /*34290*/  IMAD.X R11, R11, 0x1, R0, P5 ;  /* 0x000000010b0b7824 */ /* 0x000fe200028e0600 */
[----:B------:R-:W-:-:S02]  /*342a0*/  IADD3 R5, P5, R5, R22, RZ ;  /* 0x0000001605057210 */ /* 0x000fc40007fbe0ff */
[----:B------:R0:W-:Y:S01]  /*342b0*/  STL [R1+0xa58], R29 ;  /* 0x000a581d01007387 */ /* 0x0001e20000100800 */
[----:B------:R-:W-:Y:S02]  /*342c0*/  STL [R1+0xa60], R8 ;  /* 0x000a600801007387 */ /* 0x000fe40000100800 */
[--C-:B----4-:R-:W-:Y:S02]  /*342d0*/  IMAD.X R6, R6, 0x1, R0.reuse, P6 ;  /* 0x0000000106067824 */ /* 0x110fe400030e0600 */
[----:B------:R-:W-:Y:S01]  /*342e0*/  IMAD.X R21, R21, 0x1, R0, P1 ;  /* 0x0000000115157824 */ /* 0x000fe200008e0600 */
[----:B0-----:R-:W3:Y:S01]  /*342f0*/  LDL.LU R29, [R1+0x9ec] ;  /* 0x0009ec00011d7983 */ /* 0x001ee20000300800 */
[----:B------:R-:W-:Y:S02]  /*34300*/  STL [R1+0xa34], R9 ;  /* 0x000a340901007387 */ /* 0x000fe40000100800 */
[----:B------:R-:W-:Y:S01]  /*34310*/  STL [R1+0xa2c], R10 ;  /* 0x000a2c0a01007387 */ /* 0x000fe20000100800 */
[----:B------:R-:W-:-:S02]  /*34320*/  IADD3 R7, P6, R7, R22, RZ ;  /* 0x0000001607077210 */ /* 0x000fc40007fde0ff */
[-C--:B------:R-:W-:Y:S01]  /*34330*/  IADD3 R28, P1, R28, R22.reuse, RZ ;  /* 0x000000161c1c7210 */ /* 0x080fe20007f3e0ff */
[----:B------:R-:W-:Y:S01]  /*34340*/  STL [R1+0xa50], R11 ;  /* 0x000a500b01007387 */ /* 0x000fe20000100800 */
[----:B------:R-:W-:Y:S02]  /*34350*/  STL [R1+0xa24], R5 ;  /* 0x000a240501007387 */ /* 0x000fe40000100800 */
[----:B------:R-:W-:Y:S01]  /*34360*/  STL [R1+0xa48], R6 ;  /* 0x000a480601007387 */ /* 0x000fe20000100800 */
[----:B------:R0:W-:Y:S01]  /*34370*/  STL [R1+0xa14], R28 ;  /* 0x000a141c01007387 */ /* 0x0001e20000100800 */
[----:B------:R-:W-:Y:S02]  /*34380*/  STL [R1+0xa1c], R7 ;  /* 0x000a1c0701007387 */ /* 0x000fe40000100800 */
[--C-:B------:R-:W-:Y:S01]  /*34390*/  IMAD.X R20, R20, 0x1, R0.reuse, P2 ;  /* 0x0000000114147824 */ /* 0x100fe200010e0600 */
[-C--:B------:R-:W-:Y:S01]  /*343a0*/  IADD3 R19, P2, R19, R22.reuse, RZ ;  /* 0x0000001613137210 */ /* 0x080fe20007f5e0ff */
[--C-:B------:R-:W-:Y:S01]  /*343b0*/  IMAD.X R16, R16, 0x1, R0.reuse, P3 ;  /* 0x0000000110107824 */ /* 0x100fe200018e0600 */
[----:B0-----:R-:W4:Y:S01]  /*343c0*/  LDL.LU R28, [R1+0xa10] ;  /* 0x000a1000011c7983 */ /* 0x001f220000300800 */
[----:B------:R-:W-:Y:S02]  /*343d0*/  STL [R1+0xa40], R21 ;  /* 0x000a401501007387 */ /* 0x000fe40000100800 */
[--C-:B------:R-:W-:Y:S01]  /*343e0*/  IMAD.X R3, R3, 0x1, R0.reuse, P4 ;  /* 0x0000000103037824 */ /* 0x100fe200020e0600 */
[-C--:B------:R-:W-:Y:S01]  /*343f0*/  IADD3 R17, P3, R17, R22.reuse, RZ ;  /* 0x0000001611117210 */ /* 0x080fe20007f7e0ff */
[----:B------:R-:W-:Y:S01]  /*34400*/  STL [R1+0xa38], R20 ;  /* 0x000a381401007387 */ /* 0x000fe20000100800 */
[----:B------:R-:W-:Y:S02]  /*34410*/  STL [R1+0xa0c], R19 ;  /* 0x000a0c1301007387 */ /* 0x000fe40000100800 */
[----:B------:R0:W-:Y:S01]  /*34420*/  STL [R1+0xa28], R3 ;  /* 0x000a280301007387 */ /* 0x0001e20000100800 */
[----:B------:R-:W-:Y:S01]  /*34430*/  IADD3 R18, P4, R18, R22, RZ ;  /* 0x0000001612127210 */ /* 0x000fe20007f9e0ff */
[----:B------:R-:W-:Y:S01]  /*34440*/  STL [R1+0xa30], R16 ;  /* 0x000a301001007387 */ /* 0x000fe20000100800 */
[----:B------:R-:W-:-:S03]  /*34450*/  IMAD.X R13, R13, 0x1, R0, P5 ;  /* 0x000000010d0d7824 */ /* 0x000fc600028e0600 */
        /* <DEDUP_REMOVED lines=17> */
[----:B--2---:R-:W-:-:S05]  /*34570*/  IMAD.X R12, R12, 0x1, R0, P6 ;  /* 0x000000010c0c7824 */ /* 0x004fca00030e0600 */
[----:B------:R0:W-:Y:S04]  /*34580*/  STL [R1+0xa18], R12 ;  /* 0x000a180c01007387 */ /* 0x0001e80000100800 */
[----:B0-----:R-:W2:Y:S01]  /*34590*/  LDL.LU R12, [R1+0x9b4] ;  /* 0x0009b400010c7983 */ /* 0x001ea20000300800 */
[----:B------:R-:W2:Y:S02]  /*345a0*/  LDL.LU R10, [R1+0x9d8] ;  /* 0x0009d800010a7983 */ /* 0x000ea40000300800 */
[----:B------:R-:W2:Y:S02]  /*345b0*/  LDL.LU R11, [R1+0x9ac] ;  /* 0x0009ac00010b7983 */ /* 0x000ea40000300800 */
[----:B------:R-:W2:Y:S01]  /*345c0*/  LDL.LU R5, [R1+0x9d0] ;  /* 0x0009d00001057983 */ /* 0x000ea20000300800 */
[----:B---3--:R-:W-:-:S05]  /*345d0*/  IADD3 R29, P6, R29, R22, RZ ;  /* 0x000000161d1d7210 */ /* 0x008fca0007fde0ff */
[----:B------:R0:W-:Y:S01]  /*345e0*/  STL [R1+0x9ec], R29 ;  /* 0x0009ec1d01007387 */ /* 0x0001e20000100800 */
[----:B------:R-:W3:Y:S02]  /*345f0*/  LDL.LU R6, [R1+0x9a4] ;  /* 0x0009a40001067983 */ /* 0x000ee40000300800 */
[----:B------:R-:W3:Y:S02]  /*34600*/  LDL.LU R7, [R1+0x9c8] ;  /* 0x0009c80001077983 */ /* 0x000ee40000300800 */
[----:B------:R-:W3:Y:S01]  /*34610*/  LDL.LU R21, [R1+0x99c] ;  /* 0x00099c0001157983 */ /* 0x000ee20000300800 */
[----:B0-----:R-:W3:Y:S01]  /*34620*/  LDL.LU R29, [R1+0x9c0] ;  /* 0x0009c000011d7983 */ /* 0x001ee20000300800 */
[----:B------:R-:W3:Y:S02]  /*34630*/  LDL.LU R20, [R1+0x994] ;  /* 0x0009940001147983 */ /* 0x000ee40000300800 */
[----:B------:R-:W3:Y:S02]  /*34640*/  LDL.LU R19, [R1+0x9b8] ;  /* 0x0009b80001137983 */ /* 0x000ee40000300800 */
[----:B------:R-:W3:Y:S02]  /*34650*/  LDL.LU R16, [R1+0x98c] ;  /* 0x00098c0001107983 */ /* 0x000ee40000300800 */
[----:B----4-:R-:W-:-:S05]  /*34660*/  IMAD.X R28, R28, 0x1, R0, P1 ;  /* 0x000000011c1c7824 */ /* 0x010fca00008e0600 */
[----:B------:R0:W-:Y:S01]  /*34670*/  STL [R1+0xa10], R28 ;  /* 0x000a101c01007387 */ /* 0x0001e20000100800 */
[----:B------:R-:W4:Y:S03]  /*34680*/  LDL.LU R17, [R1+0x9b0] ;  /* 0x0009b00001117983 */ /* 0x000f260000300800 */
[----:B0-----:R-:W4:Y:S01]  /*34690*/  LDL.LU R28, [R1+0x984] ;  /* 0x00098400011c7983 */ /* 0x001f220000300800 */
[----:B------:R-:W4:Y:S01]  /*346a0*/  LDL.LU R18, [R1+0x9a8] ;  /* 0x0009a80001127983 */ /* 0x000f220000300800 */
[-C--:B------:R-:W-:Y:S01]  /*346b0*/  IADD3 R3, P1, R3, R22.reuse, RZ ;  /* 0x0000001603037210 */ /* 0x080fe20007f3e0ff */
[----:B------:R-:W4:Y:S02]  /*346c0*/  LDL.LU R13, [R1+0x97c] ;  /* 0x00097c00010d7983 */ /* 0x000f240000300800 */
[--C-:B------:R-:W-:Y:S02]  /*346d0*/  IMAD.X R4, R4, 0x1, R0.reuse, P2 ;  /* 0x0000000104047824 */ /* 0x100fe400010e0600 */
        /* <DEDUP_REMOVED lines=17> */
[----:B0-----:R-:W4:Y:S01]  /*347f0*/  LDL.LU R2, [R1+0x974] ;  /* 0x0009740001027983 */ /* 0x001f220000300800 */
[-C--:B------:R-:W-:Y:S01]  /*34800*/  IADD3 R15, P5, R15, R22.reuse, RZ ;  /* 0x000000160f0f7210 */ /* 0x080fe20007fbe0ff */
[----:B------:R-:W-:Y:S01]  /*34810*/  IMAD.X R9, R9, 0x1, R0, P1 ;  /* 0x0000000109097824 */ /* 0x000fe200008e0600 */
[----:B------:R-:W-:-:S03]  /*34820*/  IADD3 R8, P6, R8, R22, RZ ;  /* 0x0000001608087210 */ /* 0x000fc60007fde0ff */
[----:B------:R-:W-:Y:S01]  /*34830*/  STL [R1+0x9c4], R15 ;  /* 0x0009c40f01007387 */ /* 0x000fe20000100800 */
[-C--:B--2---:R-:W-:Y:S01]  /*34840*/  IADD3 R12, P1, R12, R22.reuse, RZ ;  /* 0x000000160c0c7210 */ /* 0x084fe20007f3e0ff */
[--C-:B------:R-:W-:Y:S01]  /*34850*/  IMAD.X R10, R10, 0x1, R0.reuse, P2 ;  /* 0x000000010a0a7824 */ /* 0x100fe200010e0600 */
[-C--:B------:R-:W-:Y:S01]  /*34860*/  IADD3 R11, P2, R11, R22.reuse, RZ ;  /* 0x000000160b0b7210 */ /* 0x080fe20007f5e0ff */
[--C-:B------:R-:W-:Y:S02]  /*34870*/  IMAD.X R5, R5, 0x1, R0.reuse, P3 ;  /* 0x0000000105057824 */ /* 0x100fe400018e0600 */
[----:B------:R0:W-:Y:S01]  /*34880*/  STL [R1+0x9b4], R12 ;  /* 0x0009b40c01007387 */ /* 0x0001e20000100800 */
[----:B------:R-:W-:Y:S03]  /*34890*/  STL [R1+0x9bc], R8 ;  /* 0x0009bc0801007387 */ /* 0x000fe60000100800 */
[----:B0-----:R-:W2:Y:S01]  /*348a0*/  LDL.LU R12, [R1+0x998] ;  /* 0x00099800010c7983 */ /* 0x001ea20000300800 */
[----:B------:R-:W-:Y:S02]  /*348b0*/  STL [R1+0x9e0], R9 ;  /* 0x0009e00901007387 */ /* 0x000fe40000100800 */
[----:B------:R-:W-:Y:S02]  /*348c0*/  STL [R1+0x9d8], R10 ;  /* 0x0009d80a01007387 */ /* 0x000fe40000100800 */
[----:B------:R-:W-:Y:S01]  /*348d0*/  STL [R1+0x9ac], R11 ;  /* 0x0009ac0b01007387 */ /* 0x000fe20000100800 */
[----:B------:R-:W-:Y:S01]  /*348e0*/  STL [R1+0x9d0], R5 ;  /* 0x0009d00501007387 */ /* 0x000fe20000100800 */
[-C--:B---3--:R-:W-:Y:S01]  /*348f0*/  IADD3 R6, P3, R6, R22.reuse, RZ ;  /* 0x0000001606067210 */ /* 0x088fe20007f7e0ff */
        /* <DEDUP_REMOVED lines=8> */
[----:B------:R-:W-:Y:S02]  /*34980*/  STL [R1+0x9c8], R7 ;  /* 0x0009c80701007387 */ /* 0x000fe40000100800 */
[--C-:B----4-:R-:W-:Y:S01]  /*34990*/  IMAD.X R17, R17, 0x1, R0.reuse, P1 ;  /* 0x0000000111117824 */ /* 0x110fe200008e0600 */
[----:B0-----:R-:W3:Y:S01]  /*349a0*/  LDL.LU R29, [R1+0x96c] ;  /* 0x00096c00011d7983 */ /* 0x001ee20000300800 */
[----:B------:R-:W-:Y:S02]  /*349b0*/  STL [R1+0x99c], R21 ;  /* 0x00099c1501007387 */ /* 0x000fe40000100800 */
[----:B------:R-:W-:Y:S01]  /*349c0*/  STL [R1+0x994], R20 ;  /* 0x0009941401007387 */ /* 0x000fe20000100800 */
[-C--:B------:R-:W-:Y:S01]  /*349d0*/  IADD3 R28, P1, R28, R22.reuse, RZ ;  /* 0x000000161c1c7210 */ /* 0x080fe20007f3e0ff */
[----:B------:R-:W-:Y:S01]  /*349e0*/  STL [R1+0x9b8], R19 ;  /* 0x0009b81301007387 */ /* 0x000fe20000100800 */
[----:B------:R-:W-:Y:S01]  /*349f0*/  IMAD.X R18, R18, 0x1, R0, P2 ;  /* 0x0000000112127824 */ /* 0x000fe200010e0600 */
[----:B------:R-:W-:-:S02]  /*34a00*/  IADD3 R13, P2, R13, R22, RZ ;  /* 0x000000160d0d7210 */ /* 0x000fc40007f5e0ff */
[----:B------:R0:W-:Y:S01]  /*34a10*/  STL [R1+0x984], R28 ;  /* 0x0009841c01007387 */ /* 0x0001e20000100800 */
[----:B------:R-:W-:Y:S03]  /*34a20*/  STL [R1+0x98c], R16 ;  /* 0x00098c1001007387 */ /* 0x000fe60000100800 */
[----:B0-----:R-:W4:Y:S01]  /*34a30*/  LDL.LU R28, [R1+0x990] ;  /* 0x00099000011c7983 */ /* 0x001f220000300800 */
        /* <DEDUP_REMOVED lines=20> */
[----:B------:R-:W4:Y:S02]  /*34b80*/  LDL.LU R11, [R1+0x958] ;  /* 0x00095800010b7983 */ /* 0x000f240000300800 */
[----:B------:R-:W4:Y:S02]  /*34b90*/  LDL.LU R5, [R1+0x92c] ;  /* 0x00092c0001057983 */ /* 0x000f240000300800 */
[----:B--2---:R-:W-:-:S05]  /*34ba0*/  IMAD.X R12, R12, 0x1, R0, P4 ;  /* 0x000000010c0c7824 */ /* 0x004fca00020e0600 */
[----:B------:R0:W-:Y:S01]  /*34bb0*/  STL [R1+0x998], R12 ;  /* 0x0009980c01007387 */ /* 0x0001e20000100800 */
[----:B------:R-:W2:Y:S02]  /*34bc0*/  LDL.LU R6, [R1+0x950] ;  /* 0x0009500001067983 */ /* 0x000ea40000300800 */
[----:B------:R-:W2:Y:S02]  /*34bd0*/  LDL.LU R7, [R1+0x924] ;  /* 0x0009240001077983 */ /* 0x000ea40000300800 */
[----:B------:R-:W2:Y:S01]  /*34be0*/  LDL.LU R21, [R1+0x948] ;  /* 0x0009480001157983 */ /* 0x000ea20000300800 */
[----:B0-----:R-:W2:Y:S01]  /*34bf0*/  LDL.LU R12, [R1+0x91c] ;  /* 0x00091c00010c7983 */ /* 0x001ea20000300800 */
[----:B------:R-:W2:Y:S02]  /*34c00*/  LDL.LU R20, [R1+0x940] ;  /* 0x0009400001147983 */ /* 0x000ea40000300800 */
[----:B------:R-:W2:Y:S02]  /*34c10*/  LDL.LU R19, [R1+0x914] ;  /* 0x0009140001137983 */ /* 0x000ea40000300800 */
[----:B------:R-:W2:Y:S01]  /*34c20*/  LDL.LU R16, [R1+0x938] ;  /* 0x0009380001107983 */ /* 0x000ea20000300800 */
[----:B---3--:R-:W-:-:S05]  /*34c30*/  IADD3 R29, P4, R29, R22, RZ ;  /* 0x000000161d1d7210 */ /* 0x008fca0007f9e0ff */
[----:B------:R0:W-:Y:S01]  /*34c40*/  STL [R1+0x96c], R29 ;  /* 0x00096c1d01007387 */ /* 0x0001e20000100800 */
[----:B------:R-:W3:Y:S03]  /*34c50*/  LDL.LU R17, [R1+0x90c] ;  /* 0x00090c0001117983 */ /* 0x000ee60000300800 */
[----:B0-----:R-:W3:Y:S01]  /*34c60*/  LDL.LU R29, [R1+0x930] ;  /* 0x00093000011d7983 */ /* 0x001ee20000300800 */
[----:B------:R-:W3:Y:S02]  /*34c70*/  LDL.LU R18, [R1+0x904] ;  /* 0x0009040001127983 */ /* 0x000ee40000300800 */
[----:B------:R-:W3:Y:S02]  /*34c80*/  LDL.LU R13, [R1+0x928] ;  /* 0x00092800010d7983 */ /* 0x000ee40000300800 */
[--C-:B----4-:R-:W-:Y:S01]  /*34c90*/  IMAD.X R28, R28, 0x1, R0.reuse, P5 ;  /* 0x000000011c1c7824 */ /* 0x110fe200028e0600 */
[----:B------:R-:W-:Y:S01]  /*34ca0*/  IADD3 R4, P5, R4, R22, RZ ;  /* 0x0000001604047210 */ /* 0x000fe20007fbe0ff */
[----:B------:R-:W-:-:S03]  /*34cb0*/  IMAD.X R27, R27, 0x1, R0, P6 ;  /* 0x000000011b1b7824 */ /* 0x000fc600030e0600 */
[----:B------:R0:W-:Y:S01]  /*34cc0*/  STL [R1+0x990], R28 ;  /* 0x0009901c01007387 */ /* 0x0001e20000100800 */
[-C--:B------:R-:W-:Y:S01]  /*34cd0*/  IADD3 R23, P6, R23, R22.reuse, RZ ;  /* 0x0000001617177210 */ /* 0x080fe20007fde0ff */
[--C-:B------:R-:W-:Y:S01]  /*34ce0*/  IMAD.X R24, R24, 0x1, R0.reuse, P1 ;  /* 0x0000000118187824 */ /* 0x100fe200008e0600 */
[-C--:B------:R-:W-:Y:S01]  /*34cf0*/  IADD3 R25, P1, R25, R22.reuse, RZ ;  /* 0x0000001619197210 */ /* 0x080fe20007f3e0ff */
[--C-:B------:R-:W-:Y:S02]  /*34d00*/  IMAD.X R26, R26, 0x1, R0.reuse, P2 ;  /* 0x000000011a1a7824 */ /* 0x100fe400010e0600 */
[--C-:B------:R-:W-:Y:S01]  /*34d10*/  IMAD.X R15, R15, 0x1, R0.reuse, P3 ;  /* 0x000000010f0f7824 */ /* 0x100fe200018e0600 */
[----:B0-----:R-:W4:Y:S01]  /*34d20*/  LDL.LU R28, [R1+0x8fc] ;  /* 0x0008fc00011c7983 */ /* 0x001f220000300800 */
        /* <DEDUP_REMOVED lines=13> */
[----:B------:R-:W-:Y:S03]  /*34e00*/  STL [R1+0x970], R15 ;  /* 0x0009700f01007387 */ /* 0x000fe60000100800 */
[----:B------:R0:W-:Y:S01]  /*34e10*/  STL [R1+0x960], R2 ;  /* 0x0009600201007387 */ /* 0x0001e20000100800 */
[----:B------:R-:W-:Y:S03]  /*34e20*/  STL [R1+0x968], R8 ;  /* 0x0009680801007387 */ /* 0x000fe60000100800 */
[----:B0-----:R-:W4:Y:S01]  /*34e30*/  LDL.LU R2, [R1+0x8f4] ;  /* 0x0008f40001027983 */ /* 0x001f220000300800 */
[-C--:B------:R-:W-:Y:S02]  /*34e40*/  IADD3 R9, P4, R9, R22.reuse, RZ ;  /* 0x0000001609097210 */ /* 0x080fe40007f9e0ff */
[-C--:B------:R-:W-:Y:S01]  /*34e50*/  IADD3 R10, P5, R10, R22.reuse, RZ ;  /* 0x000000160a0a7210 */ /* 0x080fe20007fbe0ff */
[--C-:B------:R-:W-:Y:S01]  /*34e60*/  IMAD.X R11, R11, 0x1, R0.reuse, P6 ;  /* 0x000000010b0b7824 */ /* 0x100fe200030e0600 */
[----:B------:R-:W-:Y:S01]  /*34e70*/  IADD3 R5, P6, R5, R22, RZ ;  /* 0x0000001605057210 */ /* 0x000fe20007fde0ff */
[----:B------:R-:W-:Y:S02]  /*34e80*/  STL [R1+0x93c], R9 ;  /* 0x00093c0901007387 */ /* 0x000fe40000100800 */
[----:B------:R-:W-:Y:S02]  /*34e90*/  STL [R1+0x934], R10 ;  /* 0x0009340a01007387 */ /* 0x000fe40000100800 */
[----:B------:R-:W-:Y:S02]  /*34ea0*/  STL [R1+0x958], R11 ;  /* 0x0009580b01007387 */ /* 0x000fe40000100800 */
[----:B------:R-:W-:Y:S02]  /*34eb0*/  STL [R1+0x92c], R5 ;  /* 0x00092c0501007387 */ /* 0x000fe40000100800 */
[----:B--2---:R-:W-:-:S02]  /*34ec0*/  IMAD.X R6, R6, 0x1, R0, P1 ;  /* 0x0000000106067824 */ /* 0x004fc400008e0600 */
[--C-:B------:R-:W-:Y:S01]  /*34ed0*/  IMAD.X R21, R21, 0x1, R0.reuse, P2 ;  /* 0x0000000115157824 */ /* 0x100fe200010e0600 */
[-C--:B------:R-:W-:Y:S02]  /*34ee0*/  IADD3 R7, P1, R7, R22.reuse, RZ ;  /* 0x0000001607077210 */ /* 0x080fe40007f3e0ff */
[----:B------:R-:W-:Y:S01]  /*34ef0*/  STL [R1+0x950], R6 ;  /* 0x0009500601007387 */ /* 0x000fe20000100800 */
[-C--:B------:R-:W-:Y:S01]  /*34f00*/  IADD3 R12, P2, R12, R22.reuse, RZ ;  /* 0x000000160c0c7210 */ /* 0x080fe20007f5e0ff */
        /* <DEDUP_REMOVED lines=9> */
[-C--:B---3--:R-:W-:Y:S01]  /*34fa0*/  IADD3 R17, P4, R17, R22.reuse, RZ ;  /* 0x0000001611117210 */ /* 0x088fe20007f9e0ff */
[--C-:B------:R-:W-:Y:S01]  /*34fb0*/  IMAD.X R29, R29, 0x1, R0.reuse, P5 ;  /* 0x000000011d1d7824 */ /* 0x100fe200028e0600 */
[----:B------:R-:W-:Y:S01]  /*34fc0*/  IADD3 R18, P5, R18, R22, RZ ;  /* 0x0000001612127210 */ /* 0x000fe20007fbe0ff */
[----:B------:R-:W-:-:S03]  /*34fd0*/  IMAD.X R13, R13, 0x1, R0, P6 ;  /* 0x000000010d0d7824 */ /* 0x000fc600030e0600 */
[----:B------:R0:W-:Y:S01]  /*34fe0*/  STL [R1+0x930], R29 ;  /* 0x0009301d01007387 */ /* 0x0001e20000100800 */
[----:B------:R-:W-:Y:S03]  /*34ff0*/  STL [R1+0x938], R16 ;  /* 0x0009381001007387 */ /* 0x000fe60000100800 */
[----:B0-----:R-:W3:Y:S01]  /*35000*/  LDL.LU R29, [R1+0x8ec] ;  /* 0x0008ec00011d7983 */ /* 0x001ee20000300800 */
[----:B------:R-:W-:Y:S02]  /*35010*/  STL [R1+0x90c], R17 ;  /* 0x00090c1101007387 */ /* 0x000fe40000100800 */
[----:B------:R-:W3:Y:S02]  /*35020*/  LDL.LU R4, [R1+0x910] ;  /* 0x0009100001047983 */ /* 0x000ee40000300800 */
[----:B------:R-:W-:Y:S01]  /*35030*/  STL [R1+0x904], R18 ;  /* 0x0009041201007387 */ /* 0x000fe20000100800 */
[----:B------:R-:W3:Y:S01]  /*35040*/  LDL.LU R27, [R1+0x8e4] ;  /* 0x0008e400011b7983 */ /* 0x000ee20000300800 */
[----:B----4-:R-:W-:-:S03]  /*35050*/  IADD3 R28, P6, R28, R22, RZ ;  /* 0x000000161c1c7210 */ /* 0x010fc60007fde0ff */
[----:B------:R-:W-:Y:S04]  /*35060*/  STL [R1+0x928], R13 ;  /* 0x0009280d01007387 */ /* 0x000fe80000100800 */
[----:B------:R-:W4:Y:S01]  /*35070*/  LDL.LU R23, [R1+0x908] ;  /* 0x0009080001177983 */ /* 0x000f220000300800 */
[----:B------:R0:W-:Y:S02]  /*35080*/  STL [R1+0x8fc], R28 ;  /* 0x0008fc1c01007387 */ /* 0x0001e40000100800 */
[----:B------:R-:W4:Y:S02]  /*35090*/  LDL.LU R24, [R1+0x8dc] ;  /* 0x0008dc0001187983 */ /* 0x000f240000300800 */
[----:B------:R-:W4:Y:S01]  /*350a0*/  LDL.LU R25, [R1+0x900] ;  /* 0x0009000001197983 */ /* 0x000f220000300800 */
[----:B------:R-:W4:Y:S01]  /*350b0*/  LDL.LU R26, [R1+0x8d4] ;  /* 0x0008d400011a7983 */ /* 0x000f220000300800 */
[----:B------:R-:W4:Y:S02]  /*350c0*/  LDL.LU R14, [R1+0x8f8] ;  /* 0x0008f800010e7983 */ /* 0x000f240000300800 */
[----:B------:R-:W4:Y:S01]  /*350d0*/  LDL.LU R15, [R1+0x8cc] ;  /* 0x0008cc00010f7983 */ /* 0x000f220000300800 */
[----:B0-----:R-:W4:Y:S01]  /*350e0*/  LDL.LU R28, [R1+0x8f0] ;  /* 0x0008f000011c7983 */ /* 0x001f220000300800 */
[----:B------:R-:W4:Y:S02]  /*350f0*/  LDL.LU R8, [R1+0x8c4] ;  /* 0x0008c40001087983 */ /* 0x000f240000300800 */
[----:B------:R-:W4:Y:S02]  /*35100*/  LDL.LU R9, [R1+0x8e8] ;  /* 0x0008e80001097983 */ /* 0x000f240000300800 */
[----:B------:R-:W-:-:S05]  /*35110*/  IMAD.X R3, R3, 0x1, R0, P1 ;  /* 0x0000000103037824 */ /* 0x000fca00008e0600 */
[----:B------:R0:W-:Y:S04]  /*35120*/  STL [R1+0x920], R3 ;  /* 0x0009200301007387 */ /* 0x0001e80000100800 */
[----:B0-----:R-:W4:Y:S01]  /*35130*/  LDL.LU R3, [R1+0x8bc] ;  /* 0x0008bc0001037983 */ /* 0x001f220000300800 */
[----:B------:R-:W4:Y:S01]  /*35140*/  LDL.LU R10, [R1+0x8e0] ;  /* 0x0008e000010a7983 */ /* 0x000f220000300800 */
[----:B------:R-:W-:Y:S01]  /*35150*/  IADD3 R2, P1, R2, R22, RZ ;  /* 0x0000001602027210 */ /* 0x000fe20007f3e0ff */
[----:B------:R-:W4:Y:S01]  /*35160*/  LDL.LU R11, [R1+0x8b4] ;  /* 0x0008b400010b7983 */ /* 0x000f220000300800 */
[----:B------:R-:W4:Y:S03]  /*35170*/  LDL.LU R5, [R1+0x8d8] ;  /* 0x0008d80001057983 */ /* 0x000f260000300800 */
        /* <DEDUP_REMOVED lines=8> */
[----:B--2---:R-:W-:-:S05]  /*35200*/  IMAD.X R12, R12, 0x1, R0, P2 ;  /* 0x000000010c0c7824 */ /* 0x004fca00010e0600 */
[----:B------:R0:W-:Y:S01]  /*35210*/  STL [R1+0x918], R12 ;  /* 0x0009180c01007387 */ /* 0x0001e20000100800 */
[----:B------:R-:W2:Y:S03]  /*35220*/  LDL.LU R17, [R1+0x8b8] ;  /* 0x0008b80001117983 */ /* 0x000ea60000300800 */
[----:B0-----:R-:W2:Y:S01]  /*35230*/  LDL.LU R12, [R1+0x88c] ;  /* 0x00088c00010c7983 */ /* 0x001ea20000300800 */
[----:B------:R-:W2:Y:S02]  /*35240*/  LDL.LU R18, [R1+0x8b0] ;  /* 0x0008b00001127983 */ /* 0x000ea40000300800 */
[----:B------:R-:W2:Y:S01]  /*35250*/  LDL.LU R13, [R1+0x884] ;  /* 0x00088400010d7983 */ /* 0x000ea20000300800 */
[-C--:B---3--:R-:W-:Y:S01]  /*35260*/  IADD3 R29, P2, R29, R22.reuse, RZ ;  /* 0x000000161d1d7210 */ /* 0x088fe20007f5e0ff */
[----:B------:R-:W-:Y:S01]  /*35270*/  IMAD.X R4, R4, 0x1, R0, P3 ;  /* 0x0000000104047824 */ /* 0x000fe200018e0600 */
[----:B------:R-:W-:-:S03]  /*35280*/  IADD3 R27, P3, R27, R22, RZ ;  /* 0x000000161b1b7210 */ /* 0x000fc60007f7e0ff */
[----:B------:R0:W-:Y:S01]  /*35290*/  STL [R1+0x8ec], R29 ;  /* 0x0008ec1d01007387 */ /* 0x0001e20000100800 */
[--C-:B----4-:R-:W-:Y:S01]  /*352a0*/  IMAD.X R23, R23, 0x1, R0.reuse, P4 ;  /* 0x0000000117177824 */ /* 0x110fe200020e0600 */
[-C--:B------:R-:W-:Y:S01]  /*352b0*/  IADD3 R24, P4, R24, R22.reuse, RZ ;  /* 0x0000001618187210 */ /* 0x080fe20007f9e0ff */
[--C-:B------:R-:W-:Y:S01]  /*352c0*/  IMAD.X R25, R25, 0x1, R0.reuse, P5 ;  /* 0x0000000119197824 */ /* 0x100fe200028e0600 */
[----:B------:R-:W-:Y:S01]  /*352d0*/  IADD3 R26, P5, R26, R22, RZ ;  /* 0x000000161a1a7210 */ /* 0x000fe20007fbe0ff */
[----:B0-----:R-:W3:Y:S01]  /*352e0*/  LDL.LU R29, [R1+0x8a8] ;  /* 0x0008a800011d7983 */ /* 0x001ee20000300800 */
[----:B------:R-:W-:Y:S02]  /*352f0*/  STL [R1+0x910], R4 ;  /* 0x0009100401007387 */ /* 0x000fe40000100800 */
[----:B------:R-:W-:Y:S02]  /*35300*/  STL [R1+0x8e4], R27 ;  /* 0x0008e41b01007387 */ /* 0x000fe40000100800 */
[----:B------:R-:W-:Y:S02]  /*35310*/  STL [R1+0x908], R23 ;  /* 0x0009081701007387 */ /* 0x000fe40000100800 */
[----:B------:R-:W-:-:S02]  /*35320*/  IMAD.X R28, R28, 0x1, R0, P1 ;  /* 0x000000011c1c7824 */ /* 0x000fc400008e0600 */
[--C-:B------:R-:W-:Y:S01]  /*35330*/  IMAD.X R14, R14, 0x1, R0.reuse, P6 ;  /* 0x000000010e0e7824 */ /* 0x100fe200030e0600 */
[----:B------:R-:W-:Y:S01]  /*35340*/  STL [R1+0x8dc], R24 ;  /* 0x0008dc1801007387 */ /* 0x000fe20000100800 */
[----:B------:R-:W-:Y:S01]  /*35350*/  STL [R1+0x900], R25 ;  /* 0x0009001901007387 */ /* 0x000fe20000100800 */
[-C--:B------:R-:W-:Y:S01]  /*35360*/  IADD3 R15, P6, R15, R22.reuse, RZ ;  /* 0x000000160f0f7210 */ /* 0x080fe20007fde0ff */
[----:B------:R-:W-:Y:S02]  /*35370*/  STL [R1+0x8d4], R26 ;  /* 0x0008d41a01007387 */ /* 0x000fe40000100800 */
[----:B------:R-:W-:Y:S01]  /*35380*/  IMAD.X R9, R9, 0x1, R0, P2 ;  /* 0x0000000109097824 */ /* 0x000fe200010e0600 */
[----:B------:R0:W-:Y:S01]  /*35390*/  STL [R1+0x8f0], R28 ;  /* 0x0008f01c01007387 */ /* 0x0001e20000100800 */
[----:B------:R-:W-:Y:S01]  /*353a0*/  STL [R1+0x8f8], R14 ;  /* 0x0008f80e01007387 */ /* 0x000fe20000100800 */
[-C--:B------:R-:W-:Y:S02]  /*353b0*/  IADD3 R8, P1, R8, R22.reuse, RZ ;  /* 0x0000001608087210 */ /* 0x080fe40007f3e0ff */
[----:B0-----:R-:W4:Y:S01]  /*353c0*/  LDL.LU R28, [R1+0x87c] ;  /* 0x00087c00011c7983 */ /* 0x001f220000300800 */
[----:B------:R-:W-:-:S03]  /*353d0*/  IADD3 R3, P2, R3, R22, RZ ;  /* 0x0000001603037210 */ /* 0x000fc60007f5e0ff */
[----:B------:R-:W-:Y:S01]  /*353e0*/  STL [R1+0x8cc], R15 ;  /* 0x0008cc0f01007387 */ /* 0x000fe20000100800 */
[----:B------:R-:W-:-:S03]  /*353f0*/  IMAD.X R10, R10, 0x1, R0, P3 ;  /* 0x000000010a0a7824 */ /* 0x000fc600018e0600 */
        /* <DEDUP_REMOVED lines=14> */
[----:B------:R-:W-:Y:S04]  /*354e0*/  STL [R1+0x8d0], R7 ;  /* 0x0008d00701007387 */ /* 0x000fe80000100800 */
[----:B0-----:R-:W4:Y:S01]  /*354f0*/  LDL.LU R2, [R1+0x874] ;  /* 0x0008740001027983 */ /* 0x001f220000300800 */
[----:B------:R-:W-:-:S02]  /*35500*/  IADD3 R21, P5, R21, R22, RZ ;  /* 0x0000001615157210 */ /* 0x000fc40007fbe0ff */
[-C--:B------:R-:W-:Y:S01]  /*35510*/  IADD3 R20, P6, R20, R22.reuse, RZ ;  /* 0x0000001614147210 */ /* 0x080fe20007fde0ff */
[--C-:B------:R-:W-:Y:S01]  /*35520*/  IMAD.X R19, R19, 0x1, R0.reuse, P1 ;  /* 0x0000000113137824 */ /* 0x100fe200008e0600 */
[-C--:B------:R-:W-:Y:S01]  /*35530*/  IADD3 R16, P1, R16, R22.reuse, RZ ;  /* 0x0000001610107210 */ /* 0x080fe20007f3e0ff */
[----:B------:R-:W-:Y:S02]  /*35540*/  STL [R1+0x8a4], R21 ;  /* 0x0008a41501007387 */ /* 0x000fe40000100800 */
[----:B------:R-:W-:Y:S02]  /*35550*/  STL [R1+0x89c], R20 ;  /* 0x00089c1401007387 */ /* 0x000fe40000100800 */
[----:B------:R-:W-:Y:S02]  /*35560*/  STL [R1+0x8c0], R19 ;  /* 0x0008c01301007387 */ /* 0x000fe40000100800 */
[--C-:B--2---:R-:W-:Y:S01]  /*35570*/  IMAD.X R17, R17, 0x1, R0.reuse, P2 ;  /* 0x0000000111117824 */ /* 0x104fe200010e0600 */
[-C--:B------:R-:W-:Y:S01]  /*35580*/  IADD3 R12, P2, R12, R22.reuse, RZ ;  /* 0x000000160c0c7210 */ /* 0x080fe20007f5e0ff */
[----:B------:R-:W-:Y:S01]  /*35590*/  IMAD.X R18, R18, 0x1, R0, P3 ;  /* 0x0000000112127824 */ /* 0x000fe200018e0600 */
[----:B------:R-:W-:-:S03]  /*355a0*/  IADD3 R13, P3, R13, R22, RZ ;  /* 0x000000160d0d7210 */ /* 0x000fc60007f7e0ff */
        /* <DEDUP_REMOVED lines=8> */
[----:B------:R-:W2:Y:S02]  /*35630*/  LDL.LU R23, [R1+0x864] ;  /* 0x0008640001177983 */ /* 0x000ea40000300800 */
[----:B---3--:R-:W-:-:S05]  /*35640*/  IMAD.X R29, R29, 0x1, R0, P4 ;  /* 0x000000011d1d7824 */ /* 0x008fca00020e0600 */
        /* <DEDUP_REMOVED lines=8> */
[----:B------:R-:W3:Y:S01]  /*356d0*/  LDL.LU R9, [R1+0x844] ;  /* 0x0008440001097983 */ /* 0x000ee20000300800 */
[----:B----4-:R-:W-:-:S05]  /*356e0*/  IADD3 R28, P4, R28, R22, RZ ;  /* 0x000000161c1c7210 */ /* 0x010fca0007f9e0ff */
[----:B------:R0:W-:Y:S04]  /*356f0*/  STL [R1+0x87c], R28 ;  /* 0x00087c1c01007387 */ /* 0x0001e80000100800 */
[----:B0-----:R-:W4:Y:S01]  /*35700*/  LDL.LU R28, [R1+0x868] ;  /* 0x00086800011c7983 */ /* 0x001f220000300800 */
[----:B------:R-:W4:Y:S02]  /*35710*/  LDL.LU R10, [R1+0x83c] ;  /* 0x00083c00010a7983 */ /* 0x000f240000300800 */
[----:B------:R-:W4:Y:S02]  /*35720*/  LDL.LU R11, [R1+0x860] ;  /* 0x00086000010b7983 */ /* 0x000f240000300800 */
[----:B------:R-:W4:Y:S02]  /*35730*/  LDL.LU R5, [R1+0x834] ;  /* 0x0008340001057983 */ /* 0x000f240000300800 */
[----:B------:R-:W-:-:S05]  /*35740*/  IMAD.X R3, R3, 0x1, R0, P5 ;  /* 0x0000000103037824 */ /* 0x000fca00028e0600 */
[----:B------:R0:W-:Y:S01]  /*35750*/  STL [R1+0x8a0], R3 ;  /* 0x0008a00301007387 */ /* 0x0001e20000100800 */
[----:B------:R-:W4:Y:S02]  /*35760*/  LDL.LU R6, [R1+0x858] ;  /* 0x0008580001067983 */ /* 0x000f240000300800 */
[----:B------:R-:W4:Y:S02]  /*35770*/  LDL.LU R7, [R1+0x82c] ;  /* 0x00082c0001077983 */ /* 0x000f240000300800 */
[----:B------:R-:W4:Y:S01]  /*35780*/  LDL.LU R21, [R1+0x850] ;  /* 0x0008500001157983 */ /* 0x000f220000300800 */
[----:B0-----:R-:W4:Y:S01]  /*35790*/  LDL.LU R3, [R1+0x824] ;  /* 0x0008240001037983 */ /* 0x001f220000300800 */
[----:B------:R-:W4:Y:S02]  /*357a0*/  LDL.LU R20, [R1+0x848] ;  /* 0x0008480001147983 */ /* 0x000f240000300800 */
[----:B------:R-:W4:Y:S01]  /*357b0*/  LDL.LU R19, [R1+0x81c] ;  /* 0x00081c0001137983 */ /* 0x000f220000300800 */
[-C--:B------:R-:W-:Y:S01]  /*357c0*/  IADD3 R2, P5, R2, R22.reuse, RZ ;  /* 0x0000001602027210 */ /* 0x080fe20007fbe0ff */
[----:B------:R-:W4:Y:S04]  /*357d0*/  LDL.LU R16, [R1+0x840] ;  /* 0x0008400001107983 */ /* 0x000f280000300800 */
[----:B------:R0:W-:Y:S01]  /*357e0*/  STL [R1+0x874], R2 ;  /* 0x0008740201007387 */ /* 0x0001e20000100800 */
[----:B------:R-:W4:Y:S03]  /*357f0*/  LDL.LU R17, [R1+0x814] ;  /* 0x0008140001117983 */ /* 0x000f260000300800 */
[----:B0-----:R-:W4:Y:S01]  /*35800*/  LDL.LU R2, [R1+0x838] ;  /* 0x0008380001027983 */ /* 0x001f220000300800 */
[----:B------:R-:W4:Y:S02]  /*35810*/  LDL.LU R18, [R1+0x80c] ;  /* 0x00080c0001127983 */ /* 0x000f240000300800 */
[----:B------:R-:W4:Y:S02]  /*35820*/  LDL.LU R13, [R1+0x830] ;  /* 0x00083000010d7983 */ /* 0x000f240000300800 */
[--C-:B--2---:R-:W-:Y:S01]  /*35830*/  IMAD.X R12, R12, 0x1, R0.reuse, P6 ;  /* 0x000000010c0c7824 */ /* 0x104fe200030e0600 */
[----:B------:R-:W-:Y:S01]  /*35840*/  IADD3 R4, P6, R4, R22, RZ ;  /* 0x0000001604047210 */ /* 0x000fe20007fde0ff */
[----:B------:R-:W-:-:S03]  /*35850*/  IMAD.X R27, R27, 0x1, R0, P1 ;  /* 0x000000011b1b7824 */ /* 0x000fc600008e0600 */
[----:B------:R0:W-:Y:S01]  /*35860*/  STL [R1+0x898], R12 ;  /* 0x0008980c01007387 */ /* 0x0001e20000100800 */
[----:B------:R-:W-:-:S03]  /*35870*/  IADD3 R23, P1, R23, R22, RZ ;  /* 0x0000001617177210 */ /* 0x000fc60007f3e0ff */
[----:B0-----:R-:W2:Y:S01]  /*35880*/  LDL.LU R12, [R1+0x804] ;  /* 0x00080400010c7983 */ /* 0x001ea20000300800 */
[----:B------:R-:W-:Y:S02]  /*35890*/  STL [R1+0x86c], R4 ;  /* 0x00086c0401007387 */ /* 0x000fe40000100800 */
[----:B------:R-:W-:Y:S02]  /*358a0*/  STL [R1+0x890], R27 ;  /* 0x0008901b01007387 */ /* 0x000fe40000100800 */
[----:B------:R-:W-:Y:S02]  /*358b0*/  STL [R1+0x864], R23 ;  /* 0x0008641701007387 */ /* 0x000fe40000100800 */
[--C-:B---3--:R-:W-:Y:S01]  /*358c0*/  IMAD.X R24, R24, 0x1, R0.reuse, P2 ;  /* 0x0000000118187824 */ /* 0x108fe200010e0600 */
        /* <DEDUP_REMOVED lines=12> */
[----:B0-----:R-:W3:Y:S01]  /*35990*/  LDL.LU R29, [R1+0x828] ;  /* 0x00082800011d7983 */ /* 0x001ee20000300800 */
[----:B------:R-:W-:Y:S02]  /*359a0*/  STL [R1+0x878], R15 ;  /* 0x0008780f01007387 */ /* 0x000fe40000100800 */
[--C-:B----4-:R-:W-:Y:S01]  /*359b0*/  IMAD.X R28, R28, 0x1, R0.reuse, P6 ;  /* 0x000000011c1c7824 */ /* 0x110fe200030e0600 */
[-C--:B------:R-:W-:Y:S01]  /*359c0*/  IADD3 R10, P6, R10, R22.reuse, RZ ;  /* 0x000000160a0a7210 */ /* 0x080fe20007fde0ff */
[----:B------:R-:W-:Y:S01]  /*359d0*/  IMAD.X R11, R11, 0x1, R0, P1 ;  /* 0x000000010b0b7824 */ /* 0x000fe200008e0600 */
[----:B------:R-:W-:-:S02]  /*359e0*/  IADD3 R5, P1, R5, R22, RZ ;  /* 0x0000001605057210 */ /* 0x000fc40007f3e0ff */
[----:B------:R0:W-:Y:S01]  /*359f0*/  STL [R1+0x868], R28 ;  /* 0x0008681c01007387 */ /* 0x0001e20000100800 */
[----:B------:R-:W-:Y:S02]  /*35a00*/  STL [R1+0x870], R8 ;  /* 0x0008700801007387 */ /* 0x000fe40000100800 */
[--C-:B------:R-:W-:Y:S02]  /*35a10*/  IMAD.X R6, R6, 0x1, R0.reuse, P2 ;  /* 0x0000000106067824 */ /* 0x100fe400010e0600 */
[--C-:B------:R-:W-:Y:S01]  /*35a20*/  IMAD.X R21, R21, 0x1, R0.reuse, P3 ;  /* 0x0000000115157824 */ /* 0x100fe200018e0600 */
[-C--:B------:R-:W-:Y:S01]  /*35a30*/  IADD3 R7, P2, R7, R22.reuse, RZ ;  /* 0x0000001607077210 */ /* 0x080fe20007f5e0ff */
[----:B0-----:R-:W4:Y:S01]  /*35a40*/  LDL.LU R28, [R1+0x7fc] ;  /* 0x0007fc00011c7983 */ /* 0x001f220000300800 */
[----:B------:R-:W-:Y:S02]  /*35a50*/  STL [R1+0x844], R9 ;  /* 0x0008440901007387 */ /* 0x000fe40000100800 */
[----:B------:R-:W-:Y:S01]  /*35a60*/  STL [R1+0x83c], R10 ;  /* 0x00083c0a01007387 */ /* 0x000fe20000100800 */
        /* <DEDUP_REMOVED lines=11> */
[----:B------:R-:W-:Y:S01]  /*35b20*/  IMAD.X R2, R2, 0x1, R0, P6 ;  /* 0x0000000102027824 */ /* 0x000fe200030e0600 */
[----:B------:R-:W-:Y:S01]  /*35b30*/  STL [R1+0x848], R20 ;  /* 0x0008481401007387 */ /* 0x000fe20000100800 */
[----:B------:R-:W-:Y:S03]  /*35b40*/  STL [R1+0x81c], R19 ;  /* 0x00081c1301007387 */ /* 0x000fe60000100800 */
[----:B------:R0:W-:Y:S01]  /*35b50*/  STL [R1+0x838], R2 ;  /* 0x0008380201007387 */ /* 0x0001e20000100800 */
[----:B------:R-:W-:Y:S03]  /*35b60*/  STL [R1+0x840], R16 ;  /* 0x0008401001007387 */ /* 0x000fe60000100800 */
[----:B0-----:R-:W4:Y:S01]  /*35b70*/  LDL.LU R2, [R1+0x7f4] ;  /* 0x0007f40001027983 */ /* 0x001f220000300800 */
[----:B------:R-:W-:-:S02]  /*35b80*/  IADD3 R17, P5, R17, R22, RZ ;  /* 0x0000001611117210 */ /* 0x000fc40007fbe0ff */
[-C--:B------:R-:W-:Y:S01]  /*35b90*/  IADD3 R18, P6, R18, R22.reuse, RZ ;  /* 0x0000001612127210 */ /* 0x080fe20007fde0ff */
[----:B------:R-:W-:Y:S02]  /*35ba0*/  IMAD.X R13, R13, 0x1, R0, P1 ;  /* 0x000000010d0d7824 */ /* 0x000fe400008e0600 */
[----:B------:R-:W-:Y:S01]  /*35bb0*/  STL [R1+0x814], R17 ;  /* 0x0008141101007387 */ /* 0x000fe20000100800 */
[----:B------:R-:W4:Y:S02]  /*35bc0*/  LDL.LU R4, [R1+0x818] ;  /* 0x0008180001047983 */ /* 0x000f240000300800 */
[----:B------:R-:W-:Y:S02]  /*35bd0*/  STL [R1+0x80c], R18 ;  /* 0x00080c1201007387 */ /* 0x000fe40000100800 */
[----:B------:R-:W4:Y:S01]  /*35be0*/  LDL.LU R27, [R1+0x7ec] ;  /* 0x0007ec00011b7983 */ /* 0x000f220000300800 */
[----:B------:R-:W-:Y:S01]  /*35bf0*/  STL [R1+0x830], R13 ;  /* 0x0008300d01007387 */ /* 0x000fe20000100800 */
[----:B------:R-:W4:Y:S01]  /*35c00*/  LDL.LU R23, [R1+0x810] ;  /* 0x0008100001177983 */ /* 0x000f220000300800 */
[----:B--2---:R-:W-:-:S05]  /*35c10*/  IADD3 R12, P1, R12, R22, RZ ;  /* 0x000000160c0c7210 */ /* 0x004fca0007f3e0ff */
        /* <DEDUP_REMOVED lines=8> */
[----:B------:R-:W2:Y:S02]  /*35ca0*/  LDL.LU R9, [R1+0x7f0] ;  /* 0x0007f00001097983 */ /* 0x000ea40000300800 */
[----:B---3--:R-:W-:-:S05]  /*35cb0*/  IMAD.X R29, R29, 0x1, R0, P2 ;  /* 0x000000011d1d7824 */ /* 0x008fca00010e0600 */
[----:B------:R0:W-:Y:S04]  /*35cc0*/  STL [R1+0x828], R29 ;  /* 0x0008281d01007387 */ /* 0x0001e80000100800 */
[----:B0-----:R-:W3:Y:S01]  /*35cd0*/  LDL.LU R29, [R1+0x7c4] ;  /* 0x0007c400011d7983 */ /* 0x001ee20000300800 */
[----:B------:R-:W3:Y:S02]  /*35ce0*/  LDL.LU R10, [R1+0x7e8] ;  /* 0x0007e800010a7983 */ /* 0x000ee40000300800 */
[----:B------:R-:W3:Y:S02]  /*35cf0*/  LDL.LU R11, [R1+0x7bc] ;  /* 0x0007bc00010b7983 */ /* 0x000ee40000300800 */
[----:B------:R-:W3:Y:S01]  /*35d00*/  LDL.LU R5, [R1+0x7e0] ;  /* 0x0007e00001057983 */ /* 0x000ee20000300800 */
[----:B----4-:R-:W-:-:S05]  /*35d10*/  IADD3 R28, P2, R28, R22, RZ ;  /* 0x000000161c1c7210 */ /* 0x010fca0007f5e0ff */
[----:B------:R0:W-:Y:S01]  /*35d20*/  STL [R1+0x7fc], R28 ;  /* 0x0007fc1c01007387 */ /* 0x0001e20000100800 */
[----:B------:R-:W4:Y:S02]  /*35d30*/  LDL.LU R6, [R1+0x7b4] ;  /* 0x0007b40001067983 */ /* 0x000f240000300800 */
[----:B------:R-:W4:Y:S02]  /*35d40*/  LDL.LU R7, [R1+0x7d8] ;  /* 0x0007d80001077983 */ /* 0x000f240000300800 */
[----:B------:R-:W4:Y:S01]  /*35d50*/  LDL.LU R21, [R1+0x7ac] ;  /* 0x0007ac0001157983 */ /* 0x000f220000300800 */
        /* <DEDUP_REMOVED lines=10> */
[----:B------:R-:W-:-:S05]  /*35e00*/  IADD3 R2, P3, R2, R22, RZ ;  /* 0x0000001602027210 */ /* 0x000fca0007f7e0ff */
[----:B------:R0:W-:Y:S04]  /*35e10*/  STL [R1+0x7f4], R2 ;  /* 0x0007f40201007387 */ /* 0x0001e80000100800 */
[----:B0-----:R-:W4:Y:S01]  /*35e20*/  LDL.LU R2, [R1+0x7b0] ;  /* 0x0007b00001027983 */ /* 0x001f220000300800 */
[--C-:B------:R-:W-:Y:S01]  /*35e30*/  IMAD.X R4, R4, 0x1, R0.reuse, P4 ;  /* 0x0000000104047824 */ /* 0x100fe200020e0600 */
[----:B------:R-:W-:Y:S01]  /*35e40*/  IADD3 R27, P4, R27, R22, RZ ;  /* 0x000000161b1b7210 */ /* 0x000fe20007f9e0ff */
[----:B------:R-:W-:-:S03]  /*35e50*/  IMAD.X R23, R23, 0x1, R0, P5 ;  /* 0x0000000117177824 */ /* 0x000fc600028e0600 */
[----:B------:R-:W-:Y:S01]  /*35e60*/  STL [R1+0x818], R4 ;  /* 0x0008180401007387 */ /* 0x000fe20000100800 */
[----:B------:R-:W-:Y:S02]  /*35e70*/  STL [R1+0x7ec], R27 ;  /* 0x0007ec1b01007387 */ /* 0x000fe40000100800 */
[----:B------:R-:W-:Y:S01]  /*35e80*/  STL [R1+0x810], R23 ;  /* 0x0008101701007387 */ /* 0x000fe20000100800 */
[-C--:B--2---:R-:W-:Y:S01]  /*35e90*/  IADD3 R24, P5, R24, R22.reuse, RZ ;  /* 0x0000001618187210 */ /* 0x084fe20007fbe0ff */
        /* <DEDUP_REMOVED lines=12> */
[----:B0-----:R-:W2:Y:S01]  /*35f60*/  LDL.LU R12, [R1+0x784] ;  /* 0x00078400010c7983 */ /* 0x001ea20000300800 */
[----:B------:R-:W-:Y:S01]  /*35f70*/  STL [R1+0x7d4], R15 ;  /* 0x0007d40f01007387 */ /* 0x000fe20000100800 */
[-C--:B---3--:R-:W-:Y:S01]  /*35f80*/  IADD3 R29, P3, R29, R22.reuse, RZ ;  /* 0x000000161d1d7210 */ /* 0x088fe20007f7e0ff */
[--C-:B------:R-:W-:Y:S01]  /*35f90*/  IMAD.X R10, R10, 0x1, R0.reuse, P4 ;  /* 0x000000010a0a7824 */ /* 0x100fe200020e0600 */
[-C--:B------:R-:W-:Y:S01]  /*35fa0*/  IADD3 R11, P4, R11, R22.reuse, RZ ;  /* 0x000000160b0b7210 */ /* 0x080fe20007f9e0ff */
[--C-:B------:R-:W-:Y:S02]  /*35fb0*/  IMAD.X R5, R5, 0x1, R0.reuse, P5 ;  /* 0x0000000105057824 */ /* 0x100fe400028e0600 */
[----:B------:R0:W-:Y:S01]  /*35fc0*/  STL [R1+0x7c4], R29 ;  /* 0x0007c41d01007387 */ /* 0x0001e20000100800 */
[----:B------:R-:W-:Y:S01]  /*35fd0*/  STL [R1+0x7cc], R8 ;  /* 0x0007cc0801007387 */ /* 0x000fe20000100800 */
[-C--:B----4-:R-:W-:Y:S01]  /*35fe0*/  IADD3 R6, P5, R6, R22.reuse, RZ ;  /* 0x0000001606067210 */ /* 0x090fe20007fbe0ff */
[--C-:B------:R-:W-:Y:S01]  /*35ff0*/  IMAD.X R7, R7, 0x1, R0.reuse, P6 ;  /* 0x0000000107077824 */ /* 0x100fe200030e0600 */
[----:B0-----:R-:W3:Y:S01]  /*36000*/  LDL.LU R29, [R1+0x7a8] ;  /* 0x0007a800011d7983 */ /* 0x001ee20000300800 */
[----:B------:R-:W-:Y:S02]  /*36010*/  STL [R1+0x7f0], R9 ;  /* 0x0007f00901007387 */ /* 0x000fe40000100800 */
[----:B------:R-:W-:Y:S02]  /*36020*/  STL [R1+0x7e8], R10 ;  /* 0x0007e80a01007387 */ /* 0x000fe40000100800 */
[----:B------:R-:W-:Y:S02]  /*36030*/  STL [R1+0x7bc], R11 ;  /* 0x0007bc0b01007387 */ /* 0x000fe40000100800 */
[--C-:B------:R-:W-:Y:S01]  /*36040*/  IMAD.X R28, R28, 0x1, R0.reuse, P1 ;  /* 0x000000011c1c7824 */ /* 0x100fe200008e0600 */
[-C--:B------:R-:W-:Y:S01]  /*36050*/  IADD3 R21, P6, R21, R22.reuse, RZ ;  /* 0x0000001615157210 */ /* 0x080fe20007fde0ff */
[----:B------:R-:W-:Y:S01]  /*36060*/  STL [R1+0x7e0], R5 ;  /* 0x0007e00501007387 */ /* 0x000fe20000100800 */
[----:B------:R-:W-:Y:S01]  /*36070*/  STL [R1+0x7b4], R6 ;  /* 0x0007b40601007387 */ /* 0x000fe20000100800 */
[-C--:B------:R-:W-:Y:S01]  /*36080*/  IADD3 R20, P1, R20, R22.reuse, RZ ;  /* 0x0000001614147210 */ /* 0x080fe20007f3e0ff */
[----:B------:R0:W-:Y:S02]  /*36090*/  STL [R1+0x7d0], R28 ;  /* 0x0007d01c01007387 */ /* 0x0001e40000100800 */
[--C-:B------:R-:W-:Y:S01]  /*360a0*/  IMAD.X R19, R19, 0x1, R0.reuse, P2 ;  /* 0x0000000113137824 */ /* 0x100fe200010e0600 */
[----:B------:R-:W-:Y:S01]  /*360b0*/  STL [R1+0x7d8], R7 ;  /* 0x0007d80701007387 */ /* 0x000fe20000100800 */
[----:B------:R-:W-:Y:S01]  /*360c0*/  IADD3 R16, P2, R16, R22, RZ ;  /* 0x0000001610107210 */ /* 0x000fe20007f5e0ff */
[----:B------:R-:W-:-:S02]  /*360d0*/  IMAD.X R17, R17, 0x1, R0, P3 ;  /* 0x0000000111117824 */ /* 0x000fc400018e0600 */
[----:B0-----:R-:W4:Y:S01]  /*360e0*/  LDL.LU R28, [R1+0x77c] ;  /* 0x00077c00011c7983 */ /* 0x001f220000300800 */
[----:B------:R-:W-:Y:S01]  /*360f0*/  STL [R1+0x7ac], R21 ;  /* 0x0007ac1501007387 */ /* 0x000fe20000100800 */
[-C--:B------:R-:W-:Y:S02]  /*36100*/  IADD3 R3, P3, R3, R22.reuse, RZ ;  /* 0x0000001603037210 */ /* 0x080fe40007f7e0ff */
[----:B------:R-:W-:Y:S01]  /*36110*/  STL [R1+0x7a4], R20 ;  /* 0x0007a41401007387 */ /* 0x000fe20000100800 */
[----:B------:R-:W-:Y:S02]  /*36120*/  STL [R1+0x7c8], R19 ;  /* 0x0007c81301007387 */ /* 0x000fe40000100800 */
[----:B------:R-:W-:Y:S01]  /*36130*/  IMAD.X R18, R18, 0x1, R0, P4 ;  /* 0x0000000112127824 */ /* 0x000fe200020e0600 */
[----:B------:R0:W-:Y:S01]  /*36140*/  STL [R1+0x794], R3 ;  /* 0x0007940301007387 */ /* 0x0001e20000100800 */
[----:B------:R-:W-:Y:S01]  /*36150*/  STL [R1+0x79c], R16 ;  /* 0x00079c1001007387 */ /* 0x000fe20000100800 */
[----:B------:R-:W-:-:S02]  /*36160*/  IADD3 R13, P4, R13, R22, RZ ;  /* 0x000000160d0d7210 */ /* 0x000fc40007f9e0ff */
[----:B0-----:R-:W4:Y:S01]  /*36170*/  LDL.LU R3, [R1+0x7a0] ;  /* 0x0007a00001037983 */ /* 0x001f220000300800 */
[----:B------:R-:W-:Y:S02]  /*36180*/  STL [R1+0x7c0], R17 ;  /* 0x0007c01101007387 */ /* 0x000fe40000100800 */
[----:B------:R-:W4:Y:S02]  /*36190*/  LDL.LU R4, [R1+0x774] ;  /* 0x0007740001047983 */ /* 0x000f240000300800 */
[----:B------:R-:W-:Y:S01]  /*361a0*/  IMAD.X R2, R2, 0x1, R0, P5 ;  /* 0x0000000102027824 */ /* 0x000fe200028e0600 */
        /* <DEDUP_REMOVED lines=25> */
[----:B------:R-:W3:Y:S02]  /*36340*/  LDL.LU R20, [R1+0x750] ;  /* 0x0007500001147983 */ /* 0x000ee40000300800 */
[----:B------:R-:W3:Y:S02]  /*36350*/  LDL.LU R19, [R1+0x724] ;  /* 0x0007240001137983 */ /* 0x000ee40000300800 */
[----:B------:R-:W3:Y:S01]  /*36360*/  LDL.LU R16, [R1+0x748] ;  /* 0x0007480001107983 */ /* 0x000ee20000300800 */
[----:B----4-:R-:W-:-:S05]  /*36370*/  IADD3 R28, P6, R28, R22, RZ ;  /* 0x000000161c1c7210 */ /* 0x010fca0007fde0ff */
[----:B------:R0:W-:Y:S01]  /*36380*/  STL [R1+0x77c], R28 ;  /* 0x00077c1c01007387 */ /* 0x0001e20000100800 */
[----:B------:R-:W4:Y:S03]  /*36390*/  LDL.LU R17, [R1+0x71c] ;  /* 0x00071c0001117983 */ /* 0x000f260000300800 */
[----:B0-----:R-:W4:Y:S01]  /*363a0*/  LDL.LU R28, [R1+0x740] ;  /* 0x00074000011c7983 */ /* 0x001f220000300800 */
[----:B------:R-:W4:Y:S02]  /*363b0*/  LDL.LU R18, [R1+0x714] ;  /* 0x0007140001127983 */ /* 0x000f240000300800 */
[----:B------:R-:W4:Y:S02]  /*363c0*/  LDL.LU R13, [R1+0x738] ;  /* 0x00073800010d7983 */ /* 0x000f240000300800 */
[--C-:B------:R-:W-:Y:S01]  /*363d0*/  IMAD.X R3, R3, 0x1, R0.reuse, P1 ;  /* 0x0000000103037824 */ /* 0x100fe200008e0600 */
        /* <DEDUP_REMOVED lines=38> */
[-C--:B------:R-:W-:Y:S01]  /*36640*/  IADD3 R29, P4, R29, R22.reuse, RZ ;  /* 0x000000161d1d7210 */ /* 0x080fe20007f9e0ff */
[--C-:B------:R-:W-:Y:S01]  /*36650*/  IMAD.X R20, R20, 0x1, R0.reuse, P5 ;  /* 0x0000000114147824 */ /* 0x100fe200028e0600 */
[-C--:B------:R-:W-:Y:S01]  /*36660*/  IADD3 R19, P5, R19, R22.reuse, RZ ;  /* 0x0000001613137210 */ /* 0x080fe20007fbe0ff */
[----:B------:R-:W-:Y:S02]  /*36670*/  IMAD.X R16, R16, 0x1, R0, P6 ;  /* 0x0000000110107824 */ /* 0x000fe400030e0600 */
[----:B------:R0:W-:Y:S01]  /*36680*/  STL [R1+0x72c], R29 ;  /* 0x00072c1d01007387 */ /* 0x0001e20000100800 */
[----:B------:R-:W-:Y:S01]  /*36690*/  STL [R1+0x734], R7 ;  /* 0x0007340701007387 */ /* 0x000fe20000100800 */
[----:B----4-:R-:W-:-:S02]  /*366a0*/  IADD3 R17, P6, R17, R22, RZ ;  /* 0x0000001611117210 */ /* 0x010fc40007fde0ff */
[----:B0-----:R-:W3:Y:S01]  /*366b0*/  LDL.LU R29, [R1+0x728] ;  /* 0x00072800011d7983 */ /* 0x001ee20000300800 */
[----:B------:R-:W-:Y:S02]  /*366c0*/  STL [R1+0x758], R21 ;  /* 0x0007581501007387 */ /* 0x000fe40000100800 */
[----:B------:R-:W-:Y:S02]  /*366d0*/  STL [R1+0x750], R20 ;  /* 0x0007501401007387 */ /* 0x000fe40000100800 */
[--C-:B------:R-:W-:Y:S01]  /*366e0*/  IMAD.X R28, R28, 0x1, R0.reuse, P1 ;  /* 0x000000011c1c7824 */ /* 0x100fe200008e0600 */
[----:B------:R-:W-:Y:S01]  /*366f0*/  STL [R1+0x724], R19 ;  /* 0x0007241301007387 */ /* 0x000fe20000100800 */
[-C--:B------:R-:W-:Y:S01]  /*36700*/  IADD3 R18, P1, R18, R22.reuse, RZ ;  /* 0x0000001612127210 */ /* 0x080fe20007f3e0ff */
[--C-:B------:R-:W-:Y:S02]  /*36710*/  IMAD.X R13, R13, 0x1, R0.reuse, P2 ;  /* 0x000000010d0d7824 */ /* 0x100fe400010e0600 */
[----:B------:R0:W-:Y:S01]  /*36720*/  STL [R1+0x740], R28 ;  /* 0x0007401c01007387 */ /* 0x0001e20000100800 */
[----:B------:R-:W-:Y:S03]  /*36730*/  STL [R1+0x748], R16 ;  /* 0x0007481001007387 */ /* 0x000fe60000100800 */
[----:B0-----:R-:W4:Y:S01]  /*36740*/  LDL.LU R28, [R1+0x6fc] ;  /* 0x0006fc00011c7983 */ /* 0x001f220000300800 */
[----:B------:R-:W-:Y:S02]  /*36750*/  STL [R1+0x71c], R17 ;  /* 0x00071c1101007387 */ /* 0x000fe40000100800 */
[----:B------:R-:W4:Y:S02]  /*36760*/  LDL.LU R4, [R1+0x720] ;  /* 0x0007200001047983 */ /* 0x000f240000300800 */
[----:B------:R-:W-:Y:S01]  /*36770*/  STL [R1+0x714], R18 ;  /* 0x0007141201007387 */ /* 0x000fe20000100800 */
[----:B------:R-:W4:Y:S01]  /*36780*/  LDL.LU R27, [R1+0x6f4] ;  /* 0x0006f400011b7983 */ /* 0x000f220000300800 */
[----:B------:R-:W-:Y:S01]  /*36790*/  IADD3 R3, P2, R3, R22, RZ ;  /* 0x0000001603037210 */ /* 0x000fe20007f5e0ff */
[----:B------:R-:W-:Y:S02]  /*367a0*/  STL [R1+0x738], R13 ;  /* 0x0007380d01007387 */ /* 0x000fe40000100800 */
[----:B------:R-:W4:Y:S02]  /*367b0*/  LDL.LU R23, [R1+0x718] ;  /* 0x0007180001177983 */ /* 0x000f240000300800 */
        /* <DEDUP_REMOVED lines=28> */
[----:B------:R-:W3:Y:S02]  /*36980*/  LDL.LU R18, [R1+0x6c0] ;  /* 0x0006c00001127983 */ /* 0x000ee40000300800 */
[----:B------:R-:W3:Y:S01]  /*36990*/  LDL.LU R13, [R1+0x694] ;  /* 0x00069400010d7983 */ /* 0x000ee20000300800 */
[-C--:B----4-:R-:W-:Y:S01]  /*369a0*/  IADD3 R28, P4, R28, R22.reuse, RZ ;  /* 0x000000161c1c7210 */ /* 0x090fe20007f9e0ff */
[----:B------:R-:W-:Y:S01]  /*369b0*/  IMAD.X R4, R4, 0x1, R0, P5 ;  /* 0x0000000104047824 */ /* 0x000fe200028e0600 */
[----:B------:R-:W-:-:S03]  /*369c0*/  IADD3 R27, P5, R27, R22, RZ ;  /* 0x000000161b1b7210 */ /* 0x000fc60007fbe0ff */
[----:B------:R0:W-:Y:S01]  /*369d0*/  STL [R1+0x6fc], R28 ;  /* 0x0006fc1c01007387 */ /* 0x0001e20000100800 */
[--C-:B------:R-:W-:Y:S01]  /*369e0*/  IMAD.X R23, R23, 0x1, R0.reuse, P6 ;  /* 0x0000000117177824 */ /* 0x100fe200030e0600 */
[-C--:B------:R-:W-:Y:S01]  /*369f0*/  IADD3 R24, P6, R24, R22.reuse, RZ ;  /* 0x0000001618187210 */ /* 0x080fe20007fde0ff */
[--C-:B------:R-:W-:Y:S01]  /*36a00*/  IMAD.X R25, R25, 0x1, R0.reuse, P1 ;  /* 0x0000000119197824 */ /* 0x100fe200008e0600 */
[----:B------:R-:W-:Y:S01]  /*36a10*/  IADD3 R26, P1, R26, R22, RZ ;  /* 0x000000161a1a7210 */ /* 0x000fe20007f3e0ff */
[----:B0-----:R-:W4:Y:S01]  /*36a20*/  LDL.LU R28, [R1+0x6b8] ;  /* 0x0006b800011c7983 */ /* 0x001f220000300800 */
        /* <DEDUP_REMOVED lines=42> */
[----:B------:R-:W-:Y:S01]  /*36cd0*/  IMAD.X R18, R18, 0x1, R0, P5 ;  /* 0x0000000112127824 */ /* 0x000fe200028e0600 */
[----:B------:R-:W-:-:S03]  /*36ce0*/  IADD3 R13, P5, R13, R22, RZ ;  /* 0x000000160d0d7210 */ /* 0x000fc60007fbe0ff */
[----:B------:R0:W-:Y:S01]  /*36cf0*/  STL [R1+0x69c], R29 ;  /* 0x00069c1d01007387 */ /* 0x0001e20000100800 */
[----:B------:R-:W-:Y:S03]  /*36d00*/  STL [R1+0x6a4], R16 ;  /* 0x0006a41001007387 */ /* 0x000fe60000100800 */
[----:B0-----:R-:W3:Y:S01]  /*36d10*/  LDL.LU R29, [R1+0x6a8] ;  /* 0x0006a800011d7983 */ /* 0x001ee20000300800 */
[----:B------:R-:W-:Y:S02]  /*36d20*/  STL [R1+0x6c8], R17 ;  /* 0x0006c81101007387 */ /* 0x000fe40000100800 */
[----:B------:R-:W3:Y:S02]  /*36d30*/  LDL.LU R4, [R1+0x67c] ;  /* 0x00067c0001047983 */ /* 0x000ee40000300800 */
[----:B------:R-:W-:Y:S01]  /*36d40*/  STL [R1+0x6c0], R18 ;  /* 0x0006c01201007387 */ /* 0x000fe20000100800 */
[----:B------:R-:W3:Y:S01]  /*36d50*/  LDL.LU R27, [R1+0x6a0] ;  /* 0x0006a000011b7983 */ /* 0x000ee20000300800 */
[----:B----4-:R-:W-:-:S03]  /*36d60*/  IMAD.X R28, R28, 0x1, R0, P6 ;  /* 0x000000011c1c7824 */ /* 0x010fc600030e0600 */
        /* <DEDUP_REMOVED lines=16> */
[----:B------:R-:W-:Y:S01]  /*36e70*/  IMAD.X R2, R2, 0x1, R0, P1 ;  /* 0x0000000102027824 */ /* 0x000fe200008e0600 */
[----:B------:R-:W4:Y:S04]  /*36e80*/  LDL.LU R5, [R1+0x644] ;  /* 0x0006440001057983 */ /* 0x000f280000300800 */
[----:B------:R0:W-:Y:S01]  /*36e90*/  STL [R1+0x6b0], R2 ;  /* 0x0006b00201007387 */ /* 0x0001e20000100800 */
[----:B------:R-:W4:Y:S02]  /*36ea0*/  LDL.LU R6, [R1+0x668] ;  /* 0x0006680001067983 */ /* 0x000f240000300800 */
[----:B------:R-:W4:Y:S02]  /*36eb0*/  LDL.LU R7, [R1+0x63c] ;  /* 0x00063c0001077983 */ /* 0x000f240000300800 */
[----:B------:R-:W4:Y:S01]  /*36ec0*/  LDL.LU R21, [R1+0x660] ;  /* 0x0006600001157983 */ /* 0x000f220000300800 */
        /* <DEDUP_REMOVED lines=11> */
[----:B------:R-:W-:Y:S01]  /*36f80*/  IADD3 R4, P2, R4, R22, RZ ;  /* 0x0000001604047210 */ /* 0x000fe20007f5e0ff */
[----:B------:R-:W-:-:S03]  /*36f90*/  IMAD.X R27, R27, 0x1, R0, P3 ;  /* 0x000000011b1b7824 */ /* 0x000fc600018e0600 */
[----:B------:R0:W-:Y:S01]  /*36fa0*/  STL [R1+0x6a8], R29 ;  /* 0x0006a81d01007387 */ /* 0x0001e20000100800 */
[-C--:B----4-:R-:W-:Y:S01]  /*36fb0*/  IADD3 R23, P3, R23, R22.reuse, RZ ;  /* 0x0000001617177210 */ /* 0x090fe20007f7e0ff */
[--C-:B------:R-:W-:Y:S01]  /*36fc0*/  IMAD.X R24, R24, 0x1, R0.reuse, P4 ;  /* 0x0000000118187824 */ /* 0x100fe200020e0600 */
[-C--:B------:R-:W-:Y:S01]  /*36fd0*/  IADD3 R25, P4, R25, R22.reuse, RZ ;  /* 0x0000001619197210 */ /* 0x080fe20007f9e0ff */
[--C-:B------:R-:W-:Y:S02]  /*36fe0*/  IMAD.X R26, R26, 0x1, R0.reuse, P5 ;  /* 0x000000011a1a7824 */ /* 0x100fe400028e0600 */
[----:B------:R-:W-:Y:S01]  /*36ff0*/  IMAD.X R15, R15, 0x1, R0, P6 ;  /* 0x000000010f0f7824 */ /* 0x000fe200030e0600 */
[----:B0-----:R-:W3:Y:S01]  /*37000*/  LDL.LU R29, [R1+0x614] ;  /* 0x00061400011d7983 */ /* 0x001ee20000300800 */
[----:B------:R-:W-:Y:S02]  /*37010*/  STL [R1+0x67c], R4 ;  /* 0x00067c0401007387 */ /* 0x000fe40000100800 */
[----:B------:R-:W-:Y:S02]  /*37020*/  STL [R1+0x6a0], R27 ;  /* 0x0006a01b01007387 */ /* 0x000fe40000100800 */
[----:B------:R-:W-:Y:S01]  /*37030*/  STL [R1+0x674], R23 ;  /* 0x0006741701007387 */ /* 0x000fe20000100800 */
[----:B------:R-:W-:-:S02]  /*37040*/  IADD3 R28, P6, R28, R22, RZ ;  /* 0x000000161c1c7210 */ /* 0x000fc40007fde0ff */
[-C--:B------:R-:W-:Y:S01]  /*37050*/  IADD3 R14, P5, R14, R22.reuse, RZ ;  /* 0x000000160e0e7210 */ /* 0x080fe20007fbe0ff */
[----:B------:R-:W-:Y:S01]  /*37060*/  STL [R1+0x698], R24 ;  /* 0x0006981801007387 */ /* 0x000fe20000100800 */
[----:B------:R-:W-:Y:S02]  /*37070*/  STL [R1+0x66c], R25 ;  /* 0x00066c1901007387 */ /* 0x000fe40000100800 */
[----:B------:R-:W-:Y:S02]  /*37080*/  STL [R1+0x690], R26 ;  /* 0x0006901a01007387 */ /* 0x000fe40000100800 */
[----:B------:R0:W-:Y:S01]  /*37090*/  STL [R1+0x65c], R28 ;  /* 0x00065c1c01007387 */ /* 0x0001e20000100800 */
[----:B------:R-:W-:Y:S01]  /*370a0*/  STL [R1+0x664], R14 ;  /* 0x0006640e01007387 */ /* 0x000fe20000100800 */
[--C-:B------:R-:W-:Y:S01]  /*370b0*/  IMAD.X R8, R8, 0x1, R0.reuse, P1 ;  /* 0x0000000108087824 */ /* 0x100fe200008e0600 */
[-C--:B------:R-:W-:Y:S02]  /*370c0*/  IADD3 R9, P1, R9, R22.reuse, RZ ;  /* 0x0000001609097210 */ /* 0x080fe40007f3e0ff */
[----:B0-----:R-:W4:Y:S01]  /*370d0*/  LDL.LU R28, [R1+0x638] ;  /* 0x00063800011c7983 */ /* 0x001f220000300800 */
[----:B------:R-:W-:Y:S02]  /*370e0*/  STL [R1+0x688], R15 ;  /* 0x0006880f01007387 */ /* 0x000fe40000100800 */
[--C-:B------:R-:W-:Y:S01]  /*370f0*/  IMAD.X R3, R3, 0x1, R0.reuse, P2 ;  /* 0x0000000103037824 */ /* 0x100fe200010e0600 */
        /* <DEDUP_REMOVED lines=50> */
[----:B------:R-:W4:Y:S02]  /*37420*/  LDL.LU R10, [R1+0x5f8] ;  /* 0x0005f800010a7983 */ /* 0x000f240000300800 */
[----:B------:R-:W4:Y:S02]  /*37430*/  LDL.LU R11, [R1+0x5cc] ;  /* 0x0005cc00010b7983 */ /* 0x000f240000300800 */
[----:B------:R-:W4:Y:S01]  /*37440*/  LDL.LU R5, [R1+0x5f0] ;  /* 0x0005f00001057983 */ /* 0x000f220000300800 */
[----:B------:R-:W-:-:S05]  /*37450*/  IADD3 R3, P4, R3, R22, RZ ;  /* 0x0000001603037210 */ /* 0x000fca0007f9e0ff */
[----:B------:R0:W-:Y:S01]  /*37460*/  STL [R1+0x60c], R3 ;  /* 0x00060c0301007387 */ /* 0x0001e20000100800 */
[----:B------:R-:W4:Y:S02]  /*37470*/  LDL.LU R6, [R1+0x5c4] ;  /* 0x0005c40001067983 */ /* 0x000f240000300800 */
[----:B------:R-:W4:Y:S02]  /*37480*/  LDL.LU R7, [R1+0x5e8] ;  /* 0x0005e80001077983 */ /* 0x000f240000300800 */
[----:B------:R-:W4:Y:S01]  /*37490*/  LDL.LU R21, [R1+0x5bc] ;  /* 0x0005bc0001157983 */ /* 0x000f220000300800 */
[----:B0-----:R-:W4:Y:S01]  /*374a0*/  LDL.LU R3, [R1+0x5e0] ;  /* 0x0005e00001037983 */ /* 0x001f220000300800 */
[----:B------:R-:W4:Y:S02]  /*374b0*/  LDL.LU R20, [R1+0x5b4] ;  /* 0x0005b40001147983 */ /* 0x000f240000300800 */
[----:B------:R-:W4:Y:S02]  /*374c0*/  LDL.LU R19, [R1+0x5d8] ;  /* 0x0005d80001137983 */ /* 0x000f240000300800 */
[--C-:B------:R-:W-:Y:S01]  /*374d0*/  IMAD.X R2, R2, 0x1, R0.reuse, P5 ;  /* 0x0000000102027824 */ /* 0x100fe200028e0600 */
[----:B------:R-:W4:Y:S04]  /*374e0*/  LDL.LU R16, [R1+0x5ac] ;  /* 0x0005ac0001107983 */ /* 0x000f280000300800 */
        /* <DEDUP_REMOVED lines=17> */
[--C-:B------:R-:W-:Y:S01]  /*37600*/  IMAD.X R14, R14, 0x1, R0.reuse, P3 ;  /* 0x000000010e0e7824 */ /* 0x100fe200018e0600 */
[-C--:B------:R-:W-:Y:S01]  /*37610*/  IADD3 R15, P3, R15, R22.reuse, RZ ;  /* 0x000000160f0f7210 */ /* 0x080fe20007f7e0ff */
[----:B------:R-:W-:Y:S01]  /*37620*/  STL [R1+0x5f4], R24 ;  /* 0x0005f41801007387 */ /* 0x000fe20000100800 */
[----:B------:R-:W-:Y:S02]  /*37630*/  STL [R1+0x618], R25 ;  /* 0x0006181901007387 */ /* 0x000fe40000100800 */
[--C-:B------:R-:W-:Y:S01]  /*37640*/  IMAD.X R29, R29, 0x1, R0.reuse, P4 ;  /* 0x000000011d1d7824 */ /* 0x100fe200020e0600 */
[----:B------:R-:W-:Y:S01]  /*37650*/  STL [R1+0x5ec], R26 ;  /* 0x0005ec1a01007387 */ /* 0x000fe20000100800 */
[----:B------:R-:W-:Y:S01]  /*37660*/  IMAD.X R9, R9, 0x1, R0, P5 ;  /* 0x0000000109097824 */ /* 0x000fe200028e0600 */
[----:B------:R-:W-:-:S02]  /*37670*/  IADD3 R8, P4, R8, R22, RZ ;  /* 0x0000001608087210 */ /* 0x000fc40007f9e0ff */
[----:B------:R0:W-:Y:S01]  /*37680*/  STL [R1+0x608], R29 ;  /* 0x0006081d01007387 */ /* 0x0001e20000100800 */
[----:B------:R-:W-:Y:S03]  /*37690*/  STL [R1+0x610], R14 ;  /* 0x0006100e01007387 */ /* 0x000fe60000100800 */
[----:B0-----:R-:W3:Y:S01]  /*376a0*/  LDL.LU R29, [R1+0x594] ;  /* 0x00059400011d7983 */ /* 0x001ee20000300800 */
[----:B----4-:R-:W-:-:S03]  /*376b0*/  IADD3 R28, P5, R28, R22, RZ ;  /* 0x000000161c1c7210 */ /* 0x010fc60007fbe0ff */
[----:B------:R-:W-:Y:S01]  /*376c0*/  STL [R1+0x5e4], R15 ;  /* 0x0005e40f01007387 */ /* 0x000fe20000100800 */
[--C-:B------:R-:W-:Y:S01]  /*376d0*/  IMAD.X R10, R10, 0x1, R0.reuse, P6 ;  /* 0x000000010a0a7824 */ /* 0x100fe200030e0600 */
[-C--:B------:R-:W-:Y:S01]  /*376e0*/  IADD3 R11, P6, R11, R22.reuse, RZ ;  /* 0x000000160b0b7210 */ /* 0x080fe20007fde0ff */
[--C-:B------:R-:W-:Y:S01]  /*376f0*/  IMAD.X R5, R5, 0x1, R0.reuse, P1 ;  /* 0x0000000105057824 */ /* 0x100fe200008e0600 */
[----:B------:R0:W-:Y:S01]  /*37700*/  STL [R1+0x5d4], R28 ;  /* 0x0005d41c01007387 */ /* 0x0001e20000100800 */
[----:B------:R-:W-:Y:S01]  /*37710*/  STL [R1+0x5dc], R8 ;  /* 0x0005dc0801007387 */ /* 0x000fe20000100800 */
[-C--:B------:R-:W-:Y:S02]  /*37720*/  IADD3 R6, P1, R6, R22.reuse, RZ ;  /* 0x0000001606067210 */ /* 0x080fe40007f3e0ff */
[----:B0-----:R-:W4:Y:S01]  /*37730*/  LDL.LU R28, [R1+0x5b8] ;  /* 0x0005b800011c7983 */ /* 0x001f220000300800 */
[----:B------:R-:W-:Y:S02]  /*37740*/  STL [R1+0x600], R9 ;  /* 0x0006000901007387 */ /* 0x000fe40000100800 */
[----:B------:R-:W-:Y:S02]  /*37750*/  STL [R1+0x5f8], R10 ;  /* 0x0005f80a01007387 */ /* 0x000fe40000100800 */
[--C-:B------:R-:W-:Y:S01]  /*37760*/  IMAD.X R7, R7, 0x1, R0.reuse, P2 ;  /* 0x0000000107077824 */ /* 0x100fe200010e0600 */
[----:B------:R-:W-:Y:S01]  /*37770*/  STL [R1+0x5cc], R11 ;  /* 0x0005cc0b01007387 */ /* 0x000fe20000100800 */
[----:B------:R-:W-:Y:S01]  /*37780*/  IADD3 R21, P2, R21, R22, RZ ;  /* 0x0000001615157210 */ /* 0x000fe20007f5e0ff */
[----:B------:R-:W-:-:S02]  /*37790*/  IMAD.X R3, R3, 0x1, R0, P3 ;  /* 0x0000000103037824 */ /* 0x000fc400018e0600 */
[----:B------:R-:W-:Y:S01]  /*377a0*/  STL [R1+0x5f0], R5 ;  /* 0x0005f00501007387 */ /* 0x000fe20000100800 */
[----:B------:R-:W-:Y:S01]  /*377b0*/  STL [R1+0x5c4], R6 ;  /* 0x0005c40601007387 */ /* 0x000fe20000100800 */
[-C--:B------:R-:W-:Y:S01]  /*377c0*/  IADD3 R20, P3, R20, R22.reuse, RZ ;  /* 0x0000001614147210 */ /* 0x080fe20007f7e0ff */
[--C-:B------:R-:W-:Y:S01]  /*377d0*/  IMAD.X R19, R19, 0x1, R0.reuse, P4 ;  /* 0x0000000113137824 */ /* 0x100fe200020e0600 */
[----:B------:R0:W-:Y:S01]  /*377e0*/  STL [R1+0x5e0], R3 ;  /* 0x0005e00301007387 */ /* 0x0001e20000100800 */
[----:B------:R-:W-:Y:S01]  /*377f0*/  STL [R1+0x5e8], R7 ;  /* 0x0005e80701007387 */ /* 0x000fe20000100800 */
[-C--:B------:R-:W-:Y:S01]  /*37800*/  IADD3 R16, P4, R16, R22.reuse, RZ ;  /* 0x0000001610107210 */ /* 0x080fe20007f9e0ff */
[----:B------:R-:W-:Y:S01]  /*37810*/  IMAD.X R17, R17, 0x1, R0, P5 ;  /* 0x0000000111117824 */ /* 0x000fe200028e0600 */
[----:B0-----:R-:W4:Y:S01]  /*37820*/  LDL.LU R3, [R1+0x58c] ;  /* 0x00058c0001037983 */ /* 0x001f220000300800 */
[----:B------:R-:W-:Y:S01]  /*37830*/  STL [R1+0x5bc], R21 ;  /* 0x0005bc1501007387 */ /* 0x000fe20000100800 */
[----:B------:R-:W-:-:S02]  /*37840*/  IADD3 R2, P5, R2, R22, RZ ;  /* 0x0000001602027210 */ /* 0x000fc40007fbe0ff */
[----:B------:R-:W-:Y:S01]  /*37850*/  STL [R1+0x5b4], R20 ;  /* 0x0005b41401007387 */ /* 0x000fe20000100800 */
[----:B------:R-:W-:Y:S03]  /*37860*/  STL [R1+0x5d8], R19 ;  /* 0x0005d81301007387 */ /* 0x000fe60000100800 */
[----:B------:R0:W-:Y:S01]  /*37870*/  STL [R1+0x5a4], R2 ;  /* 0x0005a40201007387 */ /* 0x0001e20000100800 */
[----:B------:R-:W-:Y:S03]  /*37880*/  STL [R1+0x5ac], R16 ;  /* 0x0005ac1001007387 */ /* 0x000fe60000100800 */
        /* <DEDUP_REMOVED lines=34> */
[----:B------:R-:W-:-:S05]  /*37ab0*/  IADD3 R3, P2, R3, R22, RZ ;  /* 0x0000001603037210 */ /* 0x000fca0007f5e0ff */
[----:B------:R0:W-:Y:S01]  /*37ac0*/  STL [R1+0x58c], R3 ;  /* 0x00058c0301007387 */ /* 0x0001e20000100800 */
[----:B------:R-:W4:Y:S03]  /*37ad0*/  LDL.LU R17, [R1+0x52c] ;  /* 0x00052c0001117983 */ /* 0x000f260000300800 */
[----:B0-----:R-:W4:Y:S01]  /*37ae0*/  LDL.LU R3, [R1+0x550] ;  /* 0x0005500001037983 */ /* 0x001f220000300800 */
[----:B------:R-:W4:Y:S02]  /*37af0*/  LDL.LU R18, [R1+0x524] ;  /* 0x0005240001127983 */ /* 0x000f240000300800 */
[----:B------:R-:W4:Y:S02]  /*37b00*/  LDL.LU R13, [R1+0x548] ;  /* 0x00054800010d7983 */ /* 0x000f240000300800 */
[----:B------:R-:W-:-:S05]  /*37b10*/  IMAD.X R2, R2, 0x1, R0, P3 ;  /* 0x0000000102027824 */ /* 0x000fca00018e0600 */
        /* <DEDUP_REMOVED lines=30> */
[--C-:B------:R-:W-:Y:S01]  /*37d00*/  IMAD.X R21, R21, 0x1, R0.reuse, P6 ;  /* 0x0000000115157824 */ /* 0x100fe200030e0600 */
[-C--:B------:R-:W-:Y:S01]  /*37d10*/  IADD3 R7, P5, R7, R22.reuse, RZ ;  /* 0x0000001607077210 */ /* 0x080fe20007fbe0ff */
[----:B0-----:R-:W3:Y:S01]  /*37d20*/  LDL.LU R29, [R1+0x514] ;  /* 0x00051400011d7983 */ /* 0x001ee20000300800 */
[----:B------:R-:W-:Y:S02]  /*37d30*/  STL [R1+0x55c], R9 ;  /* 0x00055c0901007387 */ /* 0x000fe40000100800 */
[----:B------:R-:W-:Y:S01]  /*37d40*/  STL [R1+0x554], R10 ;  /* 0x0005540a01007387 */ /* 0x000fe20000100800 */
[-C--:B------:R-:W-:Y:S01]  /*37d50*/  IADD3 R28, P6, R28, R22.reuse, RZ ;  /* 0x000000161c1c7210 */ /* 0x080fe20007fde0ff */
[----:B------:R-:W-:Y:S01]  /*37d60*/  STL [R1+0x578], R11 ;  /* 0x0005780b01007387 */ /* 0x000fe20000100800 */
[----:B------:R-:W-:Y:S02]  /*37d70*/  STL [R1+0x54c], R5 ;  /* 0x00054c0501007387 */ /* 0x000fe40000100800 */
[----:B------:R-:W-:Y:S02]  /*37d80*/  STL [R1+0x570], R6 ;  /* 0x0005700601007387 */ /* 0x000fe40000100800 */
[--C-:B------:R-:W-:Y:S01]  /*37d90*/  IMAD.X R20, R20, 0x1, R0.reuse, P1 ;  /* 0x0000000114147824 */ /* 0x100fe200008e0600 */
[----:B------:R0:W-:Y:S01]  /*37da0*/  STL [R1+0x53c], R28 ;  /* 0x00053c1c01007387 */ /* 0x0001e20000100800 */
[-C--:B------:R-:W-:Y:S01]  /*37db0*/  IADD3 R19, P1, R19, R22.reuse, RZ ;  /* 0x0000001613137210 */ /* 0x080fe20007f3e0ff */
[----:B------:R-:W-:Y:S02]  /*37dc0*/  STL [R1+0x544], R7 ;  /* 0x0005440701007387 */ /* 0x000fe40000100800 */
[--C-:B------:R-:W-:Y:S01]  /*37dd0*/  IMAD.X R16, R16, 0x1, R0.reuse, P2 ;  /* 0x0000000110107824 */ /* 0x100fe200010e0600 */
[----:B0-----:R-:W2:Y:S01]  /*37de0*/  LDL.LU R28, [R1+0x538] ;  /* 0x00053800011c7983 */ /* 0x001ea20000300800 */
[----:B------:R-:W-:Y:S01]  /*37df0*/  STL [R1+0x568], R21 ;  /* 0x0005681501007387 */ /* 0x000fe20000100800 */
[----:B------:R-:W-:Y:S01]  /*37e00*/  IADD3 R17, P2, R17, R22, RZ ;  /* 0x0000001611117210 */ /* 0x000fe20007f5e0ff */
[----:B------:R-:W-:Y:S01]  /*37e10*/  STL [R1+0x560], R20 ;  /* 0x0005601401007387 */ /* 0x000fe20000100800 */
[----:B------:R-:W-:Y:S01]  /*37e20*/  STL [R1+0x534], R19 ;  /* 0x0005341301007387 */ /* 0x000fe20000100800 */
[----:B------:R-:W-:-:S02]  /*37e30*/  IMAD.X R3, R3, 0x1, R0, P3 ;  /* 0x0000000103037824 */ /* 0x000fc400018e0600 */
[----:B------:R-:W-:Y:S01]  /*37e40*/  IMAD.X R13, R13, 0x1, R0, P4 ;  /* 0x000000010d0d7824 */ /* 0x000fe200020e0600 */
[-C--:B------:R-:W-:Y:S02]  /*37e50*/  IADD3 R18, P3, R18, R22.reuse, RZ ;  /* 0x0000001612127210 */ /* 0x080fe40007f7e0ff */
[----:B------:R0:W-:Y:S01]  /*37e60*/  STL [R1+0x550], R3 ;  /* 0x0005500301007387 */ /* 0x0001e20000100800 */
[----:B------:R-:W-:Y:S03]  /*37e70*/  STL [R1+0x558], R16 ;  /* 0x0005581001007387 */ /* 0x000fe60000100800 */
[----:B0-----:R-:W2:Y:S01]  /*37e80*/  LDL.LU R3, [R1+0x50c] ;  /* 0x00050c0001037983 */ /* 0x001ea20000300800 */
[----:B------:R-:W-:-:S03]  /*37e90*/  IADD3 R2, P4, R2, R22, RZ ;  /* 0x0000001602027210 */ /* 0x000fc60007f9e0ff */
[----:B------:R-:W-:Y:S04]  /*37ea0*/  STL [R1+0x52c], R17 ;  /* 0x00052c1101007387 */ /* 0x000fe80000100800 */
[----:B------:R0:W-:Y:S01]  /*37eb0*/  STL [R1+0x51c], R2 ;  /* 0x00051c0201007387 */ /* 0x0001e20000100800 */
[----:B------:R1:W-:Y:S03]  /*37ec0*/  STL [R1+0x524], R18 ;  /* 0x0005241201007387 */ /* 0x0003e60000100800 */
[----:B0-----:R-:W2:Y:S01]  /*37ed0*/  LDL.LU R2, [R1+0x530] ;  /* 0x0005300001027983 */ /* 0x001ea20000300800 */
[----:B------:R0:W-:Y:S02]  /*37ee0*/  STL [R1+0x548], R13 ;  /* 0x0005480d01007387 */ /* 0x0001e40000100800 */
        /* <DEDUP_REMOVED lines=10> */
[----:B------:R-:W2:Y:S02]  /*37f90*/  LDL.LU R9, [R1+0x4dc] ;  /* 0x0004dc0001097983 */ /* 0x000ea40000300800 */
[----:B--2---:R-:W-:-:S05]  /*37fa0*/  IMAD.X R12, R12, 0x1, R0, P5 ;  /* 0x000000010c0c7824 */ /* 0x004fca00028e0600 */
[----:B------:R2:W-:Y:S01]  /*37fb0*/  STL [R1+0x540], R12 ;  /* 0x0005400c01007387 */ /* 0x0005e20000100800 */
[----:B------:R-:W4:Y:S02]  /*37fc0*/  LDL.LU R11, [R1+0x500] ;  /* 0x00050000010b7983 */ /* 0x000f240000300800 */
[----:B------:R-:W4:Y:S02]  /*37fd0*/  LDL.LU R5, [R1+0x4d4] ;  /* 0x0004d40001057983 */ /* 0x000f240000300800 */
[----:B------:R-:W4:Y:S01]  /*37fe0*/  LDL.LU R6, [R1+0x4f8] ;  /* 0x0004f80001067983 */ /* 0x000f220000300800 */
[----:B---3--:R-:W-:-:S05]  /*37ff0*/  IADD3 R29, P5, R29, R22, RZ ;  /* 0x000000161d1d7210 */ /* 0x008fca0007fbe0ff */
[----:B------:R3:W-:Y:S01]  /*38000*/  STL [R1+0x514], R29 ;  /* 0x0005141d01007387 */ /* 0x0007e20000100800 */
[----:B------:R-:W4:Y:S02]  /*38010*/  LDL.LU R7, [R1+0xf9c] ;  /* 0x000f9c0001077983 */ /* 0x000f240000300800 */
[----:B------:R-:W4:Y:S02]  /*38020*/  LDL.LU R21, [R1+0x4f0] ;  /* 0x0004f00001157983 */ /* 0x000f240000300800 */
[----:B------:R-:W4:Y:S01]  /*38030*/  LDL.LU R20, [R1+0xf94] ;  /* 0x000f940001147983 */ /* 0x000f220000300800 */
[----:B------:R-:W4:Y:S01]  /*38040*/  LDL.LU R19, [R1+0x4e8] ;  /* 0x0004e80001137983 */ /* 0x000f220000300800 */
[----:B------:R-:W4:Y:S02]  /*38050*/  LDL.LU R16, [R1+0x4e0] ;  /* 0x0004e00001107983 */ /* 0x000f240000300800 */
[----:B------:R-:W4:Y:S02]  /*38060*/  LDL.LU R17, [R1+0xf84] ;  /* 0x000f840001117983 */ /* 0x000f240000300800 */
[----:B-1----:R-:W4:Y:S02]  /*38070*/  LDL.LU R18, [R1+0x4d8] ;  /* 0x0004d80001127983 */ /* 0x002f240000300800 */
[----:B--2---:R-:W-:-:S05]  /*38080*/  IMAD.X R28, R28, 0x1, R0, P6 ;  /* 0x000000011c1c7824 */ /* 0x004fca00030e0600 */
[----:B------:R1:W-:Y:S01]  /*38090*/  STL [R1+0x538], R28 ;  /* 0x0005381c01007387 */ /* 0x0003e20000100800 */
[----:B0-----:R-:W2:Y:S02]  /*380a0*/  LDL.LU R13, [R1+0xf7c] ;  /* 0x000f7c00010d7983 */ /* 0x001ea40000300800 */
[----:B------:R-:W2:Y:S02]  /*380b0*/  LDL.LU R12, [R1+0x4d0] ;  /* 0x0004d000010c7983 */ /* 0x000ea40000300800 */
[----:B---3--:R-:W3:Y:S01]  /*380c0*/  LDL.LU R29, [R1+0xf74] ;  /* 0x000f7400011d7983 */ /* 0x008ee20000300800 */
[----:B-1----:R-:W2:Y:S01]  /*380d0*/  LDL.LU R28, [R1+0xf98] ;  /* 0x000f9800011c7983 */ /* 0x002ea20000300800 */
[----:B------:R-:W-:-:S05]  /*380e0*/  IADD3 R3, P6, R3, R22, RZ ;  /* 0x0000001603037210 */ /* 0x000fca0007fde0ff */
[----:B------:R0:W-:Y:S04]  /*380f0*/  STL [R1+0x50c], R3 ;  /* 0x00050c0301007387 */ /* 0x0001e80000100800 */
[----:B0-----:R-:W2:Y:S01]  /*38100*/  LDL.LU R3, [R1+0xf6c] ;  /* 0x000f6c0001037983 */ /* 0x001ea20000300800 */
[----:B------:R-:W-:-:S05]  /*38110*/  IMAD.X R2, R2, 0x1, R0, P1 ;  /* 0x0000000102027824 */ /* 0x000fca00008e0600 */
[----:B------:R0:W-:Y:S04]  /*38120*/  STL [R1+0x530], R2 ;  /* 0x0005300201007387 */ /* 0x0001e80000100800 */
[----:B0-----:R-:W2:Y:S01]  /*38130*/  LDL.LU R2, [R1+0x129c] ;  /* 0x00129c0001027983 */ /* 0x001ea20000300800 */
[-C--:B------:R-:W-:Y:S01]  /*38140*/  IADD3 R4, P1, R4, R22.reuse, RZ ;  /* 0x0000001604047210 */ /* 0x080fe20007f3e0ff */
[--C-:B------:R-:W-:Y:S01]  /*38150*/  IMAD.X R27, R27, 0x1, R0.reuse, P2 ;  /* 0x000000011b1b7824 */ /* 0x100fe200010e0600 */
[-C--:B------:R-:W-:Y:S01]  /*38160*/  IADD3 R23, P2, R23, R22.reuse, RZ ;  /* 0x0000001617177210 */ /* 0x080fe20007f5e0ff */
[--C-:B------:R-:W-:Y:S01]  /*38170*/  IMAD.X R24, R24, 0x1, R0.reuse, P3 ;  /* 0x0000000118187824 */ /* 0x100fe200018e0600 */
[----:B------:R-:W-:Y:S01]  /*38180*/  IADD3 R25, P3, R25, R22, RZ ;  /* 0x0000001619197210 */ /* 0x000fe20007f7e0ff */
[----:B------:R-:W-:Y:S01]  /*38190*/  STL [R1+0x504], R4 ;  /* 0x0005040401007387 */ /* 0x000fe20000100800 */
[----:B------:R-:W-:-:S02]  /*381a0*/  IMAD.X R10, R10, 0x1, R0, P5 ;  /* 0x000000010a0a7824 */ /* 0x000fc400028e0600 */
[----:B------:R-:W-:Y:S02]  /*381b0*/  STL [R1+0x528], R27 ;  /* 0x0005281b01007387 */ /* 0x000fe40000100800 */
[--C-:B------:R-:W-:Y:S01]  /*381c0*/  IMAD.X R26, R26, 0x1, R0.reuse, P4 ;  /* 0x000000011a1a7824 */ /* 0x100fe200020e0600 */
[----:B------:R-:W-:Y:S01]  /*381d0*/  STL [R1+0x4fc], R23 ;  /* 0x0004fc1701007387 */ /* 0x000fe20000100800 */
[----:B------:R-:W-:Y:S01]  /*381e0*/  IADD3 R14, P4, R14, R22, RZ ;  /* 0x000000160e0e7210 */ /* 0x000fe20007f9e0ff */
[----:B------:R-:W-:Y:S02]  /*381f0*/  STL [R1+0x520], R24 ;  /* 0x0005201801007387 */ /* 0x000fe40000100800 */
[----:B------:R-:W-:Y:S02]  /*38200*/  STL [R1+0x4f4], R25 ;  /* 0x0004f41901007387 */ /* 0x000fe40000100800 */
[----:B------:R-:W-:Y:S01]  /*38210*/  IMAD.X R8, R8, 0x1, R0, P6 ;  /* 0x0000000108087824 */ /* 0x000fe200030e0600 */
[----:B------:R0:W-:Y:S01]  /*38220*/  STL [R1+0x510], R10 ;  /* 0x0005100a01007387 */ /* 0x0001e20000100800 */
[----:B------:R-:W-:Y:S02]  /*38230*/  STL [R1+0x518], R26 ;  /* 0x0005181a01007387 */ /* 0x000fe40000100800 */
[----:B------:R-:W-:Y:S01]  /*38240*/  STL [R1+0x4ec], R14 ;  /* 0x0004ec0e01007387 */ /* 0x000fe20000100800 */
[----:B------:R1:W-:Y:S01]  /*38250*/  STL [R1+0x508], R8 ;  /* 0x0005080801007387 */ /* 0x0003e20000100800 */
[----:B0-----:R-:W-:-:S04]  /*38260*/  IMAD.MOV.U32 R10, RZ, RZ, c[0x0][0x18c] ;  /* 0x00006300ff0a7624 */ /* 0x001fc800078e00ff */
[----:B-1----:R-:W-:Y:S01]  /*38270*/  IMAD.SHL.U32 R8, R10, 0x100, RZ ;  /* 0x000001000a087824 */ /* 0x002fe200078e00ff */
[-C--:B------:R-:W-:Y:S02]  /*38280*/  IADD3 R15, P5, R15, R22.reuse, RZ ;  /* 0x000000160f0f7210 */ /* 0x080fe40007fbe0ff */
[-C--:B------:R-:W-:Y:S01]  /*38290*/  IADD3 R9, P6, R9, R22.reuse, RZ ;  /* 0x0000001609097210 */ /* 0x080fe20007fde0ff */
[----:B------:R-:W-:Y:S02]  /*382a0*/  IMAD.SHL.U32 R8, R8, 0x2, RZ ;  /* 0x0000000208087824 */ /* 0x000fe400078e00ff */
[----:B------:R-:W-:Y:S02]  /*382b0*/  STL [R1+0x4e4], R15 ;  /* 0x0004e40f01007387 */ /* 0x000fe40000100800 */
[----:B------:R-:W-:Y:S02]  /*382c0*/  STL [R1+0x4dc], R9 ;  /* 0x0004dc0901007387 */ /* 0x000fe40000100800 */
[--C-:B----4-:R-:W-:Y:S01]  /*382d0*/  IMAD.X R11, R11, 0x1, R0.reuse, P1 ;  /* 0x000000010b0b7824 */ /* 0x110fe200008e0600 */
[----:B------:R-:W-:Y:S01]  /*382e0*/  IADD3 R5, P1, R5, R22, RZ ;  /* 0x0000001605057210 */ /* 0x000fe20007f3e0ff */
[----:B------:R-:W-:-:S03]  /*382f0*/  IMAD.X R6, R6, 0x1, R0, P2 ;  /* 0x0000000106067824 */ /* 0x000fc600010e0600 */
[----:B------:R-:W-:Y:S01]  /*38300*/  STL [R1+0x500], R11 ;  /* 0x0005000b01007387 */ /* 0x000fe20000100800 */
[----:B------:R-:W-:Y:S02]  /*38310*/  STL [R1+0x4d4], R5 ;  /* 0x0004d40501007387 */ /* 0x000fe40000100800 */
[----:B------:R-:W-:Y:S01]  /*38320*/  STL [R1+0x4f8], R6 ;  /* 0x0004f80601007387 */ /* 0x000fe20000100800 */
[-C--:B------:R-:W-:Y:S01]  /*38330*/  IADD3 R7, P2, R7, R8.reuse, RZ ;  /* 0x0000000807077210 */ /* 0x080fe20007f5e0ff */
[--C-:B------:R-:W-:Y:S02]  /*38340*/  IMAD.X R21, R21, 0x1, R0.reuse, P3 ;  /* 0x0000000115157824 */ /* 0x100fe400018e0600 */
[----:B------:R-:W-:Y:S01]  /*38350*/  IMAD.X R19, R19, 0x1, R0, P4 ;  /* 0x0000000113137824 */ /* 0x000fe200020e0600 */
[-C--:B------:R-:W-:Y:S01]  /*38360*/  IADD3 R20, P3, R20, R8.reuse, RZ ;  /* 0x0000000814147210 */ /* 0x080fe20007f7e0ff */
[----:B------:R-:W-:Y:S01]  /*38370*/  STL [R1+0xf9c], R7 ;  /* 0x000f9c0701007387 */ /* 0x000fe20000100800 */
[----:B------:R-:W-:Y:S01]  /*38380*/  STL [R1+0x4f0], R21 ;  /* 0x0004f01501007387 */ /* 0x000fe20000100800 */
[----:B--2---:R-:W-:-:S05]  /*38390*/  IADD3 R2, P4, R2, R8, RZ ;  /* 0x0000000802027210 */ /* 0x004fca0007f9e0ff */
[----:B------:R0:W-:Y:S01]  /*383a0*/  STL [R1+0xf8c], R2 ;  /* 0x000f8c0201007387 */ /* 0x0001e20000100800 */
[----:B------:R-:W-:Y:S03]  /*383b0*/  STL [R1+0xf94], R20 ;  /* 0x000f941401007387 */ /* 0x000fe60000100800 */
[----:B0-----:R-:W2:Y:S01]  /*383c0*/  LDL.LU R2, [R1+0x1298] ;  /* 0x0012980001027983 */ /* 0x001ea20000300800 */
[--C-:B------:R-:W-:Y:S01]  /*383d0*/  IMAD.X R16, R16, 0x1, R0.reuse, P5 ;  /* 0x0000000110107824 */ /* 0x100fe200028e0600 */
[-C--:B------:R-:W-:Y:S01]  /*383e0*/  IADD3 R17, P5, R17, R8.reuse, RZ ;  /* 0x0000000811117210 */ /* 0x080fe20007fbe0ff */
[--C-:B------:R-:W-:Y:S01]  /*383f0*/  IMAD.X R18, R18, 0x1, R0.reuse, P6 ;  /* 0x0000000112127824 */ /* 0x100fe200030e0600 */
[----:B------:R-:W-:Y:S01]  /*38400*/  STL [R1+0x4e8], R19 ;  /* 0x0004e81301007387 */ /* 0x000fe20000100800 */
[-C--:B------:R-:W-:Y:S01]  /*38410*/  IADD3 R13, P6, R13, R8.reuse, RZ ;  /* 0x000000080d0d7210 */ /* 0x080fe20007fde0ff */
[----:B------:R-:W-:Y:S02]  /*38420*/  STL [R1+0x4e0], R16 ;  /* 0x0004e01001007387 */ /* 0x000fe40000100800 */
[----:B------:R-:W-:Y:S01]  /*38430*/  IMAD.X R12, R12, 0x1, R0, P1 ;  /* 0x000000010c0c7824 */ /* 0x000fe200008e0600 */
[----:B------:R-:W-:Y:S01]  /*38440*/  STL [R1+0xf84], R17 ;  /* 0x000f841101007387 */ /* 0x000fe20000100800 */
[----:B------:R-:W-:Y:S01]  /*38450*/  STL [R1+0x1214], R0 ;  /* 0x0012140001007387 */ /* 0x000fe20000100800 */
[-C--:B---3--:R-:W-:Y:S01]  /*38460*/  IADD3 R29, P1, R29, R8.reuse, RZ ;  /* 0x000000081d1d7210 */ /* 0x088fe20007f3e0ff */
[----:B------:R-:W-:Y:S01]  /*38470*/  STL [R1+0x4d8], R18 ;  /* 0x0004d81201007387 */ /* 0x000fe20000100800 */
[----:B------:R-:W-:Y:S01]  /*38480*/  STL [R1+0xf7c], R13 ;  /* 0x000f7c0d01007387 */ /* 0x000fe20000100800 */
[----:B------:R-:W-:Y:S02]  /*38490*/  STL [R1+0x4d0], R12 ;  /* 0x0004d00c01007387 */ /* 0x000fe40000100800 */
[----:B------:R0:W-:Y:S02]  /*384a0*/  STL [R1+0x1294], R8 ;  /* 0x0012940801007387 */ /* 0x0001e40000100800 */
[----:B------:R-:W-:Y:S02]  /*384b0*/  STL [R1+0xf74], R29 ;  /* 0x000f741d01007387 */ /* 0x000fe40000100800 */
[----:B--2---:R-:W-:Y:S01]  /*384c0*/  IMAD.X R28, R28, 0x1, R2, P2 ;  /* 0x000000011c1c7824 */ /* 0x004fe200010e0602 */
[----:B------:R-:W-:-:S02]  /*384d0*/  IADD3 R3, P2, R3, R8, RZ ;  /* 0x0000000803037210 */ /* 0x000fc40007f5e0ff */
[----:B0-----:R-:W2:Y:S02]  /*384e0*/  LDL.LU R8, [R1+0xf90] ;  /* 0x000f900001087983 */ /* 0x001ea40000300800 */
[----:B------:R-:W-:Y:S02]  /*384f0*/  STL [R1+0xf98], R28 ;  /* 0x000f981c01007387 */ /* 0x000fe40000100800 */
[----:B------:R-:W3:Y:S02]  /*38500*/  LDL.LU R0, [R1+0xf80] ;  /* 0x000f800001007983 */ /* 0x000ee40000300800 */
[----:B------:R-:W-:Y:S01]  /*38510*/  STL [R1+0xf6c], R3 ;  /* 0x000f6c0301007387 */ /* 0x000fe20000100800 */
[----:B---3--:R0:W-:Y:S04]  /*38520*/  STL [R1+0x1288], R0 ;  /* 0x0012880001007387 */ /* 0x0081e80000100800 */
[----:B0-----:R-:W3:Y:S04]  /*38530*/  LDL.LU R0, [R1+0xf5c] ;  /* 0x000f5c0001007983 */ /* 0x001ee80000300800 */
[----:B---3--:R0:W-:Y:S04]  /*38540*/  STL [R1+0x128c], R0 ;  /* 0x00128c0001007387 */ /* 0x0081e80000100800 */
[----:B0-----:R-:W3:Y:S01]  /*38550*/  LDL.LU R0, [R1+0xf88] ;  /* 0x000f880001007983 */ /* 0x001ee20000300800 */
[----:B--2---:R-:W-:-:S03]  /*38560*/  IMAD.X R8, R8, 0x1, R2, P3 ;  /* 0x0000000108087824 */ /* 0x004fc600018e0602 */
[----:B---3--:R0:W-:Y:S04]  /*38570*/  STL [R1+0x1290], R0 ;  /* 0x0012900001007387 */ /* 0x0081e80000100800 */
        /* <DEDUP_REMOVED lines=27> */
[----:B------:R0:W-:Y:S02]  /*38730*/  STL [R1+0xf90], R8 ;  /* 0x000f900801007387 */ /* 0x0001e40000100800 */
[----:B0-----:R-:W2:Y:S02]  /*38740*/  LDL.LU R8, [R1+0x1294] ;  /* 0x0012940001087983 */ /* 0x001ea40000300800 */
[----:B--2---:R-:W-:-:S05]  /*38750*/  IADD3 R0, P3, R0, R8, RZ ;  /* 0x0000000800007210 */ /* 0x004fca0007f7e0ff */
[----:B------:R0:W-:Y:S04]  /*38760*/  STL [R1+0xf64], R0 ;  /* 0x000f640001007387 */ /* 0x0001e80000100800 */
[----:B0-----:R-:W2:Y:S02]  /*38770*/  LDL.LU R0, [R1+0x1290] ;  /* 0x0012900001007983 */ /* 0x001ea40000300800 */
[----:B--2---:R-:W-:-:S05]  /*38780*/  IMAD.X R0, R0, 0x1, R2, P4 ;  /* 0x0000000100007824 */ /* 0x004fca00020e0602 */
[----:B------:R0:W-:Y:S04]  /*38790*/  STL [R1+0xf88], R0 ;  /* 0x000f880001007387 */ /* 0x0001e80000100800 */
[----:B0-----:R-:W2:Y:S02]  /*387a0*/  LDL.LU R0, [R1+0x128c] ;  /* 0x00128c0001007983 */ /* 0x001ea40000300800 */
[----:B--2---:R-:W-:-:S05]  /*387b0*/  IADD3 R0, P4, R0, R8, RZ ;  /* 0x0000000800007210 */ /* 0x004fca0007f9e0ff */
[----:B------:R0:W-:Y:S04]  /*387c0*/  STL [R1+0xf5c], R0 ;  /* 0x000f5c0001007387 */ /* 0x0001e80000100800 */
[----:B0-----:R-:W2:Y:S01]  /*387d0*/  LDL.LU R0, [R1+0x1288] ;  /* 0x0012880001007983 */ /* 0x001ea20000300800 */
[--C-:B----4-:R-:W-:Y:S01]  /*387e0*/  IMAD.X R27, R27, 0x1, R2.reuse, P6 ;  /* 0x000000011b1b7824 */ /* 0x110fe200030e0602 */
[-C--:B------:R-:W-:Y:S01]  /*387f0*/  IADD3 R23, P6, R23, R8.reuse, RZ ;  /* 0x0000000817177210 */ /* 0x080fe20007fde0ff */
[--C-:B------:R-:W-:Y:S01]  /*38800*/  IMAD.X R24, R24, 0x1, R2.reuse, P1 ;  /* 0x0000000118187824 */ /* 0x100fe200008e0602 */
        /* <DEDUP_REMOVED lines=16> */
[----:B------:R-:W-:Y:S01]  /*38910*/  IADD3 R12, P4, R12, R8, RZ ;  /* 0x000000080c0c7210 */ /* 0x000fe20007f9e0ff */
[----:B------:R-:W-:-:S02]  /*38920*/  IMAD.X R3, R3, 0x1, R2, P6 ;  /* 0x0000000103037824 */ /* 0x000fc400030e0602 */
[----:B--2---:R-:W-:Y:S01]  /*38930*/  IMAD.X R0, R0, 0x1, R2, P5 ;  /* 0x0000000100007824 */ /* 0x004fe200028e0602 */
[----:B---3--:R-:W-:-:S04]  /*38940*/  IADD3 R4, P5, R4, R8, RZ ;  /* 0x0000000804047210 */ /* 0x008fc80007fbe0ff */
[----:B------:R-:W-:Y:S01]  /*38950*/  STL [R1+0xf80], R0 ;  /* 0x000f800001007387 */ /* 0x000fe20000100800 */
[----:B------:R-:W-:Y:S02]  /*38960*/  STL [R1+0xf54], R4 ;  /* 0x000f540401007387 */ /* 0x000fe40000100800 */
[----:B------:R-:W-:Y:S02]  /*38970*/  STL [R1+0xf78], R27 ;  /* 0x000f781b01007387 */ /* 0x000fe40000100800 */
[----:B------:R-:W-:Y:S01]  /*38980*/  STL [R1+0xf4c], R23 ;  /* 0x000f4c1701007387 */ /* 0x000fe20000100800 */
[----:B------:R-:W-:Y:S01]  /*38990*/  STL [R1+0xf70], R24 ;  /* 0x000f701801007387 */ /* 0x000fe20000100800 */
[----:B------:R-:W-:Y:S02]  /*389a0*/  STL [R1+0xf44], R25 ;  /* 0x000f441901007387 */ /* 0x000fe40000100800 */
[----:B------:R-:W-:Y:S02]  /*389b0*/  STL [R1+0xf68], R26 ;  /* 0x000f681a01007387 */ /* 0x000fe40000100800 */
[----:B------:R-:W-:Y:S02]  /*389c0*/  STL [R1+0xf3c], R14 ;  /* 0x000f3c0e01007387 */ /* 0x000fe40000100800 */
[--C-:B------:R-:W-:Y:S01]  /*389d0*/  IMAD.X R22, R22, 0x1, R2.reuse, P5 ;  /* 0x0000000116167824 */ /* 0x100fe200028e0602 */
[----:B------:R-:W-:Y:S01]  /*389e0*/  STL [R1+0xf60], R15 ;  /* 0x000f600f01007387 */ /* 0x000fe20000100800 */
[----:B------:R-:W-:Y:S01]  /*389f0*/  IADD3 R5, P5, R5, R8, RZ ;  /* 0x0000000805057210 */ /* 0x000fe20007fbe0ff */
        /* <DEDUP_REMOVED lines=12> */
[----:B------:R-:W-:-:S02]  /*38ac0*/  IMAD.X R29, R29, 0x1, R2, P5 ;  /* 0x000000011d1d7824 */ /* 0x000fc400028e0602 */
[----:B------:R-:W-:Y:S01]  /*38ad0*/  STL [R1+0xf04], R18 ;  /* 0x000f041201007387 */ /* 0x000fe20000100800 */
[-C--:B------:R-:W-:Y:S01]  /*38ae0*/  IADD3 R28, P5, R28, R8.reuse, RZ ;  /* 0x000000081c1c7210 */ /* 0x080fe20007fbe0ff */
[----:B------:R-:W-:Y:S01]  /*38af0*/  STL [R1+0xf28], R13 ;  /* 0x000f280d01007387 */ /* 0x000fe20000100800 */
[----:B------:R-:W-:Y:S02]  /*38b00*/  STL [R1+0xefc], R12 ;  /* 0x000efc0c01007387 */ /* 0x000fe40000100800 */
[----:B------:R0:W-:Y:S02]  /*38b10*/  STL [R1+0x1284], R2 ;  /* 0x0012840201007387 */ /* 0x0001e40000100800 */
[----:B------:R-:W-:Y:S01]  /*38b20*/  STL [R1+0xf20], R29 ;  /* 0x000f201d01007387 */ /* 0x000fe20000100800 */
[----:B0-----:R-:W2:Y:S01]  /*38b30*/  LDL.LU R2, [R1+0xeec] ;  /* 0x000eec0001027983 */ /* 0x001ea20000300800 */
[----:B------:R-:W-:Y:S02]  /*38b40*/  STL [R1+0xef4], R28 ;  /* 0x000ef41c01007387 */ /* 0x000fe40000100800 */
[----:B------:R-:W3:Y:S02]  /*38b50*/  LDL.LU R0, [R1+0xedc] ;  /* 0x000edc0001007983 */ /* 0x000ee40000300800 */
[----:B------:R-:W-:Y:S01]  /*38b60*/  STL [R1+0xf18], R3 ;  /* 0x000f180301007387 */ /* 0x000fe20000100800 */
[----:B---3--:R0:W-:Y:S04]  /*38b70*/  STL [R1+0x1278], R0 ;  /* 0x0012780001007387 */ /* 0x0081e80000100800 */
[----:B0-----:R-:W3:Y:S04]  /*38b80*/  LDL.LU R0, [R1+0xf08] ;  /* 0x000f080001007983 */ /* 0x001ee80000300800 */
[----:B---3--:R0:W-:Y:S04]  /*38b90*/  STL [R1+0x127c], R0 ;  /* 0x00127c0001007387 */ /* 0x0081e80000100800 */
[----:B0-----:R-:W3:Y:S01]  /*38ba0*/  LDL.LU R0, [R1+0xee4] ;  /* 0x000ee40001007983 */ /* 0x001ee20000300800 */
[----:B--2---:R-:W-:-:S03]  /*38bb0*/  IADD3 R2, P6, R2, R8, RZ ;  /* 0x0000000802027210 */ /* 0x004fc60007fde0ff */
        /* <DEDUP_REMOVED lines=30> */
[----:B--2---:R-:W-:-:S05]  /*38da0*/  IMAD.X R0, R0, 0x1, R2, P1 ;  /* 0x0000000100007824 */ /* 0x004fca00008e0602 */
[----:B------:R0:W-:Y:S04]  /*38db0*/  STL [R1+0xf10], R0 ;  /* 0x000f100001007387 */ /* 0x0001e80000100800 */
[----:B0-----:R-:W2:Y:S02]  /*38dc0*/  LDL.LU R0, [R1+0x1280] ;  /* 0x0012800001007983 */ /* 0x001ea40000300800 */
[----:B--2---:R-:W-:-:S05]  /*38dd0*/  IADD3 R0, P1, R0, R8, RZ ;  /* 0x0000000800007210 */ /* 0x004fca0007f3e0ff */
[----:B------:R0:W-:Y:S04]  /*38de0*/  STL [R1+0xee4], R0 ;  /* 0x000ee40001007387 */ /* 0x0001e80000100800 */
[----:B0-----:R-:W2:Y:S02]  /*38df0*/  LDL.LU R0, [R1+0x127c] ;  /* 0x00127c0001007983 */ /* 0x001ea40000300800 */
[----:B--2---:R-:W-:-:S05]  /*38e00*/  IMAD.X R0, R0, 0x1, R2, P2 ;  /* 0x0000000100007824 */ /* 0x004fca00010e0602 */
[----:B------:R0:W-:Y:S04]  /*38e10*/  STL [R1+0xf08], R0 ;  /* 0x000f080001007387 */ /* 0x0001e80000100800 */
[----:B0-----:R-:W2:Y:S01]  /*38e20*/  LDL.LU R0, [R1+0x1278] ;  /* 0x0012780001007983 */ /* 0x001ea20000300800 */
[--C-:B---3--:R-:W-:Y:S01]  /*38e30*/  IMAD.X R4, R4, 0x1, R2.reuse, P3 ;  /* 0x0000000104047824 */ /* 0x108fe200018e0602 */
[-C--:B----4-:R-:W-:Y:S01]  /*38e40*/  IADD3 R27, P3, R27, R8.reuse, RZ ;  /* 0x000000081b1b7210 */ /* 0x090fe20007f7e0ff */
        /* <DEDUP_REMOVED lines=18> */
[----:B------:R-:W-:Y:S01]  /*38f70*/  IMAD.X R28, R28, 0x1, R2, P3 ;  /* 0x000000011c1c7824 */ /* 0x000fe200018e0602 */
[----:B------:R-:W-:-:S02]  /*38f80*/  IADD3 R3, P3, R3, R8, RZ ;  /* 0x0000000803037210 */ /* 0x000fc40007f7e0ff */
[----:B--2---:R-:W-:-:S05]  /*38f90*/  IADD3 R0, P2, R0, R8, RZ ;  /* 0x0000000800007210 */ /* 0x004fca0007f5e0ff */
[----:B------:R-:W-:Y:S01]  /*38fa0*/  STL [R1+0xedc], R0 ;  /* 0x000edc0001007387 */ /* 0x000fe20000100800 */
[----:B------:R-:W-:Y:S02]  /*38fb0*/  STL [R1+0xf00], R4 ;  /* 0x000f000401007387 */ /* 0x000fe40000100800 */
[----:B------:R-:W-:Y:S02]  /*38fc0*/  STL [R1+0xed4], R27 ;  /* 0x000ed41b01007387 */ /* 0x000fe40000100800 */
[----:B------:R-:W-:Y:S01]  /*38fd0*/  STL [R1+0xef8], R23 ;  /* 0x000ef81701007387 */ /* 0x000fe20000100800 */
[----:B------:R-:W-:Y:S01]  /*38fe0*/  STL [R1+0xecc], R24 ;  /* 0x000ecc1801007387 */ /* 0x000fe20000100800 */
        /* <DEDUP_REMOVED lines=16> */
[----:B------:R-:W-:-:S02]  /*390f0*/  IMAD.X R12, R12, 0x1, R2, P2 ;  /* 0x000000010c0c7824 */ /* 0x000fc400010e0602 */
[----:B------:R-:W-:Y:S02]  /*39100*/  STL [R1+0xeb8], R16 ;  /* 0x000eb81001007387 */ /* 0x000fe40000100800 */
[----:B------:R-:W-:Y:S01]  /*39110*/  STL [R1+0xe8c], R17 ;  /* 0x000e8c1101007387 */ /* 0x000fe20000100800 */
[----:B------:R-:W-:Y:S01]  /*39120*/  IADD3 R29, P2, R29, R8, RZ ;  /* 0x000000081d1d7210 */ /* 0x000fe20007f5e0ff */
[----:B------:R-:W-:Y:S01]  /*39130*/  STL [R1+0xeb0], R18 ;  /* 0x000eb01201007387 */ /* 0x000fe20000100800 */
[----:B------:R-:W-:Y:S02]  /*39140*/  STL [R1+0xe84], R13 ;  /* 0x000e840d01007387 */ /* 0x000fe40000100800 */
[----:B------:R-:W-:Y:S02]  /*39150*/  STL [R1+0xea8], R12 ;  /* 0x000ea80c01007387 */ /* 0x000fe40000100800 */
[----:B------:R0:W-:Y:S01]  /*39160*/  STL [R1+0x1274], R8 ;  /* 0x0012740801007387 */ /* 0x0001e20000100800 */
[----:B------:R-:W-:Y:S04]  /*39170*/  STL [R1+0xe7c], R29 ;  /* 0x000e7c1d01007387 */ /* 0x000fe80000100800 */
        /* <DEDUP_REMOVED lines=572> */
[--C-:B------:R-:W-:Y:S02]  /*3b540*/  IMAD.X R7, R7, 0x1, R2.reuse, P6 ;  /* 0x0000000107077824 */ /* 0x100fe400030e0602 */
[--C-:B------:R-:W-:Y:S02]  /*3b550*/  IMAD.X R16, R16, 0x1, R2.reuse, P1 ;  /* 0x0000000110107824 */ /* 0x100fe400008e0602 */
[--C-:B------:R-:W-:Y:S02]  /*3b560*/  IMAD.X R18, R18, 0x1, R2.reuse, P3 ;  /* 0x0000000112127824 */ /* 0x100fe400018e0602 */
[----:B------:R-:W-:Y:S01]  /*3b570*/  IMAD.X R17, R17, 0x1, R2, P2 ;  /* 0x0000000111117824 */ /* 0x000fe200010e0602 */
[----:B--2---:R-:W-:-:S05]  /*3b580*/  IADD3 R0, P5, R0, R8, RZ ;  /* 0x0000000800007210 */ /* 0x004fca0007fbe0ff */
[----:B------:R0:W-:Y:S04]  /*3b590*/  STL [R1+0x106c], R0 ;  /* 0x00106c0001007387 */ /* 0x0001e80000100800 */
[----:B0-----:R0:W5:Y:S01]  /*3b5a0*/  LDL.LU R0, [R1+0x1214] ;  /* 0x0012140001007983 */ /* 0x0011620000300800 */
[----:B------:R1:W-:Y:S03]  /*3b5b0*/  STL [R1+0x1038], R23 ;  /* 0x0010381701007387 */ /* 0x0003e60000100800 */
[----:B-1----:R0:W5:Y:S01]  /*3b5c0*/  LDL.LU R23, [R1+0x1210] ;  /* 0x0012100001177983 */ /* 0x0021620000300800 */
[----:B------:R1:W-:Y:S03]  /*3b5d0*/  STL [R1+0x1074], R27 ;  /* 0x0010741b01007387 */ /* 0x0003e60000100800 */
[----:B-1----:R0:W5:Y:S01]  /*3b5e0*/  LDL.LU R27, [R1+0x120c] ;  /* 0x00120c00011b7983 */ /* 0x0021620000300800 */
[----:B------:R1:W-:Y:S03]  /*3b5f0*/  STL [R1+0x1040], R4 ;  /* 0x0010400401007387 */ /* 0x0003e60000100800 */
[----:B-1----:R0:W5:Y:S01]  /*3b600*/  LDL.LU R4, [R1+0x1208] ;  /* 0x0012080001047983 */ /* 0x0021620000300800 */
[----:B------:R1:W-:Y:S02]  /*3b610*/  STL [R1+0x107c], R22 ;  /* 0x00107c1601007387 */ /* 0x0003e40000100800 */
[----:B------:R-:W-:Y:S01]  /*3b620*/  IMAD.X R3, R3, 0x1, R2, P5 ;  /* 0x0000000103037824 */ /* 0x000fe200028e0602 */
[----:B-1----:R0:W5:Y:S01]  /*3b630*/  LDL.LU R22, [R1+0x1204] ;  /* 0x0012040001167983 */ /* 0x0021620000300800 */
[----:B------:R1:W-:Y:S01]  /*3b640*/  STL [R1+0x1048], R21 ;  /* 0x0010481501007387 */ /* 0x0003e20000100800 */
[----:B------:R-:W-:-:S02]  /*3b650*/  IADD3 R28, P5, R28, R8, RZ ;  /* 0x000000081c1c7210 */ /* 0x000fc40007fbe0ff */
[----:B-1----:R0:W5:Y:S01]  /*3b660*/  LDL.LU R21, [R1+0x1200] ;  /* 0x0012000001157983 */ /* 0x0021620000300800 */
[----:B------:R1:W-:Y:S03]  /*3b670*/  STL [R1+0x1084], R20 ;  /* 0x0010841401007387 */ /* 0x0003e60000100800 */
[----:B-1----:R0:W5:Y:S01]  /*3b680*/  LDL.LU R20, [R1+0x11fc] ;  /* 0x0011fc0001147983 */ /* 0x0021620000300800 */
        /* <DEDUP_REMOVED lines=9> */
[----:B------:R1:W-:Y:S03]  /*3b720*/  STL [R1+0x1060], R3 ;  /* 0x0010600301007387 */ /* 0x0003e60000100800 */
[----:B-1----:R0:W5:Y:S01]  /*3b730*/  LDL.LU R3, [R1+0x11e8] ;  /* 0x0011e80001037983 */ /* 0x0021620000300800 */
[----:B------:R1:W-:Y:S03]  /*3b740*/  STL [R1+0x109c], R28 ;  /* 0x00109c1c01007387 */ /* 0x0003e60000100800 */
[----:B-1----:R0:W5:Y:S01]  /*3b750*/  LDL.LU R28, [R1+0x11e4] ;  /* 0x0011e400011c7983 */ /* 0x0021620000300800 */
[----:B------:R0:W-:Y:S02]  /*3b760*/  STL [R1+0x1068], R24 ;  /* 0x0010681801007387 */ /* 0x0001e40000100800 */
[----:B------:R0:W-:Y:S02]  /*3b770*/  STL [R1+0x10a4], R25 ;  /* 0x0010a41901007387 */ /* 0x0001e40000100800 */
[----:B------:R0:W-:Y:S01]  /*3b780*/  STL [R1+0x1070], R26 ;  /* 0x0010701a01007387 */ /* 0x0001e20000100800 */
[----:B------:R0:W-:Y:S01]  /*3b790*/  STL [R1+0x10ac], R14 ;  /* 0x0010ac0e01007387 */ /* 0x0001e20000100800 */
        /* <DEDUP_REMOVED lines=9> */
[----:B------:R0:W-:Y:S01]  /*3b830*/  STL [R1+0x10a8], R17 ;  /* 0x0010a81101007387 */ /* 0x0001e20000100800 */
[----:B------:R-:W-:Y:S01]  /*3b840*/  @!P0 CALL.REL.NOINC `(.L_x_1) ;  /* 0x0000001000008944 */ /* 0x000fe20003c00000 */
[----:B------:R-:W-:Y:S05]  /*3b850*/  BRA `(.L_x_2) ;  /* 0xfffd4f6000007947 */ /* 0x000fea000383ffff */
.L_x_1:
[----:B0-----:R-:W2:Y:S04]  /*3b860*/  LDL.LU R26, [R1+0x148] ;  /* 0x00014800011a7983 */ /* 0x001ea80000300800 */
[----:B--2---:R0:W-:Y:S04]  /*3b870*/  STL [R1+0x126c], R26 ;  /* 0x00126c1a01007387 */ /* 0x0041e80000100800 */
[----:B------:R-:W2:Y:S01]  /*3b880*/  LDL.LU R25, [R1+0x1c8] ;  /* 0x0001c80001197983 */ /* 0x000ea20000300800 */
[----:B0----5:R-:W-:-:S03]  /*3b890*/  IMAD.MOV.U32 R26, RZ, RZ, R4 ;  /* 0x000000ffff1a7224 */ /* 0x021fc600078e0004 */
[----:B--2---:R0:W-:Y:S04]  /*3b8a0*/  STL [R1+0x1268], R25 ;  /* 0x0012681901007387 */ /* 0x0041e80000100800 */
[----:B0-----:R-:W2:Y:S04]  /*3b8b0*/  LDL.LU R25, [R1+0x14c] ;  /* 0x00014c0001197983 */ /* 0x001ea80000300800 */
[----:B------:R0:W-:Y:S04]  /*3b8c0*/  STL [R1+0x1260], R23 ;  /* 0x0012601701007387 */ /* 0x0001e80000100800 */
[----:B0-----:R-:W3:Y:S04]  /*3b8d0*/  LDL.LU R23, [R1+0x1dc] ;  /* 0x0001dc0001177983 */ /* 0x001ee80000300800 */
[----:B---3--:R0:W-:Y:S04]  /*3b8e0*/  STL [R1+0x1264], R23 ;  /* 0x0012641701007387 */ /* 0x0081e80000100800 */
[----:B0-----:R-:W3:Y:S04]  /*3b8f0*/  LDL.LU R23, [R1+0x1cc] ;  /* 0x0001cc0001177983 */ /* 0x001ee80000300800 */
[----:B------:R-:W4:Y:S04]  /*3b900*/  LDL.LU R24, [R1+0x1d8] ;  /* 0x0001d80001187983 */ /* 0x000f280000300800 */
        /* <DEDUP_REMOVED lines=8> */
[----:B------:R-:W2:Y:S04]  /*3b990*/  LDL.LU R18, [R1+0x218] ;  /* 0x0002180001127983 */ /* 0x000ea80000300800 */
[----:B--2---:R0:W-:Y:S04]  /*3b9a0*/  STL [R1+0x124c], R18 ;  /* 0x00124c1201007387 */ /* 0x0041e80000100800 */
        /* <DEDUP_REMOVED lines=10> */
[----:B------:R0:W-:Y:S04]  /*3ba50*/  STL [R1+0x1238], R13 ;  /* 0x0012380d01007387 */ /* 0x0001e80000100800 */
[----:B0-----:R-:W2:Y:S04]  /*3ba60*/  LDL.LU R13, [R1+0x214] ;  /* 0x00021400010d7983 */ /* 0x001ea80000300800 */
[----:B--2---:R0:W-:Y:S04]  /*3ba70*/  STL [R1+0x123c], R13 ;  /* 0x00123c0d01007387 */ /* 0x0041e80000100800 */
[----:B0-----:R-:W2:Y:S04]  /*3ba80*/  LDL.LU R13, [R1+0x1e4] ;  /* 0x0001e400010d7983 */ /* 0x001ea80000300800 */
[----:B------:R-:W2:Y:S04]  /*3ba90*/  LDL.LU R14, [R1+0x210] ;  /* 0x00021000010e7983 */ /* 0x000ea80000300800 */
        /* <DEDUP_REMOVED lines=45> */
[----:B0-----:R-:W2:Y:S01]  /*3bd70*/  LDL.LU R3, [R1+0x2bc] ;  /* 0x0002bc0001037983 */ /* 0x001ea20000300800 */
[----:B------:R-:W-:-:S03]  /*3bd80*/  F2FP.BF16.PACK_AB R27, R26, R27 ;  /* 0x0000001b1a1b723e */ /* 0x000fc600000010ff */
[----:B--2---:R0:W-:Y:S04]  /*3bd90*/  STL [R1+0x120c], R3 ;  /* 0x00120c0301007387 */ /* 0x0041e80000100800 */
[----:B0-----:R-:W2:Y:S04]  /*3bda0*/  LDL.LU R3, [R1+0x28c] ;  /* 0x00028c0001037983 */ /* 0x001ea80000300800 */
[----:B------:R0:W-:Y:S04]  /*3bdb0*/  STL [R1+0x11e4], R28 ;  /* 0x0011e41c01007387 */ /* 0x0001e80000100800 */
[----:B0-----:R-:W2:Y:S04]  /*3bdc0*/  LDL.LU R28, [R1+0x2b4] ;  /* 0x0002b400011c7983 */ /* 0x001ea80000300800 */
[----:B------:R-:W2:Y:S04]  /*3bdd0*/  LDL.LU R0, [R1+0x2b0] ;  /* 0x0002b00001007983 */ /* 0x000ea80000300800 */
[----:B------:R-:W2:Y:S04]  /*3bde0*/  LDL.LU R2, [R1+0x294] ;  /* 0x0002940001027983 */ /* 0x000ea80000300800 */
[----:B------:R-:W2:Y:S02]  /*3bdf0*/  LDL.LU R26, [R1+0x126c] ;  /* 0x00126c00011a7983 */ /* 0x000ea40000300800 */
[----:B--2---:R-:W-:-:S02]  /*3be00*/  F2FP.BF16.PACK_AB R26, R25, R26 ;  /* 0x0000001a191a723e */ /* 0x004fc400000010ff */
[----:B------:R-:W3:Y:S02]  /*3be10*/  LDL.LU R25, [R1+0x1268] ;  /* 0x0012680001197983 */ /* 0x000ee40000300800 */
[----:B---3--:R-:W-:Y:S02]  /*3be20*/  F2FP.BF16.PACK_AB R25, R23, R25 ;  /* 0x000000191719723e */ /* 0x008fe400000010ff */
[----:B------:R-:W4:Y:S02]  /*3be30*/  LDL.LU R23, [R1+0x1264] ;  /* 0x0012640001177983 */ /* 0x000f240000300800 */
[----:B----4-:R-:W-:Y:S02]  /*3be40*/  F2FP.BF16.PACK_AB R24, R23, R24 ;  /* 0x000000181718723e */ /* 0x010fe400000010ff */
[----:B------:R-:W2:Y:S02]  /*3be50*/  LDL.LU R23, [R1+0x1260] ;  /* 0x0012600001177983 */ /* 0x000ea40000300800 */
[----:B--2---:R-:W-:-:S02]  /*3be60*/  F2FP.BF16.PACK_AB R23, R22, R23 ;  /* 0x000000171617723e */ /* 0x004fc400000010ff */
[----:B------:R-:W2:Y:S02]  /*3be70*/  LDL.LU R22, [R1+0x125c] ;  /* 0x00125c0001167983 */ /* 0x000ea40000300800 */
[----:B--2---:R-:W-:Y:S02]  /*3be80*/  F2FP.BF16.PACK_AB R22, R21, R22 ;  /* 0x000000161516723e */ /* 0x004fe400000010ff */
[----:B------:R-:W2:Y:S02]  /*3be90*/  LDL.LU R21, [R1+0x1258] ;  /* 0x0012580001157983 */ /* 0x000ea40000300800 */
[----:B--2---:R-:W-:Y:S02]  /*3bea0*/  F2FP.BF16.PACK_AB R21, R20, R21 ;  /* 0x000000151415723e */ /* 0x004fe400000010ff */
        /* <DEDUP_REMOVED lines=36> */
[----:B------:R-:W2:Y:S04]  /*3c0f0*/  LDL.LU R3, [R1+0x120c] ;  /* 0x00120c0001037983 */ /* 0x000ea80000300800 */
[----:B------:R0:W-:Y:S04]  /*3c100*/  STL [R1+0xc], R29 ;  /* 0x00000c1d01007387 */ /* 0x0001e80000100800 */
[----:B0-----:R-:W2:Y:S02]  /*3c110*/  LDL.LU R29, [R1+0x1208] ;  /* 0x00120800011d7983 */ /* 0x001ea40000300800 */
[----:B--2---:R-:W-:-:S02]  /*3c120*/  F2FP.BF16.PACK_AB R29, R3, R29 ;  /* 0x0000001d031d723e */ /* 0x004fc400000010ff */
        /* <DEDUP_REMOVED lines=9> */
[----:B------:R0:W-:Y:S04]  /*3c1c0*/  STL [R1], R29 ;  /* 0x0000001d01007387 */ /* 0x0001e80000100800 */
[----:B0-----:R-:W2:Y:S01]  /*3c1d0*/  LDL.LU R29, [R1+0x11f0] ;  /* 0x0011f000011d7983 */ /* 0x001ea20000300800 */
[----:B------:R-:W-:Y:S02]  /*3c1e0*/  F2FP.BF16.PACK_AB R0, R28, R0 ;  /* 0x000000001c00723e */ /* 0x000fe400000010ff */
[----:B--2---:R-:W-:-:S02]  /*3c1f0*/  F2FP.BF16.PACK_AB R3, R29, R3 ;  /* 0x000000031d03723e */ /* 0x004fc400000010ff */
[----:B------:R-:W2:Y:S04]  /*3c200*/  LDL.LU R29, [R1+0x11ec] ;  /* 0x0011ec00011d7983 */ /* 0x000ea80000300800 */
[----:B------:R0:W-:Y:S04]  /*3c210*/  STL [R1+0x1c], R3 ;  /* 0x00001c0301007387 */ /* 0x0001e80000100800 */
[----:B0-----:R-:W3:Y:S04]  /*3c220*/  LDL.LU R3, [R1+0x11e8] ;  /* 0x0011e80001037983 */ /* 0x001ee80000300800 */
[----:B------:R-:W3:Y:S04]  /*3c230*/  LDL.LU R28, [R1+0x11e4] ;  /* 0x0011e400011c7983 */ /* 0x000ee80000300800 */
[----:B------:R3:W-:Y:S01]  /*3c240*/  STL [R1+0x18], R0 ;  /* 0x0000180001007387 */ /* 0x0007e20000100800 */
[----:B--2---:R-:W-:-:S02]  /*3c250*/  F2FP.BF16.PACK_AB R2, R2, R29 ;  /* 0x0000001d0202723e */ /* 0x004fc400000010ff */
[----:B---3--:R-:W-:-:S05]  /*3c260*/  F2FP.BF16.PACK_AB R0, R28, R3 ;  /* 0x000000031c00723e */ /* 0x008fca00000010ff */
[----:B------:R0:W-:Y:S04]  /*3c270*/  STL [R1+0x10], R0 ;  /* 0x0000100001007387 */ /* 0x0001e80000100800 */
[----:B------:R0:W-:Y:S02]  /*3c280*/  STL [R1+0x14], R2 ;  /* 0x0000140201007387 */ /* 0x0001e40000100800 */
.L_x_0:
[----:B------:R-:W2:Y:S04]  /*3c290*/  LDL.LU R28, [R1+0x4] ;  /* 0x00000400011c7983 */ /* 0x000ea80000300800 */
[----:B0-----:R-:W3:Y:S04]  /*3c2a0*/  LDL.LU R2, [R1+0x8] ;  /* 0x0000080001027983 */ /* 0x001ee80000300800 */
[----:B------:R-:W4:Y:S04]  /*3c2b0*/  LDL.LU R0, [R1+0xc] ;  /* 0x00000c0001007983 */ /* 0x000f280000300800 */
[----:B------:R-:W-:Y:S04]  /*3c2c0*/  STL.64 [R1+0x1228], R22 ;  /* 0x0012281601007387 */ /* 0x000fe80000100a00 */
[----:B------:R0:W-:Y:S04]  /*3c2d0*/  STL.64 [R1+0x1220], R20 ;  /* 0x0012201401007387 */ /* 0x0001e80000100a00 */
[----:B0-----:R-:W4:Y:S04]  /*3c2e0*/  LDL.LU R20, [R1+0x10] ;  /* 0x0000100001147983 */ /* 0x001f280000300800 */
[----:B------:R-:W4:Y:S04]  /*3c2f0*/  LDL.LU R21, [R1+0x14] ;  /* 0x0000140001157983 */ /* 0x000f280000300800 */
[----:B------:R-:W4:Y:S04]  /*3c300*/  LDL.LU R22, [R1+0x18] ;  /* 0x0000180001167983 */ /* 0x000f280000300800 */
[----:B------:R-:W4:Y:S04]  /*3c310*/  LDL.LU R23, [R1+0x1c] ;  /* 0x00001c0001177983 */ /* 0x000f280000300800 */
[----:B------:R-:W-:Y:S04]  /*3c320*/  STL.64 [R1+0x1218], R26 ;  /* 0x0012181a01007387 */ /* 0x000fe80000100a00 */
[----:B------:R0:W-:Y:S04]  /*3c330*/  STL.64 [R1+0x1210], R24 ;  /* 0x0012101801007387 */ /* 0x0001e80000100a00 */
[----:B0-----:R-:W4:Y:S04]  /*3c340*/  LDL.LU R24, [R1] ;  /* 0x0000000001187983 */ /* 0x001f280000300800 */
[----:B------:R-:W0:Y:S02]  /*3c350*/  S2R R3, SR_TID.X ;  /* 0x0000000000037919 */ /* 0x000e240000002100 */
[----:B0-----:R-:W-:-:S02]  /*3c360*/  IMAD.SHL.U32 R29, R3, 0x4, RZ ;  /* 0x00000004031d7824 */ /* 0x001fc400078e00ff */
[----:B------:R-:W-:Y:S01]  /*3c370*/  BAR.SYNC.DEFER_BLOCKING 0x0 ;  /* 0x0000000000007b1d */ /* 0x000fe20000010000 */
[----:B--2---:R-:W-:Y:S02]  /*3c380*/  IMAD.MOV.U32 R25, RZ, RZ, R28 ;  /* 0x000000ffff197224 */ /* 0x004fe400078e001c */
[C---:B------:R-:W-:Y:S02]  /*3c390*/  IMAD.SHL.U32 R28, R3.reuse, 0x40, RZ ;  /* 0x00000040031c7824 */ /* 0x040fe400078e00ff */
[----:B---3--:R-:W-:Y:S02]  /*3c3a0*/  IMAD.MOV.U32 R26, RZ, RZ, R2 ;  /* 0x000000ffff1a7224 */ /* 0x008fe400078e0002 */
[C---:B------:R-:W-:Y:S02]  /*3c3b0*/  IMAD.SHL.U32 R2, R3.reuse, 0x20, RZ ;  /* 0x0000002003027824 */ /* 0x040fe400078e00ff */
[----:B----4-:R-:W-:Y:S02]  /*3c3c0*/  IMAD.MOV.U32 R27, RZ, RZ, R0 ;  /* 0x000000ffff1b7224 */ /* 0x010fe400078e0000 */
[----:B------:R-:W-:-:S02]  /*3c3d0*/  IMAD.SHL.U32 R0, R3, 0x200, RZ ;  /* 0x0000020003007824 */ /* 0x000fc400078e00ff */
[----:B------:R-:W-:-:S03]  /*3c3e0*/  IMAD.SHL.U32 R3, R3, 0x800, RZ ;  /* 0x0000080003037824 */ /* 0x000fc600078e00ff */
[----:B------:R-:W-:Y:S02]  /*3c3f0*/  LOP3.LUT R0, R0, 0x3000, RZ, 0xc0, !PT ;  /* 0x0000300000007812 */ /* 0x000fe400078ec0ff */
[----:B------:R-:W-:Y:S02]  /*3c400*/  LOP3.LUT R3, R3, 0x3000, RZ, 0xc0, !PT ;  /* 0x0000300003037812 */ /* 0x000fe400078ec0ff */
[----:B------:R-:W-:Y:S02]  /*3c410*/  LOP3.LUT R0, R0, 0x60, R2, 0xf8, !PT ;  /* 0x0000006000007812 */ /* 0x000fe400078ef802 */
[----:B------:R-:W-:Y:S02]  /*3c420*/  LOP3.LUT R2, R28, 0x800, RZ, 0xc0, !PT ;  /* 0x000008001c027812 */ /* 0x000fe400078ec0ff */
[----:B------:R-:W-:Y:S01]  /*3c430*/  LOP3.LUT R0, R0, 0x170, R29, 0x78, !PT ;  /* 0x0000017000007812 */ /* 0x000fe200078e781d */
[----:B------:R-:W0:Y:S04]  /*3c440*/  S2R R28, SR_TID.X ;  /* 0x00000000001c7919 */ /* 0x000e280000002100 */
[----:B------:R-:W-:-:S05]  /*3c450*/  IMAD.IADD R0, R2, 0x1, R0 ;  /* 0x0000000102007824 */ /* 0x000fca00078e0200 */
[----:B------:R1:W-:Y:S01]  /*3c460*/  STS.128 [R0], R20 ;  /* 0x0000001400007388 */ /* 0x0003e20000000c00 */
[----:B0-----:R-:W-:-:S03]  /*3c470*/  LOP3.LUT R28, R28, 0x7f, RZ, 0xc0, !PT ;  /* 0x0000007f1c1c7812 */ /* 0x001fc600078ec0ff */
[----:B-----5:R-:W-:Y:S04]  /*3c480*/  STS.128 [R0+0x200], R4 ;  /* 0x0002000400007388 */ /* 0x020fe80000000c00 */
[----:B------:R-:W-:Y:S01]  /*3c490*/  STS.128 [R0+0x280], R8 ;  /* 0x0002800800007388 */ /* 0x000fe20000000c00 */
[----:B------:R-:W-:-:S03]  /*3c4a0*/  IMAD R3, R28, 0x10, R3 ;  /* 0x000000101c037824 */ /* 0x000fc600078e0203 */
[----:B-1----:R-:W2:Y:S04]  /*3c4b0*/  LDL.LU.64 R22, [R1+0x1228] ;  /* 0x0012280001167983 */ /* 0x002ea80000300a00 */
[----:B------:R-:W2:Y:S04]  /*3c4c0*/  LDL.LU.64 R20, [R1+0x1220] ;  /* 0x0012200001147983 */ /* 0x000ea80000300a00 */
[----:B------:R0:W-:Y:S04]  /*3c4d0*/  STS.128 [R0+0x80], R24 ;  /* 0x0000801800007388 */ /* 0x0001e80000000c00 */
[----:B0-----:R-:W3:Y:S04]  /*3c4e0*/  LDL.LU.64 R26, [R1+0x1218] ;  /* 0x00121800011a7983 */ /* 0x001ee80000300a00 */
[----:B------:R-:W3:Y:S04]  /*3c4f0*/  LDL.LU.64 R24, [R1+0x1210] ;  /* 0x0012100001187983 */ /* 0x000ee80000300a00 */
[----:B------:R-:W-:Y:S04]  /*3c500*/  STS.128 [R0+0x400], R12 ;  /* 0x0004000c00007388 */ /* 0x000fe80000000c00 */
[----:B------:R-:W-:Y:S04]  /*3c510*/  STS.128 [R0+0x480], R16 ;  /* 0x0004801000007388 */ /* 0x000fe80000000c00 */
[----:B------:R-:W4:Y:S04]  /*3c520*/  LDL.LU R29, [R1+0x10e4] ;  /* 0x0010e400011d7983 */ /* 0x000f280000300800 */
[----:B------:R-:W4:Y:S04]  /*3c530*/  LDL.LU R28, [R1+0x4c0] ;  /* 0x0004c000011c7983 */ /* 0x000f280000300800 */
[----:B--2---:R-:W-:Y:S04]  /*3c540*/  STS.128 [R0+0x600], R20 ;  /* 0x0006001400007388 */ /* 0x004fe80000000c00 */
[----:B---3--:R-:W-:Y:S04]  /*3c550*/  STS.128 [R0+0x680], R24 ;  /* 0x0006801800007388 */ /* 0x008fe80000000c00 */
[----:B------:R-:W-:Y:S06]  /*3c560*/  BAR.SYNC.DEFER_BLOCKING 0x0 ;  /* 0x0000000000007b1d */ /* 0x000fec0000010000 */
[----:B------:R-:W0:Y:S04]  /*3c570*/  LDS.128 R4, [R3] ;  /* 0x0000000003047984 */ /* 0x000e280000000c00 */
[----:B0-----:R-:W-:Y:S01]  /*3c580*/  STL [R1+0x14], R5 ;  /* 0x0000140501007387 */ /* 0x001fe20000100800 */
[C---:B----4-:R-:W-:Y:S01]  /*3c590*/  IMAD R2, R29.reuse, c[0x0][0x194], RZ ;  /* 0x000065001d027a24 */ /* 0x050fe200078e02ff */
[----:B------:R-:W-:Y:S01]  /*3c5a0*/  ISETP.GE.AND P0, PT, R29, c[0x0][0x178], PT ;  /* 0x00005e001d007a0c */ /* 0x000fe20003f06270 */
[----:B------:R-:W-:Y:S01]  /*3c5b0*/  IMAD R13, R28, c[0x0][0x198], RZ ;  /* 0x000066001c0d7a24 */ /* 0x000fe200078e02ff */
[----:B------:R-:W-:Y:S01]  /*3c5c0*/  STL.64 [R1+0x18], R6 ;  /* 0x0000180601007387 */ /* 0x000fe20000100a00 */
[----:B------:R-:W-:Y:S01]  /*3c5d0*/  LOP3.LUT R22, R3, 0x20, RZ, 0x3c, !PT ;  /* 0x0000002003167812 */ /* 0x000fe200078e3cff */
[----:B------:R-:W-:-:S02]  /*3c5e0*/  IMAD.MOV.U32 R19, RZ, RZ, R4 ;  /* 0x000000ffff137224 */ /* 0x000fc400078e0004 */
[----:B------:R-:W2:Y:S04]  /*3c5f0*/  LDL.LU R17, [R1+0x10f4] ;  /* 0x0010f40001117983 */ /* 0x000ea80000300800 */
[----:B------:R-:W3:Y:S04]  /*3c600*/  LDL.LU R14, [R1+0x10f0] ;  /* 0x0010f000010e7983 */ /* 0x000ee80000300800 */
[----:B------:R-:W4:Y:S04]  /*3c610*/  LDL.LU R16, [R1+0x10ec] ;  /* 0x0010ec0001107983 */ /* 0x000f280000300800 */
[----:B------:R-:W4:Y:S01]  /*3c620*/  LDL.LU R15, [R1+0x10e8] ;  /* 0x0010e800010f7983 */ /* 0x000f220000300800 */
[----:B------:R-:W-:-:S02]  /*3c630*/  LEA R0, P1, R2, c[0x0][0x170], 0x1 ;  /* 0x00005c0002007a11 */ /* 0x000fc400078208ff */
[----:B------:R-:W-:Y:S01]  /*3c640*/  ISETP.LT.AND P2, PT, R28, c[0x0][0x17c], !P0 ;  /* 0x00005f001c007a0c */ /* 0x000fe20004741270 */
[----:B------:R-:W0:Y:S01]  /*3c650*/  LDS.128 R4, [R22] ;  /* 0x0000000016047984 */ /* 0x000e220000000c00 */
[----:B------:R-:W-:Y:S02]  /*3c660*/  LEA.HI.X.SX32 R2, R2, c[0x0][0x174], 0x1, P1 ;  /* 0x00005d0002027a11 */ /* 0x000fe400008f0eff */
[----:B------:R-:W-:Y:S02]  /*3c670*/  LEA R12, P3, R13, R0, 0x1 ;  /* 0x000000000d0c7211 */ /* 0x000fe400078608ff */
[C---:B------:R-:W-:Y:S02]  /*3c680*/  LOP3.LUT R23, R3.reuse, 0x40, RZ, 0x3c, !PT ;  /* 0x0000004003177812 */ /* 0x040fe400078e3cff */
[----:B------:R-:W-:-:S03]  /*3c690*/  LOP3.LUT R28, R3, 0x60, RZ, 0x3c, !PT ;  /* 0x00000060031c7812 */ /* 0x000fc600078e3cff */
[----:B------:R-:W1:Y:S04]  /*3c6a0*/  LDS.128 R8, [R23] ;  /* 0x0000000017087984 */ /* 0x000e680000000c00 */
[----:B0-----:R-:W-:Y:S04]  /*3c6b0*/  STL [R1+0x11e8], R6 ;  /* 0x0011e80601007387 */ /* 0x001fe80000100800 */
[----:B------:R0:W-:Y:S04]  /*3c6c0*/  STL [R1+0x11e4], R7 ;  /* 0x0011e40701007387 */ /* 0x0001e80000100800 */
[----:B0-----:R-:W4:Y:S04]  /*3c6d0*/  LDL.LU R7, [R1+0x10f8] ;  /* 0x0010f80001077983 */ /* 0x001f280000300800 */
[----:B------:R-:W4:Y:S01]  /*3c6e0*/  LDL.LU R6, [R1+0x10fc] ;  /* 0x0010fc0001067983 */ /* 0x000f220000300800 */
[----:B------:R-:W-:-:S03]  /*3c6f0*/  PRMT R24, R19, 0x7632, R24 ;  /* 0x0000763213187816 */ /* 0x000fc60000000018 */
[----:B-1----:R-:W-:Y:S01]  /*3c700*/  STL.64 [R1+0x11f0], R10 ;  /* 0x0011f00a01007387 */ /* 0x002fe20000100a00 */
[----:B--2---:R-:W-:Y:S02]  /*3c710*/  ISETP.LT.AND P6, PT, R17, c[0x0][0x17c], !P0 ;  /* 0x00005f0011007a0c */ /* 0x004fe400047c1270 */
[----:B---3--:R-:W-:Y:S02]  /*3c720*/  ISETP.LT.AND P1, PT, R14, c[0x0][0x17c], !P0 ;  /* 0x00005f000e007a0c */ /* 0x008fe40004721270 */
[C---:B------:R-:W-:Y:S02]  /*3c730*/  IADD3 R14, R13.reuse, c[0x0][0x198], RZ ;  /* 0x000066000d0e7a10 */ /* 0x040fe40007ffe0ff */
[----:B------:R-:W-:Y:S02]  /*3c740*/  LEA.HI.X.SX32 R13, R13, R2, 0x1, P3 ;  /* 0x000000020d0d7211 */ /* 0x000fe400018f0eff */
[----:B----4-:R-:W-:Y:S02]  /*3c750*/  ISETP.LT.AND P4, PT, R16, c[0x0][0x17c], !P0 ;  /* 0x00005f0010007a0c */ /* 0x010fe40004781270 */
[----:B------:R-:W-:Y:S01]  /*3c760*/  LEA R16, P5, R14, R0, 0x1 ;  /* 0x000000000e107211 */ /* 0x000fe200078a08ff */
[----:B------:R-:W-:Y:S01]  /*3c770*/  @P2 STG.E.U16 [R12.64], R19 ;  /* 0x000000130c002986 */ /* 0x000fe2000c101504 */
[----:B------:R-:W-:-:S02]  /*3c780*/  ISETP.LT.AND P3, PT, R15, c[0x0][0x17c], !P0 ;  /* 0x00005f000f007a0c */ /* 0x000fc40004761270 */
[C---:B------:R-:W-:Y:S02]  /*3c790*/  IADD3 R18, R14.reuse, c[0x0][0x198], RZ ;  /* 0x000066000e127a10 */ /* 0x040fe40007ffe0ff */
[----:B------:R-:W-:Y:S02]  /*3c7a0*/  LEA.HI.X.SX32 R17, R14, R2, 0x1, P5 ;  /* 0x000000020e117211 */ /* 0x000fe400028f0eff */
[----:B------:R-:W0:Y:S01]  /*3c7b0*/  LDS.128 R12, [R28] ;  /* 0x000000001c0c7984 */ /* 0x000e220000000c00 */
[----:B------:R-:W-:-:S03]  /*3c7c0*/  LEA R20, P2, R18, R0, 0x1 ;  /* 0x0000000012147211 */ /* 0x000fc600078408ff */
[----:B0-----:R0:W-:Y:S04]  /*3c7d0*/  STL.64 [R1+0x11f8], R14 ;  /* 0x0011f80e01007387 */ /* 0x0011e80000100a00 */
[----:B------:R-:W2:Y:S04]  /*3c7e0*/  LDL.LU R25, [R1+0x1100] ;  /* 0x0011000001197983 */ /* 0x000ea80000300800 */
[----:B------:R-:W-:Y:S01]  /*3c7f0*/  @P6 STG.E.U16 [R16.64], R24 ;  /* 0x0000001810006986 */ /* 0x000fe2000c101504 */
[C---:B------:R-:W-:Y:S02]  /*3c800*/  LEA.HI.X.SX32 R21, R18.reuse, R2, 0x1, P2 ;  /* 0x0000000212157211 */ /* 0x040fe400010f0eff */
[----:B------:R-:W-:-:S02]  /*3c810*/  IADD3 R19, R18, c[0x0][0x198], RZ ;  /* 0x0000660012137a10 */ /* 0x000fc40007ffe0ff */
[----:B------:R-:W-:Y:S02]  /*3c820*/  ISETP.LT.AND P5, PT, R7, c[0x0][0x17c], !P0 ;  /* 0x00005f0007007a0c */ /* 0x000fe400047a1270 */
[----:B------:R-:W-:Y:S01]  /*3c830*/  ISETP.LT.AND P2, PT, R6, c[0x0][0x17c], !P0 ;  /* 0x00005f0006007a0c */ /* 0x000fe20004741270 */
[----:B--2---:R-:W-:Y:S04]  /*3c840*/  STL [R1+0x1208], R25 ;  /* 0x0012081901007387 */ /* 0x004fe80000100800 */
[----:B------:R-:W1:Y:S04]  /*3c850*/  LDS.128 R24, [R3+0x800] ;  /* 0x0008000003187984 */ /* 0x000e680000000c00 */
[----:B0-----:R-:W2:Y:S04]  /*3c860*/  LDL.LU R14, [R1+0x1104] ;  /* 0x00110400010e7983 */ /* 0x001ea80000300800 */
[----:B------:R-:W3:Y:S01]  /*3c870*/  LDL.LU R11, [R1+0x1108] ;  /* 0x00110800010b7983 */ /* 0x000ee20000300800 */
[----:B-1----:R-:W-:-:S03]  /*3c880*/  IMAD.MOV.U32 R6, RZ, RZ, R25 ;  /* 0x000000ffff067224 */ /* 0x002fc600078e0019 */
[----:B------:R-:W-:Y:S04]  /*3c890*/  STL [R1+0xc], R27 ;  /* 0x00000c1b01007387 */ /* 0x000fe80000100800 */
[----:B------:R-:W4:Y:S04]  /*3c8a0*/  LDL.LU R25, [R1+0x1208] ;  /* 0x0012080001197983 */ /* 0x000f280000300800 */
[----:B------:R-:W2:Y:S01]  /*3c8b0*/  LDL.LU R10, [R1+0x110c] ;  /* 0x00110c00010a7983 */ /* 0x000ea20000300800 */
[C---:B------:R-:W-:Y:S02]  /*3c8c0*/  LEA R18, P6, R19.reuse, R0, 0x1 ;  /* 0x0000000013127211 */ /* 0x040fe400078c08ff */
[C---:B------:R-:W-:Y:S01]  /*3c8d0*/  IADD3 R17, R19.reuse, c[0x0][0x198], RZ ;  /* 0x0000660013117a10 */ /* 0x040fe20007ffe0ff */
[----:B------:R-:W-:Y:S01]  /*3c8e0*/  IMAD.MOV.U32 R7, RZ, RZ, R26 ;  /* 0x000000ffff077224 */ /* 0x000fe200078e001a */
[----:B------:R-:W-:Y:S01]  /*3c8f0*/  LEA.HI.X.SX32 R19, R19, R2, 0x1, P6 ;  /* 0x0000000213137211 */ /* 0x000fe200030f0eff */
[----:B------:R0:W-:Y:S01]  /*3c900*/  @P1 STG.E.U16 [R20.64], R4 ;  /* 0x0000000414001986 */ /* 0x0001e2000c101504 */
[----:B------:R-:W-:-:S02]  /*3c910*/  LEA R16, P6, R17, R0, 0x1 ;  /* 0x0000000011107211 */ /* 0x000fc400078c08ff */
[----:B------:R-:W-:Y:S01]  /*3c920*/  PRMT R3, R4, 0x7632, R3 ;  /* 0x0000763204037816 */ /* 0x000fe20000000003 */
[----:B------:R1:W-:Y:S01]  /*3c930*/  STL.64 [R1+0x1200], R6 ;  /* 0x0012000601007387 */ /* 0x0003e20000100a00 */
[C---:B0-----:R-:W-:Y:S02]  /*3c940*/  IADD3 R4, R17.reuse, c[0x0][0x198], RZ ;  /* 0x0000660011047a10 */ /* 0x041fe40007ffe0ff */
[----:B------:R-:W-:Y:S01]  /*3c950*/  LEA.HI.X.SX32 R17, R17, R2, 0x1, P6 ;  /* 0x0000000211117211 */ /* 0x000fe200030f0eff */
[----:B-1----:R-:W4:Y:S01]  /*3c960*/  LDL.LU R6, [R1+0x1110] ;  /* 0x0011100001067983 */ /* 0x002f220000300800 */
[----:B------:R-:W-:-:S03]  /*3c970*/  LEA R20, P6, R4, R0, 0x1 ;  /* 0x0000000004147211 */ /* 0x000fc600078c08ff */
[----:B------:R-:W-:Y:S01]  /*3c980*/  @P4 STG.E.U16 [R18.64], R3 ;  /* 0x0000000312004986 */ /* 0x000fe2000c101504 */
[----:B------:R-:W-:-:S03]  /*3c990*/  LEA.HI.X.SX32 R21, R4, R2, 0x1, P6 ;  /* 0x0000000204157211 */ /* 0x000fc600030f0eff */
[----:B------:R0:W-:Y:S01]  /*3c9a0*/  @P3 STG.E.U16 [R16.64], R8 ;  /* 0x0000000810003986 */ /* 0x0001e2000c101504 */
[----:B------:R-:W-:-:S03]  /*3c9b0*/  IMAD.MOV.U32 R15, RZ, RZ, R24 ;  /* 0x000000ffff0f7224 */ /* 0x000fc600078e0018 */
[----:B------:R-:W1:Y:S01]  /*3c9c0*/  LDS.128 R16, [R22+0x800] ;  /* 0x0008000016107984 */ /* 0x000e620000000c00 */
[----:B0-----:R-:W-:-:S05]  /*3c9d0*/  PRMT R8, R8, 0x7632, R8 ;  /* 0x0000763208087816 */ /* 0x001fca0000000008 */
[----:B------:R0:W-:Y:S01]  /*3c9e0*/  @P5 STG.E.U16 [R20.64], R8 ;  /* 0x0000000814005986 */ /* 0x0001e2000c101504 */
[----:B------:R-:W-:-:S03]  /*3c9f0*/  IADD3 R3, R4, c[0x0][0x198], RZ ;  /* 0x0000660004037a10 */ /* 0x000fc60007ffe0ff */
[----:B------:R-:W0:Y:S01]  /*3ca00*/  LDS.128 R20, [R23+0x800] ;  /* 0x0008000017147984 */ /* 0x000e220000000c00 */
[----:B---3--:R-:W-:-:S03]  /*3ca10*/  ISETP.LT.AND P3, PT, R11, c[0x0][0x17c], !P0 ;  /* 0x00005f000b007a0c */ /* 0x008fc60004761270 */
[----:B------:R-:W3:Y:S01]  /*3ca20*/  LDL.LU R11, [R1+0x1114] ;  /* 0x00111400010b7983 */ /* 0x000ee20000300800 */
[----:B--2---:R-:W-:-:S03]  /*3ca30*/  ISETP.LT.AND P5, PT, R10, c[0x0][0x17c], !P0 ;  /* 0x00005f000a007a0c */ /* 0x004fc600047a1270 */
[----:B------:R-:W2:Y:S01]  /*3ca40*/  LDL.LU R10, [R1+0x1118] ;  /* 0x00111800010a7983 */ /* 0x000ea20000300800 */
[C---:B------:R-:W-:Y:S02]  /*3ca50*/  LEA R26, P6, R3.reuse, R0, 0x1 ;  /* 0x00000000031a7211 */ /* 0x040fe400078c08ff */
[----:B------:R-:W-:Y:S02]  /*3ca60*/  ISETP.LT.AND P4, PT, R14, c[0x0][0x17c], !P0 ;  /* 0x00005f000e007a0c */ /* 0x000fe40004781270 */
[C---:B------:R-:W-:Y:S01]  /*3ca70*/  IADD3 R4, R3.reuse, c[0x0][0x198], RZ ;  /* 0x0000660003047a10 */ /* 0x040fe20007ffe0ff */
[----:B------:R-:W2:Y:S01]  /*3ca80*/  LDL.LU R14, [R1+0x111c] ;  /* 0x00111c00010e7983 */ /* 0x000ea20000300800 */
[----:B------:R-:W-:Y:S02]  /*3ca90*/  LEA.HI.X.SX32 R27, R3, R2, 0x1, P6 ;  /* 0x00000002031b7211 */ /* 0x000fe400030f0eff */
[----:B----4-:R-:W-:Y:S02]  /*3caa0*/  ISETP.LT.AND P1, PT, R25, c[0x0][0x17c], !P0 ;  /* 0x00005f0019007a0c */ /* 0x010fe40004721270 */
[----:B------:R-:W-:-:S02]  /*3cab0*/  LEA R24, P6, R4, R0, 0x1 ;  /* 0x0000000004187211 */ /* 0x000fc400078c08ff */
[C---:B------:R-:W-:Y:S01]  /*3cac0*/  IADD3 R3, R4.reuse, c[0x0][0x198], RZ ;  /* 0x0000660004037a10 */ /* 0x040fe20007ffe0ff */
[----:B------:R-:W-:Y:S01]  /*3cad0*/  @P2 STG.E.U16 [R26.64], R12 ;  /* 0x0000000c1a002986 */ /* 0x000fe2000c101504 */
[----:B------:R-:W-:Y:S02]  /*3cae0*/  LEA.HI.X.SX32 R25, R4, R2, 0x1, P6 ;  /* 0x0000000204197211 */ /* 0x000fe400030f0eff */
[----:B0-----:R-:W-:Y:S02]  /*3caf0*/  PRMT R8, R12, 0x7632, R8 ;  /* 0x000076320c087816 */ /* 0x001fe40000000008 */
[----:B------:R-:W-:Y:S02]  /*3cb00*/  ISETP.LT.AND P2, PT, R6, c[0x0][0x17c], !P0 ;  /* 0x00005f0006007a0c */ /* 0x000fe40004741270 */
[C---:B------:R-:W-:Y:S01]  /*3cb10*/  LEA R6, P6, R3.reuse, R0, 0x1 ;  /* 0x0000000003067211 */ /* 0x040fe200078c08ff */
[----:B------:R-:W-:Y:S03]  /*3cb20*/  @P1 STG.E.U16 [R24.64], R8 ;  /* 0x0000000818001986 */ /* 0x000fe6000c101504 */
[----:B------:R-:W-:Y:S01]  /*3cb30*/  LEA.HI.X.SX32 R7, R3, R2, 0x1, P6 ;  /* 0x0000000203077211 */ /* 0x000fe200030f0eff */
[----:B------:R0:W4:Y:S04]  /*3cb40*/  LDS.128 R24, [R28+0x800] ;  /* 0x000800001c187984 */ /* 0x0001280000000c00 */
[----:B------:R0:W-:Y:S01]  /*3cb50*/  @P4 STG.E.U16 [R6.64], R15 ;  /* 0x0000000f06004986 */ /* 0x0001e2000c101504 */
[----:B---3--:R-:W-:-:S03]  /*3cb60*/  ISETP.LT.AND P1, PT, R11, c[0x0][0x17c], !P0 ;  /* 0x00005f000b007a0c */ /* 0x008fc60004721270 */
[----:B------:R-:W3:Y:S01]  /*3cb70*/  LDL.LU R11, [R1+0x1120] ;  /* 0x00112000010b7983 */ /* 0x000ee20000300800 */
[----:B--2---:R-:W-:-:S03]  /*3cb80*/  ISETP.LT.AND P4, PT, R10, c[0x0][0x17c], !P0 ;  /* 0x00005f000a007a0c */ /* 0x004fc60004781270 */
[----:B------:R-:W2:Y:S01]  /*3cb90*/  LDL.LU R10, [R1+0x1124] ;  /* 0x00112400010a7983 */ /* 0x000ea20000300800 */
[----:B------:R-:W-:-:S04]  /*3cba0*/  IADD3 R4, R3, c[0x0][0x198], RZ ;  /* 0x0000660003047a10 */ /* 0x000fc80007ffe0ff */
[C---:B0-----:R-:W-:Y:S02]  /*3cbb0*/  LEA R28, P6, R4.reuse, R0, 0x1 ;  /* 0x00000000041c7211 */ /* 0x041fe400078c08ff */
[C---:B------:R-:W-:Y:S02]  /*3cbc0*/  IADD3 R8, R4.reuse, c[0x0][0x198], RZ ;  /* 0x0000660004087a10 */ /* 0x040fe40007ffe0ff */
[----:B------:R-:W-:Y:S02]  /*3cbd0*/  LEA.HI.X.SX32 R29, R4, R2, 0x1, P6 ;  /* 0x00000002041d7211 */ /* 0x000fe400030f0eff */
[----:B------:R-:W-:-:S05]  /*3cbe0*/  PRMT R4, R15, 0x7632, R4 ;  /* 0x000076320f047816 */ /* 0x000fca0000000004 */
[----:B------:R0:W-:Y:S01]  /*3cbf0*/  @P3 STG.E.U16 [R28.64], R4 ;  /* 0x000000041c003986 */ /* 0x0001e2000c101504 */
[----:B------:R-:W-:-:S03]  /*3cc00*/  ISETP.LT.AND P3, PT, R14, c[0x0][0x17c], !P0 ;  /* 0x00005f000e007a0c */ /* 0x000fc60004761270 */
[----:B------:R-:W4:Y:S01]  /*3cc10*/  LDL.LU R14, [R1+0x1128] ;  /* 0x00112800010e7983 */ /* 0x000f220000300800 */
[C---:B------:R-:W-:Y:S02]  /*3cc20*/  LEA R6, P6, R8.reuse, R0, 0x1 ;  /* 0x0000000008067211 */ /* 0x040fe400078c08ff */
[C---:B------:R-:W-:Y:S02]  /*3cc30*/  IADD3 R3, R8.reuse, c[0x0][0x198], RZ ;  /* 0x0000660008037a10 */ /* 0x040fe40007ffe0ff */
[----:B------:R-:W-:Y:S02]  /*3cc40*/  LEA.HI.X.SX32 R7, R8, R2, 0x1, P6 ;  /* 0x0000000208077211 */ /* 0x000fe400030f0eff */
[----:B0-----:R-:W-:-:S03]  /*3cc50*/  LEA R28, P6, R3, R0, 0x1 ;  /* 0x00000000031c7211 */ /* 0x001fc600078c08ff */
[----:B-1----:R0:W-:Y:S01]  /*3cc60*/  @P5 STG.E.U16 [R6.64], R16 ;  /* 0x0000001006005986 */ /* 0x0021e2000c101504 */
[----:B------:R-:W-:Y:S02]  /*3cc70*/  LEA.HI.X.SX32 R29, R3, R2, 0x1, P6 ;  /* 0x00000002031d7211 */ /* 0x000fe400030f0eff */
[----:B0-----:R-:W-:-:S05]  /*3cc80*/  PRMT R16, R16, 0x7632, R16 ;  /* 0x0000763210107816 */ /* 0x001fca0000000010 */
[----:B------:R0:W-:Y:S01]  /*3cc90*/  @P2 STG.E.U16 [R28.64], R16 ;  /* 0x000000101c002986 */ /* 0x0001e2000c101504 */
[----:B---3--:R-:W-:-:S03]  /*3cca0*/  ISETP.LT.AND P5, PT, R11, c[0x0][0x17c], !P0 ;  /* 0x00005f000b007a0c */ /* 0x008fc600047a1270 */
[----:B------:R-:W3:Y:S04]  /*3ccb0*/  LDL.LU R11, [R1+0x112c] ;  /* 0x00112c00010b7983 */ /* 0x000ee80000300800 */
[----:B0-----:R-:W3:Y:S01]  /*3ccc0*/  LDL.LU R16, [R1+0x14] ;  /* 0x0000140001107983 */ /* 0x001ee20000300800 */
[----:B--2---:R-:W-:-:S03]  /*3ccd0*/  ISETP.LT.AND P2, PT, R10, c[0x0][0x17c], !P0 ;  /* 0x00005f000a007a0c */ /* 0x004fc60004741270 */
[----:B------:R-:W2:Y:S01]  /*3cce0*/  LDL.LU R10, [R1+0x1130] ;  /* 0x00113000010a7983 */ /* 0x000ea20000300800 */
[----:B------:R-:W-:-:S04]  /*3ccf0*/  IADD3 R4, R3, c[0x0][0x198], RZ ;  /* 0x0000660003047a10 */ /* 0x000fc80007ffe0ff */
[----:B------:R-:W-:-:S04]  /*3cd00*/  LEA R6, P6, R4, R0, 0x1 ;  /* 0x0000000004067211 */ /* 0x000fc800078c08ff */
[C---:B------:R-:W-:Y:S02]  /*3cd10*/  LEA.HI.X.SX32 R7, R4.reuse, R2, 0x1, P6 ;  /* 0x0000000204077211 */ /* 0x040fe400030f0eff */
[----:B------:R-:W-:-:S03]  /*3cd20*/  IADD3 R3, R4, c[0x0][0x198], RZ ;  /* 0x0000660004037a10 */ /* 0x000fc60007ffe0ff */
[----:B------:R0:W-:Y:S01]  /*3cd30*/  @P1 STG.E.U16 [R6.64], R20 ;  /* 0x0000001406001986 */ /* 0x0001e2000c101504 */
[C---:B------:R-:W-:Y:S02]  /*3cd40*/  LEA R28, P6, R3.reuse, R0, 0x1 ;  /* 0x00000000031c7211 */ /* 0x040fe400078c08ff */
[----:B----4-:R-:W-:Y:S02]  /*3cd50*/  ISETP.LT.AND P1, PT, R14, c[0x0][0x17c], !P0 ;  /* 0x00005f000e007a0c */ /* 0x010fe40004721270 */
[----:B------:R-:W4:Y:S01]  /*3cd60*/  LDL.LU R14, [R1+0x1134] ;  /* 0x00113400010e7983 */ /* 0x000f220000300800 */
[C---:B------:R-:W-:Y:S02]  /*3cd70*/  IADD3 R4, R3.reuse, c[0x0][0x198], RZ ;  /* 0x0000660003047a10 */ /* 0x040fe40007ffe0ff */
[----:B------:R-:W-:Y:S02]  /*3cd80*/  LEA.HI.X.SX32 R29, R3, R2, 0x1, P6 ;  /* 0x00000002031d7211 */ /* 0x000fe400030f0eff */
[----:B0-----:R-:W-:-:S02]  /*3cd90*/  PRMT R20, R20, 0x7632, R20 ;  /* 0x0000763214147816 */ /* 0x001fc40000000014 */
[C---:B------:R-:W-:Y:S02]  /*3cda0*/  LEA R6, P6, R4.reuse, R0, 0x1 ;  /* 0x0000000004067211 */ /* 0x040fe400078c08ff */
[C---:B------:R-:W-:Y:S01]  /*3cdb0*/  IADD3 R3, R4.reuse, c[0x0][0x198], RZ ;  /* 0x0000660004037a10 */ /* 0x040fe20007ffe0ff */
[----:B------:R0:W-:Y:S01]  /*3cdc0*/  @P4 STG.E.U16 [R28.64], R20 ;  /* 0x000000141c004986 */ /* 0x0001e2000c101504 */
[----:B------:R-:W-:Y:S02]  /*3cdd0*/  LEA.HI.X.SX32 R7, R4, R2, 0x1, P6 ;  /* 0x0000000204077211 */ /* 0x000fe400030f0eff */
[----:B------:R-:W-:-:S03]  /*3cde0*/  IADD3 R4, R3, c[0x0][0x198], RZ ;  /* 0x0000660003047a10 */ /* 0x000fc60007ffe0ff */
[----:B------:R1:W-:Y:S01]  /*3cdf0*/  @P3 STG.E.U16 [R6.64], R24 ;  /* 0x0000001806003986 */ /* 0x0003e2000c101504 */
[----:B0-----:R-:W-:-:S04]  /*3ce00*/  LEA R28, P6, R3, R0, 0x1 ;  /* 0x00000000031c7211 */ /* 0x001fc800078c08ff */
[----:B------:R-:W-:Y:S02]  /*3ce10*/  LEA.HI.X.SX32 R29, R3, R2, 0x1, P6 ;  /* 0x00000002031d7211 */ /* 0x000fe400030f0eff */
[----:B-1----:R-:W-:Y:S02]  /*3ce20*/  LEA R6, P6, R4, R0, 0x1 ;  /* 0x0000000004067211 */ /* 0x002fe400078c08ff */
[----:B------:R-:W-:Y:S02]  /*3ce30*/  PRMT R24, R24, 0x7632, R24 ;  /* 0x0000763218187816 */ /* 0x000fe40000000018 */
[----:B------:R-:W-:-:S03]  /*3ce40*/  LEA.HI.X.SX32 R7, R4, R2, 0x1, P6 ;  /* 0x0000000204077211 */ /* 0x000fc600030f0eff */
[----:B------:R0:W-:Y:S02]  /*3ce50*/  @P5 STG.E.U16 [R28.64], R24 ;  /* 0x000000181c005986 */ /* 0x0001e4000c101504 */
[----:B0-----:R-:W-:Y:S02]  /*3ce60*/  IMAD.MOV.U32 R28, RZ, RZ, R6 ;  /* 0x000000ffff1c7224 */ /* 0x001fe400078e0006 */
[----:B------:R-:W-:Y:S01]  /*3ce70*/  IMAD.MOV.U32 R29, RZ, RZ, R7 ;  /* 0x000000ffff1d7224 */ /* 0x000fe200078e0007 */
[----:B---3--:R-:W-:Y:S02]  /*3ce80*/  ISETP.LT.AND P4, PT, R11, c[0x0][0x17c], !P0 ;  /* 0x00005f000b007a0c */ /* 0x008fe40004781270 */
[----:B------:R-:W3:Y:S01]  /*3ce90*/  LDL.LU R11, [R1+0x1138] ;  /* 0x00113800010b7983 */ /* 0x000ee20000300800 */
[----:B------:R-:W-:-:S03]  /*3cea0*/  PRMT R8, R16, 0x7632, R8 ;  /* 0x0000763210087816 */ /* 0x000fc60000000008 */
[----:B------:R0:W-:Y:S01]  /*3ceb0*/  @P2 STG.E.U16 [R28.64], R16 ;  /* 0x000000101c002986 */ /* 0x0001e2000c101504 */
[----:B--2---:R-:W-:-:S03]  /*3cec0*/  ISETP.LT.AND P3, PT, R10, c[0x0][0x17c], !P0 ;  /* 0x00005f000a007a0c */ /* 0x004fc60004761270 */
[----:B------:R-:W2:Y:S04]  /*3ced0*/  LDL.LU R10, [R1+0x113c] ;  /* 0x00113c00010a7983 */ /* 0x000ea80000300800 */
[----:B------:R-:W2:Y:S04]  /*3cee0*/  LDL.LU.64 R6, [R1+0x1200] ;  /* 0x0012000001067983 */ /* 0x000ea80000300a00 */
[----:B------:R-:W2:Y:S04]  /*3cef0*/  LDL.LU R24, [R1+0x1140] ;  /* 0x0011400001187983 */ /* 0x000ea80000300800 */
[----:B0-----:R-:W2:Y:S01]  /*3cf00*/  LDL.LU R16, [R1+0x1144] ;  /* 0x0011440001107983 */ /* 0x001ea20000300800 */
[----:B------:R-:W-:-:S02]  /*3cf10*/  IADD3 R3, R4, c[0x0][0x198], RZ ;  /* 0x0000660004037a10 */ /* 0x000fc40007ffe0ff */
[----:B----4-:R-:W-:Y:S02]  /*3cf20*/  ISETP.LT.AND P5, PT, R14, c[0x0][0x17c], !P0 ;  /* 0x00005f000e007a0c */ /* 0x010fe400047a1270 */
[----:B------:R-:W-:-:S04]  /*3cf30*/  LEA R14, P6, R3, R0, 0x1 ;  /* 0x00000000030e7211 */ /* 0x000fc800078c08ff */
[C---:B------:R-:W-:Y:S02]  /*3cf40*/  LEA.HI.X.SX32 R15, R3.reuse, R2, 0x1, P6 ;  /* 0x00000002030f7211 */ /* 0x040fe400030f0eff */
[----:B------:R-:W-:-:S03]  /*3cf50*/  IADD3 R4, R3, c[0x0][0x198], RZ ;  /* 0x0000660003047a10 */ /* 0x000fc60007ffe0ff */
[----:B------:R0:W-:Y:S01]  /*3cf60*/  @P1 STG.E.U16 [R14.64], R8 ;  /* 0x000000080e001986 */ /* 0x0001e2000c101504 */
[C---:B------:R-:W-:Y:S02]  /*3cf70*/  LEA R28, P6, R4.reuse, R0, 0x1 ;  /* 0x00000000041c7211 */ /* 0x040fe400078c08ff */
[C---:B------:R-:W-:Y:S01]  /*3cf80*/  IADD3 R3, R4.reuse, c[0x0][0x198], RZ ;  /* 0x0000660004037a10 */ /* 0x040fe20007ffe0ff */
[----:B0-----:R-:W4:Y:S04]  /*3cf90*/  LDL.LU.64 R14, [R1+0x11f8] ;  /* 0x0011f800010e7983 */ /* 0x001f280000300a00 */
[----:B------:R-:W4:Y:S01]  /*3cfa0*/  LDL.LU R20, [R1+0x1148] ;  /* 0x0011480001147983 */ /* 0x000f220000300800 */
[----:B------:R-:W-:Y:S02]  /*3cfb0*/  LEA.HI.X.SX32 R29, R4, R2, 0x1, P6 ;  /* 0x00000002041d7211 */ /* 0x000fe400030f0eff */
[----:B------:R-:W-:-:S03]  /*3cfc0*/  PRMT R12, R5, 0x7632, R12 ;  /* 0x00007632050c7816 */ /* 0x000fc6000000000c */
[----:B------:R-:W-:Y:S01]  /*3cfd0*/  @P4 STG.E.U16 [R28.64], R5 ;  /* 0x000000051c004986 */ /* 0x000fe2000c101504 */
[----:B---3--:R-:W-:Y:S02]  /*3cfe0*/  ISETP.LT.AND P2, PT, R11, c[0x0][0x17c], !P0 ;  /* 0x00005f000b007a0c */ /* 0x008fe40004741270 */
[----:B--2---:R-:W-:Y:S02]  /*3cff0*/  ISETP.LT.AND P1, PT, R10, c[0x0][0x17c], !P0 ;  /* 0x00005f000a007a0c */ /* 0x004fe40004721270 */
[----:B------:R-:W-:-:S04]  /*3d000*/  LEA R10, P6, R3, R0, 0x1 ;  /* 0x00000000030a7211 */ /* 0x000fc800078c08ff */
[----:B------:R-:W-:Y:S02]  /*3d010*/  LEA.HI.X.SX32 R11, R3, R2, 0x1, P6 ;  /* 0x00000002030b7211 */ /* 0x000fe400030f0eff */
[----:B------:R-:W-:Y:S02]  /*3d020*/  ISETP.LT.AND P4, PT, R24, c[0x0][0x17c], !P0 ;  /* 0x00005f0018007a0c */ /* 0x000fe40004781270 */
[----:B------:R-:W2:Y:S04]  /*3d030*/  LDL.LU R24, [R1+0x114c] ;  /* 0x00114c0001187983 */ /* 0x000ea80000300800 */
[----:B------:R0:W-:Y:S01]  /*3d040*/  @P3 STG.E.U16 [R10.64], R12 ;  /* 0x0000000c0a003986 */ /* 0x0001e2000c101504 */
[----:B------:R-:W-:-:S03]  /*3d050*/  ISETP.LT.AND P3, PT, R16, c[0x0][0x17c], !P0 ;  /* 0x00005f0010007a0c */ /* 0x000fc60004761270 */
[----:B0-----:R-:W3:Y:S04]  /*3d060*/  LDL.LU.64 R10, [R1+0x11f0] ;  /* 0x0011f000010a7983 */ /* 0x001ee80000300a00 */
[----:B------:R-:W3:Y:S01]  /*3d070*/  LDL.LU R16, [R1+0x1150] ;  /* 0x0011500001107983 */ /* 0x000ee20000300800 */
[----:B------:R-:W-:-:S04]  /*3d080*/  IADD3 R8, R3, c[0x0][0x198], RZ ;  /* 0x0000660003087a10 */ /* 0x000fc80007ffe0ff */
[----:B------:R-:W-:-:S04]  /*3d090*/  LEA R4, P6, R8, R0, 0x1 ;  /* 0x0000000008047211 */ /* 0x000fc800078c08ff */
[C---:B------:R-:W-:Y:S02]  /*3d0a0*/  LEA.HI.X.SX32 R5, R8.reuse, R2, 0x1, P6 ;  /* 0x0000000208057211 */ /* 0x040fe400030f0eff */
[----:B------:R-:W-:-:S03]  /*3d0b0*/  IADD3 R3, R8, c[0x0][0x198], RZ ;  /* 0x0000660008037a10 */ /* 0x000fc60007ffe0ff */
[----:B------:R0:W-:Y:S01]  /*3d0c0*/  @P5 STG.E.U16 [R4.64], R9 ;  /* 0x0000000904005986 */ /* 0x0001e2000c101504 */
[----:B----4-:R-:W-:-:S03]  /*3d0d0*/  ISETP.LT.AND P5, PT, R20, c[0x0][0x17c], !P0 ;  /* 0x00005f0014007a0c */ /* 0x010fc600047a1270 */
[----:B------:R-:W4:Y:S01]  /*3d0e0*/  LDL.LU R20, [R1+0x1154] ;  /* 0x0011540001147983 */ /* 0x000f220000300800 */
[C---:B------:R-:W-:Y:S02]  /*3d0f0*/  LEA R28, P6, R3.reuse, R0, 0x1 ;  /* 0x00000000031c7211 */ /* 0x040fe400078c08ff */
[C---:B------:R-:W-:Y:S02]  /*3d100*/  IADD3 R8, R3.reuse, c[0x0][0x198], RZ ;  /* 0x0000660003087a10 */ /* 0x040fe40007ffe0ff */
[----:B------:R-:W-:Y:S02]  /*3d110*/  LEA.HI.X.SX32 R29, R3, R2, 0x1, P6 ;  /* 0x00000002031d7211 */ /* 0x000fe400030f0eff */
[C---:B0-----:R-:W-:Y:S02]  /*3d120*/  LEA R4, P6, R8.reuse, R0, 0x1 ;  /* 0x0000000008047211 */ /* 0x041fe400078c08ff */
[----:B------:R-:W-:Y:S02]  /*3d130*/  PRMT R9, R9, 0x7632, R9 ;  /* 0x0000763209097816 */ /* 0x000fe40000000009 */
[----:B------:R-:W-:-:S03]  /*3d140*/  LEA.HI.X.SX32 R5, R8, R2, 0x1, P6 ;  /* 0x0000000208057211 */ /* 0x000fc600030f0eff */
[----:B------:R0:W-:Y:S04]  /*3d150*/  @P2 STG.E.U16 [R28.64], R9 ;  /* 0x000000091c002986 */ /* 0x0001e8000c101504 */
[----:B------:R1:W-:Y:S01]  /*3d160*/  @P1 STG.E.U16 [R4.64], R13 ;  /* 0x0000000d04001986 */ /* 0x0003e2000c101504 */
[----:B--2---:R-:W-:-:S03]  /*3d170*/  ISETP.LT.AND P2, PT, R24, c[0x0][0x17c], !P0 ;  /* 0x00005f0018007a0c */ /* 0x004fc60004741270 */
[----:B------:R-:W2:Y:S01]  /*3d180*/  LDL.LU R24, [R1+0x1158] ;  /* 0x0011580001187983 */ /* 0x000ea20000300800 */
[----:B---3--:R-:W-:-:S03]  /*3d190*/  ISETP.LT.AND P1, PT, R16, c[0x0][0x17c], !P0 ;  /* 0x00005f0010007a0c */ /* 0x008fc60004721270 */
[----:B------:R-:W3:Y:S01]  /*3d1a0*/  LDL.LU R16, [R1+0x115c] ;  /* 0x00115c0001107983 */ /* 0x000ee20000300800 */
[----:B------:R-:W-:-:S04]  /*3d1b0*/  IADD3 R3, R8, c[0x0][0x198], RZ ;  /* 0x0000660008037a10 */ /* 0x000fc80007ffe0ff */
[C---:B------:R-:W-:Y:S02]  /*3d1c0*/  LEA R8, P6, R3.reuse, R0, 0x1 ;  /* 0x0000000003087211 */ /* 0x040fe400078c08ff */
[C---:B------:R-:W-:Y:S02]  /*3d1d0*/  IADD3 R12, R3.reuse, c[0x0][0x198], RZ ;  /* 0x00006600030c7a10 */ /* 0x040fe40007ffe0ff */
[----:B0-----:R-:W-:Y:S02]  /*3d1e0*/  LEA.HI.X.SX32 R9, R3, R2, 0x1, P6 ;  /* 0x0000000203097211 */ /* 0x001fe400030f0eff */
[----:B------:R-:W-:-:S05]  /*3d1f0*/  PRMT R3, R13, 0x7632, R3 ;  /* 0x000076320d037816 */ /* 0x000fca0000000003 */
[----:B------:R0:W-:Y:S01]  /*3d200*/  @P4 STG.E.U16 [R8.64], R3 ;  /* 0x0000000308004986 */ /* 0x0001e2000c101504 */
[----:B----4-:R-:W-:-:S03]  /*3d210*/  ISETP.LT.AND P4, PT, R20, c[0x0][0x17c], !P0 ;  /* 0x00005f0014007a0c */ /* 0x010fc60004781270 */
[----:B------:R-:W4:Y:S01]  /*3d220*/  LDL.LU R20, [R1+0x1164] ;  /* 0x0011640001147983 */ /* 0x000f220000300800 */
[C---:B-1----:R-:W-:Y:S02]  /*3d230*/  LEA R4, P6, R12.reuse, R0, 0x1 ;  /* 0x000000000c047211 */ /* 0x042fe400078c08ff */
[C---:B------:R-:W-:Y:S02]  /*3d240*/  IADD3 R13, R12.reuse, c[0x0][0x198], RZ ;  /* 0x000066000c0d7a10 */ /* 0x040fe40007ffe0ff */
[----:B------:R-:W-:Y:S02]  /*3d250*/  LEA.HI.X.SX32 R5, R12, R2, 0x1, P6 ;  /* 0x000000020c057211 */ /* 0x000fe400030f0eff */
[C---:B------:R-:W-:Y:S02]  /*3d260*/  LEA R12, P6, R13.reuse, R0, 0x1 ;  /* 0x000000000d0c7211 */ /* 0x040fe400078c08ff */
[C---:B0-----:R-:W-:Y:S01]  /*3d270*/  IADD3 R3, R13.reuse, c[0x0][0x198], RZ ;  /* 0x000066000d037a10 */ /* 0x041fe20007ffe0ff */
[----:B------:R0:W-:Y:S01]  /*3d280*/  @P3 STG.E.U16 [R4.64], R6 ;  /* 0x0000000604003986 */ /* 0x0001e2000c101504 */
[----:B------:R-:W-:-:S02]  /*3d290*/  LEA.HI.X.SX32 R13, R13, R2, 0x1, P6 ;  /* 0x000000020d0d7211 */ /* 0x000fc400030f0eff */
[----:B0-----:R-:W-:Y:S02]  /*3d2a0*/  PRMT R4, R6, 0x7632, R4 ;  /* 0x0000763206047816 */ /* 0x001fe40000000004 */
[----:B------:R-:W4:Y:S04]  /*3d2b0*/  LDL.LU R6, [R1+0x11e8] ;  /* 0x0011e80001067983 */ /* 0x000f280000300800 */
[----:B------:R0:W-:Y:S04]  /*3d2c0*/  @P5 STG.E.U16 [R12.64], R4 ;  /* 0x000000040c005986 */ /* 0x0001e8000c101504 */
[----:B------:R-:W4:Y:S01]  /*3d2d0*/  LDL.LU R28, [R1+0x1160] ;  /* 0x00116000011c7983 */ /* 0x000f220000300800 */
[----:B---3--:R-:W-:-:S03]  /*3d2e0*/  ISETP.LT.AND P5, PT, R16, c[0x0][0x17c], !P0 ;  /* 0x00005f0010007a0c */ /* 0x008fc600047a1270 */
[----:B------:R-:W3:Y:S01]  /*3d2f0*/  LDL.LU R16, [R1+0x1170] ;  /* 0x0011700001107983 */ /* 0x000ee20000300800 */
[C---:B------:R-:W-:Y:S02]  /*3d300*/  LEA R8, P6, R3.reuse, R0, 0x1 ;  /* 0x0000000003087211 */ /* 0x040fe400078c08ff */
[C---:B------:R-:W-:Y:S02]  /*3d310*/  IADD3 R5, R3.reuse, c[0x0][0x198], RZ ;  /* 0x0000660003057a10 */ /* 0x040fe40007ffe0ff */
[----:B------:R-:W-:Y:S02]  /*3d320*/  LEA.HI.X.SX32 R9, R3, R2, 0x1, P6 ;  /* 0x0000000203097211 */ /* 0x000fe400030f0eff */
[C---:B0-----:R-:W-:Y:S02]  /*3d330*/  LEA R4, P6, R5.reuse, R0, 0x1 ;  /* 0x0000000005047211 */ /* 0x041fe400078c08ff */
[C---:B------:R-:W-:Y:S01]  /*3d340*/  IADD3 R3, R5.reuse, c[0x0][0x198], RZ ;  /* 0x0000660005037a10 */ /* 0x040fe20007ffe0ff */
[----:B------:R0:W-:Y:S01]  /*3d350*/  @P2 STG.E.U16 [R8.64], R17 ;  /* 0x0000001108002986 */ /* 0x0001e2000c101504 */
[----:B------:R-:W-:-:S02]  /*3d360*/  LEA.HI.X.SX32 R5, R5, R2, 0x1, P6 ;  /* 0x0000000205057211 */ /* 0x000fc400030f0eff */
[----:B--2---:R-:W-:Y:S02]  /*3d370*/  ISETP.LT.AND P3, PT, R24, c[0x0][0x17c], !P0 ;  /* 0x00005f0018007a0c */ /* 0x004fe40004761270 */
[----:B------:R-:W2:Y:S01]  /*3d380*/  LDL.LU R24, [R1+0x116c] ;  /* 0x00116c0001187983 */ /* 0x000ea20000300800 */
[----:B----4-:R-:W-:-:S03]  /*3d390*/  ISETP.LT.AND P2, PT, R20, c[0x0][0x17c], !P0 ;  /* 0x00005f0014007a0c */ /* 0x010fc60004741270 */
[----:B------:R-:W4:Y:S01]  /*3d3a0*/  LDL.LU R20, [R1+0x18] ;  /* 0x0000180001147983 */ /* 0x000f220000300800 */
[----:B0-----:R-:W-:-:S05]  /*3d3b0*/  PRMT R17, R17, 0x7632, R17 ;  /* 0x0000763211117816 */ /* 0x001fca0000000011 */
[----:B------:R0:W-:Y:S01]  /*3d3c0*/  @P1 STG.E.U16 [R4.64], R17 ;  /* 0x0000001104001986 */ /* 0x0001e2000c101504 */
[----:B------:R-:W-:-:S03]  /*3d3d0*/  LEA R8, P6, R3, R0, 0x1 ;  /* 0x0000000003087211 */ /* 0x000fc600078c08ff */
[----:B0-----:R-:W4:Y:S01]  /*3d3e0*/  LDL.LU R17, [R1+0x117c] ;  /* 0x00117c0001117983 */ /* 0x001f220000300800 */
[----:B------:R-:W-:-:S05]  /*3d3f0*/  LEA.HI.X.SX32 R9, R3, R2, 0x1, P6 ;  /* 0x0000000203097211 */ /* 0x000fca00030f0eff */
[----:B------:R0:W-:Y:S01]  /*3d400*/  @P4 STG.E.U16 [R8.64], R21 ;  /* 0x0000001508004986 */ /* 0x0001e2000c101504 */
[----:B---3--:R-:W-:-:S03]  /*3d410*/  ISETP.LT.AND P4, PT, R16, c[0x0][0x17c], !P0 ;  /* 0x00005f0010007a0c */ /* 0x008fc60004781270 */
[----:B------:R-:W3:Y:S01]  /*3d420*/  LDL.LU R16, [R1+0x1178] ;  /* 0x0011780001107983 */ /* 0x000ee20000300800 */
[----:B------:R-:W-:-:S04]  /*3d430*/  IADD3 R12, R3, c[0x0][0x198], RZ ;  /* 0x00006600030c7a10 */ /* 0x000fc80007ffe0ff */
[C---:B------:R-:W-:Y:S02]  /*3d440*/  LEA R4, P6, R12.reuse, R0, 0x1 ;  /* 0x000000000c047211 */ /* 0x040fe400078c08ff */
[C---:B------:R-:W-:Y:S02]  /*3d450*/  IADD3 R3, R12.reuse, c[0x0][0x198], RZ ;  /* 0x000066000c037a10 */ /* 0x040fe40007ffe0ff */
[----:B------:R-:W-:Y:S02]  /*3d460*/  LEA.HI.X.SX32 R5, R12, R2, 0x1, P6 ;  /* 0x000000020c057211 */ /* 0x000fe400030f0eff */
[----:B0-----:R-:W-:Y:S02]  /*3d470*/  LEA R8, P6, R3, R0, 0x1 ;  /* 0x0000000003087211 */ /* 0x001fe400078c08ff */
[----:B------:R-:W-:Y:S02]  /*3d480*/  PRMT R21, R21, 0x7632, R21 ;  /* 0x0000763215157816 */ /* 0x000fe40000000015 */
[----:B------:R-:W-:-:S02]  /*3d490*/  LEA.HI.X.SX32 R9, R3, R2, 0x1, P6 ;  /* 0x0000000203097211 */ /* 0x000fc400030f0eff */
[----:B------:R-:W-:Y:S01]  /*3d4a0*/  ISETP.LT.AND P1, PT, R28, c[0x0][0x17c], !P0 ;  /* 0x00005f001c007a0c */ /* 0x000fe20004721270 */
[----:B------:R0:W-:Y:S01]  /*3d4b0*/  @P3 STG.E.U16 [R4.64], R21 ;  /* 0x0000001504003986 */ /* 0x0001e2000c101504 */
[----:B--2---:R-:W-:-:S03]  /*3d4c0*/  ISETP.LT.AND P3, PT, R24, c[0x0][0x17c], !P0 ;  /* 0x00005f0018007a0c */ /* 0x004fc60004761270 */
[----:B------:R-:W2:Y:S04]  /*3d4d0*/  LDL.LU R28, [R1+0x1184] ;  /* 0x00118400011c7983 */ /* 0x000ea80000300800 */
[----:B------:R1:W-:Y:S04]  /*3d4e0*/  @P5 STG.E.U16 [R8.64], R25 ;  /* 0x0000001908005986 */ /* 0x0003e8000c101504 */
[----:B------:R-:W2:Y:S01]  /*3d4f0*/  LDL.LU R24, [R1+0x1180] ;  /* 0x0011800001187983 */ /* 0x000ea20000300800 */
[----:B------:R-:W-:Y:S02]  /*3d500*/  IADD3 R12, R3, c[0x0][0x198], RZ ;  /* 0x00006600030c7a10 */ /* 0x000fe40007ffe0ff */
[----:B----4-:R-:W-:-:S02]  /*3d510*/  ISETP.LT.AND P5, PT, R17, c[0x0][0x17c], !P0 ;  /* 0x00005f0011007a0c */ /* 0x010fc400047a1270 */
[----:B------:R-:W4:Y:S01]  /*3d520*/  LDL.LU R17, [R1+0x118c] ;  /* 0x00118c0001117983 */ /* 0x000f220000300800 */
[C---:B0-----:R-:W-:Y:S02]  /*3d530*/  LEA R4, P6, R12.reuse, R0, 0x1 ;  /* 0x000000000c047211 */ /* 0x041fe400078c08ff */
[----:B-1----:R-:W-:Y:S01]  /*3d540*/  PRMT R25, R25, 0x7632, R25 ;  /* 0x0000763219197816 */ /* 0x002fe20000000019 */
[----:B------:R-:W2:Y:S01]  /*3d550*/  LDL.LU R21, [R1+0x1188] ;  /* 0x0011880001157983 */ /* 0x000ea20000300800 */
        /* <DEDUP_REMOVED lines=8> */
[C---:B0-----:R-:W-:Y:S02]  /*3d5e0*/  LEA R4, P6, R12.reuse, R0, 0x1 ;  /* 0x000000000c047211 */ /* 0x041fe400078c08ff */
[C---:B------:R-:W-:Y:S02]  /*3d5f0*/  IADD3 R3, R12.reuse, c[0x0][0x198], RZ ;  /* 0x000066000c037a10 */ /* 0x040fe40007ffe0ff */
[----:B------:R-:W-:-:S02]  /*3d600*/  LEA.HI.X.SX32 R5, R12, R2, 0x1, P6 ;  /* 0x000000020c057211 */ /* 0x000fc400030f0eff */
[----:B------:R-:W-:Y:S01]  /*3d610*/  PRMT R13, R20, 0x7632, R13 ;  /* 0x00007632140d7816 */ /* 0x000fe2000000000d */
[----:B------:R0:W-:Y:S04]  /*3d620*/  @P1 STG.E.U16 [R8.64], R20 ;  /* 0x0000001408001986 */ /* 0x0001e8000c101504 */
[----:B------:R1:W-:Y:S01]  /*3d630*/  @P4 STG.E.U16 [R4.64], R13 ;  /* 0x0000000d04004986 */ /* 0x0003e2000c101504 */
[----:B0-----:R-:W-:-:S03]  /*3d640*/  LEA R8, P6, R3, R0, 0x1 ;  /* 0x0000000003087211 */ /* 0x001fc600078c08ff */
[----:B------:R-:W2:Y:S04]  /*3d650*/  LDL.LU R20, [R1+0x1190] ;  /* 0x0011900001147983 */ /* 0x000ea80000300800 */
[----:B-1----:R-:W2:Y:S01]  /*3d660*/  LDL.LU R13, [R1+0x119c] ;  /* 0x00119c00010d7983 */ /* 0x002ea20000300800 */
        /* <DEDUP_REMOVED lines=13> */
[----:B---3--:R-:W-:-:S03]  /*3d740*/  ISETP.LT.AND P2, PT, R16, c[0x0][0x17c], !P0 ;  /* 0x00005f0010007a0c */ /* 0x008fc60004741270 */
[----:B------:R-:W3:Y:S01]  /*3d750*/  LDL.LU R16, [R1+0x11a4] ;  /* 0x0011a40001107983 */ /* 0x000ee20000300800 */
[----:B------:R-:W-:Y:S02]  /*3d760*/  IADD3 R6, R3, c[0x0][0x198], RZ ;  /* 0x0000660003067a10 */ /* 0x000fe40007ffe0ff */
[----:B--2---:R-:W-:Y:S02]  /*3d770*/  ISETP.LT.AND P1, PT, R28, c[0x0][0x17c], !P0 ;  /* 0x00005f001c007a0c */ /* 0x004fe40004721270 */
[----:B0-----:R-:W-:Y:S02]  /*3d780*/  LEA R4, P6, R6, R0, 0x1 ;  /* 0x0000000006047211 */ /* 0x001fe400078c08ff */
[----:B------:R-:W-:Y:S02]  /*3d790*/  ISETP.LT.AND P4, PT, R24, c[0x0][0x17c], !P0 ;  /* 0x00005f0018007a0c */ /* 0x000fe40004781270 */
[C---:B------:R-:W-:Y:S02]  /*3d7a0*/  IADD3 R3, R6.reuse, c[0x0][0x198], RZ ;  /* 0x0000660006037a10 */ /* 0x040fe40007ffe0ff */
[----:B------:R-:W-:-:S02]  /*3d7b0*/  LEA.HI.X.SX32 R5, R6, R2, 0x1, P6 ;  /* 0x0000000206057211 */ /* 0x000fc400030f0eff */
[C---:B-1----:R-:W-:Y:S02]  /*3d7c0*/  LEA R8, P6, R3.reuse, R0, 0x1 ;  /* 0x0000000003087211 */ /* 0x042fe400078c08ff */
[----:B------:R-:W-:Y:S02]  /*3d7d0*/  PRMT R10, R10, 0x7632, R10 ;  /* 0x000076320a0a7816 */ /* 0x000fe4000000000a */
[C---:B------:R-:W-:Y:S02]  /*3d7e0*/  LEA.HI.X.SX32 R9, R3.reuse, R2, 0x1, P6 ;  /* 0x0000000203097211 */ /* 0x040fe400030f0eff */
[----:B------:R-:W-:Y:S01]  /*3d7f0*/  IADD3 R6, R3, c[0x0][0x198], RZ ;  /* 0x0000660003067a10 */ /* 0x000fe20007ffe0ff */
[----:B------:R0:W-:Y:S01]  /*3d800*/  @P1 STG.E.U16 [R4.64], R10 ;  /* 0x0000000a04001986 */ /* 0x0001e2000c101504 */
[----:B------:R-:W-:-:S03]  /*3d810*/  ISETP.LT.AND P5, PT, R21, c[0x0][0x17c], !P0 ;  /* 0x00005f0015007a0c */ /* 0x000fc600047a1270 */
[----:B------:R-:W2:Y:S04]  /*3d820*/  LDL.LU R21, [R1+0x11a0] ;  /* 0x0011a00001157983 */ /* 0x000ea80000300800 */
[----:B------:R1:W-:Y:S01]  /*3d830*/  @P4 STG.E.U16 [R8.64], R14 ;  /* 0x0000000e08004986 */ /* 0x0003e2000c101504 */
[----:B------:R-:W-:Y:S02]  /*3d840*/  ISETP.LT.AND P1, PT, R20, c[0x0][0x17c], !P0 ;  /* 0x00005f0014007a0c */ /* 0x000fe40004721270 */
[----:B0-----:R-:W-:Y:S01]  /*3d850*/  LEA R4, P6, R6, R0, 0x1 ;  /* 0x0000000006047211 */ /* 0x001fe200078c08ff */
[----:B------:R-:W2:Y:S01]  /*3d860*/  LDL.LU R20, [R1+0x11ac] ;  /* 0x0011ac0001147983 */ /* 0x000ea20000300800 */
[----:B------:R-:W-:-:S03]  /*3d870*/  ISETP.LT.AND P4, PT, R13, c[0x0][0x17c], !P0 ;  /* 0x00005f000d007a0c */ /* 0x000fc60004781270 */
[----:B------:R-:W2:Y:S01]  /*3d880*/  LDL.LU R13, [R1+0x11a8] ;  /* 0x0011a800010d7983 */ /* 0x000ea20000300800 */
[----:B------:R-:W-:Y:S02]  /*3d890*/  LEA.HI.X.SX32 R5, R6, R2, 0x1, P6 ;  /* 0x0000000206057211 */ /* 0x000fe400030f0eff */
[----:B-1----:R-:W-:-:S05]  /*3d8a0*/  PRMT R14, R14, 0x7632, R14 ;  /* 0x000076320e0e7816 */ /* 0x002fca000000000e */
[----:B------:R-:W-:Y:S01]  /*3d8b0*/  @P3 STG.E.U16 [R4.64], R14 ;  /* 0x0000000e04003986 */ /* 0x000fe2000c101504 */
[----:B----4-:R-:W-:-:S03]  /*3d8c0*/  ISETP.LT.AND P3, PT, R17, c[0x0][0x17c], !P0 ;  /* 0x00005f0011007a0c */ /* 0x010fc60004761270 */
[----:B------:R-:W4:Y:S01]  /*3d8d0*/  LDL.LU R17, [R1+0x11b4] ;  /* 0x0011b40001117983 */ /* 0x000f220000300800 */
[----:B------:R-:W-:-:S04]  /*3d8e0*/  IADD3 R3, R6, c[0x0][0x198], RZ ;  /* 0x0000660006037a10 */ /* 0x000fc80007ffe0ff */
[----:B------:R-:W-:-:S04]  /*3d8f0*/  LEA R8, P6, R3, R0, 0x1 ;  /* 0x0000000003087211 */ /* 0x000fc800078c08ff */
[----:B------:R-:W-:Y:S02]  /*3d900*/  LEA.HI.X.SX32 R9, R3, R2, 0x1, P6 ;  /* 0x0000000203097211 */ /* 0x000fe400030f0eff */
[----:B------:R-:W-:-:S03]  /*3d910*/  PRMT R10, R7, 0x7632, R10 ;  /* 0x00007632070a7816 */ /* 0x000fc6000000000a */
[----:B------:R0:W-:Y:S04]  /*3d920*/  @P5 STG.E.U16 [R8.64], R7 ;  /* 0x0000000708005986 */ /* 0x0001e8000c101504 */
[----:B0-----:R-:W4:Y:S01]  /*3d930*/  LDL.LU R7, [R1+0x11e4] ;  /* 0x0011e40001077983 */ /* 0x001f220000300800 */
[----:B---3--:R-:W-:-:S03]  /*3d940*/  ISETP.LT.AND P5, PT, R16, c[0x0][0x17c], !P0 ;  /* 0x00005f0010007a0c */ /* 0x008fc600047a1270 */
[----:B------:R-:W3:Y:S04]  /*3d950*/  LDL.LU R16, [R1+0x11b0] ;  /* 0x0011b00001107983 */ /* 0x000ee80000300800 */
[----:B------:R-:W3:Y:S01]  /*3d960*/  LDL.LU R14, [R1+0x11b8] ;  /* 0x0011b800010e7983 */ /* 0x000ee20000300800 */
[----:B------:R-:W-:-:S04]  /*3d970*/  IADD3 R6, R3, c[0x0][0x198], RZ ;  /* 0x0000660003067a10 */ /* 0x000fc80007ffe0ff */
[C---:B------:R-:W-:Y:S02]  /*3d980*/  LEA R4, P6, R6.reuse, R0, 0x1 ;  /* 0x0000000006047211 */ /* 0x040fe400078c08ff */
[C---:B------:R-:W-:Y:S02]  /*3d990*/  IADD3 R3, R6.reuse, c[0x0][0x198], RZ ;  /* 0x0000660006037a10 */ /* 0x040fe40007ffe0ff */
[----:B------:R-:W-:Y:S02]  /*3d9a0*/  LEA.HI.X.SX32 R5, R6, R2, 0x1, P6 ;  /* 0x0000000206057211 */ /* 0x000fe400030f0eff */
[C---:B------:R-:W-:Y:S02]  /*3d9b0*/  LEA R8, P6, R3.reuse, R0, 0x1 ;  /* 0x0000000003087211 */ /* 0x040fe400078c08ff */
[C---:B------:R-:W-:Y:S01]  /*3d9c0*/  IADD3 R6, R3.reuse, c[0x0][0x198], RZ ;  /* 0x0000660003067a10 */ /* 0x040fe20007ffe0ff */
[----:B------:R0:W-:Y:S01]  /*3d9d0*/  @P2 STG.E.U16 [R4.64], R10 ;  /* 0x0000000a04002986 */ /* 0x0001e2000c101504 */
[----:B------:R-:W-:-:S02]  /*3d9e0*/  LEA.HI.X.SX32 R9, R3, R2, 0x1, P6 ;  /* 0x0000000203097211 */ /* 0x000fc400030f0eff */
[----:B------:R-:W-:-:S03]  /*3d9f0*/  IADD3 R3, R6, c[0x0][0x198], RZ ;  /* 0x0000660006037a10 */ /* 0x000fc60007ffe0ff */
[----:B------:R1:W-:Y:S01]  /*3da00*/  @P1 STG.E.U16 [R8.64], R18 ;  /* 0x0000001208001986 */ /* 0x0003e2000c101504 */
[----:B0-----:R-:W-:-:S03]  /*3da10*/  LEA R4, P6, R6, R0, 0x1 ;  /* 0x0000000006047211 */ /* 0x001fc600078c08ff */
[----:B------:R-:W3:Y:S01]  /*3da20*/  LDL.LU R10, [R1+0x11bc] ;  /* 0x0011bc00010a7983 */ /* 0x000ee20000300800 */
[----:B------:R-:W-:-:S03]  /*3da30*/  LEA.HI.X.SX32 R5, R6, R2, 0x1, P6 ;  /* 0x0000000206057211 */ /* 0x000fc600030f0eff */
[----:B------:R-:W3:Y:S01]  /*3da40*/  LDL.LU R24, [R1+0x1c] ;  /* 0x00001c0001187983 */ /* 0x000ee20000300800 */
[----:B-1----:R-:W-:Y:S02]  /*3da50*/  PRMT R18, R18, 0x7632, R18 ;  /* 0x0000763212127816 */ /* 0x002fe40000000012 */
[----:B------:R-:W-:-:S03]  /*3da60*/  LEA R8, P6, R3, R0, 0x1 ;  /* 0x0000000003087211 */ /* 0x000fc600078c08ff */
[----:B------:R0:W-:Y:S01]  /*3da70*/  @P4 STG.E.U16 [R4.64], R18 ;  /* 0x0000001204004986 */ /* 0x0001e2000c101504 */
[----:B--2---:R-:W-:-:S03]  /*3da80*/  ISETP.LT.AND P4, PT, R13, c[0x0][0x17c], !P0 ;  /* 0x00005f000d007a0c */ /* 0x004fc60004781270 */
[----:B------:R-:W2:Y:S01]  /*3da90*/  LDL.LU R13, [R1+0x11c4] ;  /* 0x0011c400010d7983 */ /* 0x000ea20000300800 */
[----:B------:R-:W-:Y:S02]  /*3daa0*/  LEA.HI.X.SX32 R9, R3, R2, 0x1, P6 ;  /* 0x0000000203097211 */ /* 0x000fe400030f0eff */
[----:B------:R-:W-:-:S03]  /*3dab0*/  ISETP.LT.AND P1, PT, R20, c[0x0][0x17c], !P0 ;  /* 0x00005f0014007a0c */ /* 0x000fc60004721270 */
[----:B------:R1:W-:Y:S01]  /*3dac0*/  @P3 STG.E.U16 [R8.64], R22 ;  /* 0x0000001608003986 */ /* 0x0003e2000c101504 */
[----:B----4-:R-:W-:Y:S02]  /*3dad0*/  ISETP.LT.AND P3, PT, R17, c[0x0][0x17c], !P0 ;  /* 0x00005f0011007a0c */ /* 0x010fe40004761270 */
[----:B------:R-:W-:Y:S01]  /*3dae0*/  IADD3 R6, R3, c[0x0][0x198], RZ ;  /* 0x0000660003067a10 */ /* 0x000fe20007ffe0ff */
[----:B------:R-:W4:Y:S04]  /*3daf0*/  LDL.LU R17, [R1+0x11c8] ;  /* 0x0011c80001117983 */ /* 0x000f280000300800 */
[----:B------:R-:W4:Y:S01]  /*3db00*/  LDL.LU R20, [R1+0x11d0] ;  /* 0x0011d00001147983 */ /* 0x000f220000300800 */
[C---:B0-----:R-:W-:Y:S02]  /*3db10*/  LEA R4, P6, R6.reuse, R0, 0x1 ;  /* 0x0000000006047211 */ /* 0x041fe400078c08ff */
[----:B------:R-:W-:Y:S01]  /*3db20*/  ISETP.LT.AND P2, PT, R21, c[0x0][0x17c], !P0 ;  /* 0x00005f0015007a0c */ /* 0x000fe20004741270 */
[----:B------:R-:W4:Y:S01]  /*3db30*/  LDL.LU R18, [R1+0x11d4] ;  /* 0x0011d40001127983 */ /* 0x000f220000300800 */
[----:B------:R-:W-:-:S02]  /*3db40*/  IADD3 R3, R6, c[0x0][0x198], RZ ;  /* 0x0000660006037a10 */ /* 0x000fc40007ffe0ff */
[----:B------:R-:W-:Y:S02]  /*3db50*/  LEA.HI.X.SX32 R5, R6, R2, 0x1, P6 ;  /* 0x0000000206057211 */ /* 0x000fe400030f0eff */
[C---:B-1----:R-:W-:Y:S02]  /*3db60*/  LEA R8, P6, R3.reuse, R0, 0x1 ;  /* 0x0000000003087211 */ /* 0x042fe400078c08ff */
[----:B------:R-:W-:Y:S02]  /*3db70*/  PRMT R22, R22, 0x7632, R22 ;  /* 0x0000763216167816 */ /* 0x000fe40000000016 */
[----:B------:R-:W-:-:S03]  /*3db80*/  LEA.HI.X.SX32 R9, R3, R2, 0x1, P6 ;  /* 0x0000000203097211 */ /* 0x000fc600030f0eff */
[----:B------:R-:W-:Y:S04]  /*3db90*/  @P5 STG.E.U16 [R4.64], R22 ;  /* 0x0000001604005986 */ /* 0x000fe8000c101504 */
[----:B------:R0:W-:Y:S01]  /*3dba0*/  @P2 STG.E.U16 [R8.64], R26 ;  /* 0x0000001a08002986 */ /* 0x0001e2000c101504 */
[----:B---3--:R-:W-:-:S03]  /*3dbb0*/  ISETP.LT.AND P5, PT, R16, c[0x0][0x17c], !P0 ;  /* 0x00005f0010007a0c */ /* 0x008fc600047a1270 */
[----:B------:R-:W3:Y:S01]  /*3dbc0*/  LDL.LU R16, [R1+0x11dc] ;  /* 0x0011dc0001107983 */ /* 0x000ee20000300800 */
[----:B------:R-:W-:-:S03]  /*3dbd0*/  ISETP.LT.AND P2, PT, R14, c[0x0][0x17c], !P0 ;  /* 0x00005f000e007a0c */ /* 0x000fc60004741270 */
[----:B------:R-:W3:Y:S01]  /*3dbe0*/  LDL.LU R14, [R1+0x11e0] ;  /* 0x0011e000010e7983 */ /* 0x000ee20000300800 */
[----:B------:R-:W-:Y:S02]  /*3dbf0*/  IADD3 R6, R3, c[0x0][0x198], RZ ;  /* 0x0000660003067a10 */ /* 0x000fe40007ffe0ff */
[----:B0-----:R-:W-:Y:S01]  /*3dc00*/  PRMT R26, R26, 0x7632, R26 ;  /* 0x000076321a1a7816 */ /* 0x001fe2000000001a */
[----:B------:R-:W3:Y:S01]  /*3dc10*/  LDL.LU R22, [R1+0x11d8] ;  /* 0x0011d80001167983 */ /* 0x000ee20000300800 */
[C---:B------:R-:W-:Y:S02]  /*3dc20*/  LEA R4, P6, R6.reuse, R0, 0x1 ;  /* 0x0000000006047211 */ /* 0x040fe400078c08ff */
[C---:B------:R-:W-:Y:S01]  /*3dc30*/  IADD3 R3, R6.reuse, c[0x0][0x198], RZ ;  /* 0x0000660006037a10 */ /* 0x040fe20007ffe0ff */
[----:B------:R-:W3:Y:S01]  /*3dc40*/  LDL.LU R21, [R1+0x11cc] ;  /* 0x0011cc0001157983 */ /* 0x000ee20000300800 */
[----:B------:R-:W-:Y:S02]  /*3dc50*/  LEA.HI.X.SX32 R5, R6, R2, 0x1, P6 ;  /* 0x0000000206057211 */ /* 0x000fe400030f0eff */
[----:B------:R-:W-:-:S02]  /*3dc60*/  LEA R8, P6, R3, R0, 0x1 ;  /* 0x0000000003087211 */ /* 0x000fc400078c08ff */
[C---:B------:R-:W-:Y:S01]  /*3dc70*/  IADD3 R6, R3.reuse, c[0x0][0x198], RZ ;  /* 0x0000660003067a10 */ /* 0x040fe20007ffe0ff */
[----:B------:R0:W-:Y:S01]  /*3dc80*/  @P1 STG.E.U16 [R4.64], R26 ;  /* 0x0000001a04001986 */ /* 0x0001e2000c101504 */
[----:B------:R-:W-:Y:S02]  /*3dc90*/  LEA.HI.X.SX32 R9, R3, R2, 0x1, P6 ;  /* 0x0000000203097211 */ /* 0x000fe400030f0eff */
[----:B------:R-:W-:Y:S02]  /*3dca0*/  ISETP.LT.AND P1, PT, R10, c[0x0][0x17c], !P0 ;  /* 0x00005f000a007a0c */ /* 0x000fe40004721270 */
[C---:B0-----:R-:W-:Y:S02]  /*3dcb0*/  LEA R4, P6, R6.reuse, R0, 0x1 ;  /* 0x0000000006047211 */ /* 0x041fe400078c08ff */
[----:B------:R-:W-:Y:S01]  /*3dcc0*/  IADD3 R10, R6, c[0x0][0x198], RZ ;  /* 0x00006600060a7a10 */ /* 0x000fe20007ffe0ff */
[----:B------:R0:W-:Y:S01]  /*3dcd0*/  @P4 STG.E.U16 [R8.64], R24 ;  /* 0x0000001808004986 */ /* 0x0001e2000c101504 */
[----:B------:R-:W-:-:S02]  /*3dce0*/  PRMT R3, R24, 0x7632, R3 ;  /* 0x0000763218037816 */ /* 0x000fc40000000003 */
[----:B------:R-:W-:Y:S02]  /*3dcf0*/  LEA.HI.X.SX32 R5, R6, R2, 0x1, P6 ;  /* 0x0000000206057211 */ /* 0x000fe400030f0eff */
[----:B--2---:R-:W-:Y:S02]  /*3dd00*/  ISETP.LT.AND P4, PT, R13, c[0x0][0x17c], !P0 ;  /* 0x00005f000d007a0c */ /* 0x004fe40004781270 */
[C---:B------:R-:W-:Y:S02]  /*3dd10*/  IADD3 R13, R10.reuse, c[0x0][0x198], RZ ;  /* 0x000066000a0d7a10 */ /* 0x040fe40007ffe0ff */
[C---:B0-----:R-:W-:Y:S01]  /*3dd20*/  LEA R8, P6, R10.reuse, R0, 0x1 ;  /* 0x000000000a087211 */ /* 0x041fe200078c08ff */
[----:B------:R0:W-:Y:S03]  /*3dd30*/  @P3 STG.E.U16 [R4.64], R3 ;  /* 0x0000000304003986 */ /* 0x0001e6000c101504 */
[----:B------:R-:W-:-:S02]  /*3dd40*/  LEA.HI.X.SX32 R9, R10, R2, 0x1, P6 ;  /* 0x000000020a097211 */ /* 0x000fc400030f0eff */
[----:B----4-:R-:W-:Y:S02]  /*3dd50*/  ISETP.LT.AND P3, PT, R17, c[0x0][0x17c], !P0 ;  /* 0x00005f0011007a0c */ /* 0x010fe40004761270 */
[C---:B------:R-:W-:Y:S02]  /*3dd60*/  IADD3 R17, R13.reuse, c[0x0][0x198], RZ ;  /* 0x000066000d117a10 */ /* 0x040fe40007ffe0ff */
[----:B0-----:R-:W-:-:S04]  /*3dd70*/  LEA R4, P6, R13, R0, 0x1 ;  /* 0x000000000d047211 */ /* 0x001fc800078c08ff */
[----:B------:R-:W-:Y:S02]  /*3dd80*/  LEA.HI.X.SX32 R5, R13, R2, 0x1, P6 ;  /* 0x000000020d057211 */ /* 0x000fe400030f0eff */
[----:B------:R-:W-:Y:S02]  /*3dd90*/  ISETP.LT.AND P6, PT, R20, c[0x0][0x17c], !P0 ;  /* 0x00005f0014007a0c */ /* 0x000fe400047c1270 */
[----:B------:R-:W2:Y:S01]  /*3dda0*/  LDL.LU R20, [R1+0xc] ;  /* 0x00000c0001147983 */ /* 0x000ea20000300800 */
[----:B------:R-:W-:-:S03]  /*3ddb0*/  PRMT R10, R7, 0x7632, R10 ;  /* 0x00007632070a7816 */ /* 0x000fc6000000000a */
[----:B------:R0:W-:Y:S01]  /*3ddc0*/  @P5 STG.E.U16 [R8.64], R7 ;  /* 0x0000000708005986 */ /* 0x0001e2000c101504 */
[C---:B------:R-:W-:Y:S02]  /*3ddd0*/  LEA R6, P5, R17.reuse, R0, 0x1 ;  /* 0x0000000011067211 */ /* 0x040fe400078a08ff */
[----:B------:R-:W-:Y:S01]  /*3dde0*/  IADD3 R13, R17, c[0x0][0x198], RZ ;  /* 0x00006600110d7a10 */ /* 0x000fe20007ffe0ff */
[----:B------:R1:W-:Y:S03]  /*3ddf0*/  @P2 STG.E.U16 [R4.64], R10 ;  /* 0x0000000a04002986 */ /* 0x0003e6000c101504 */
[----:B------:R-:W-:Y:S02]  /*3de00*/  IADD3 R3, R13, c[0x0][0x198], RZ ;  /* 0x000066000d037a10 */ /* 0x000fe40007ffe0ff */
[----:B0-----:R-:W-:Y:S02]  /*3de10*/  LEA.HI.X.SX32 R7, R17, R2, 0x1, P5 ;  /* 0x0000000211077211 */ /* 0x001fe400028f0eff */
[----:B-1----:R-:W-:-:S03]  /*3de20*/  LEA R4, P5, R13, R0, 0x1 ;  /* 0x000000000d047211 */ /* 0x002fc600078a08ff */
[----:B------:R0:W-:Y:S01]  /*3de30*/  @P1 STG.E.U16 [R6.64], R11 ;  /* 0x0000000b06001986 */ /* 0x0001e2000c101504 */
[----:B------:R-:W-:Y:S02]  /*3de40*/  LEA.HI.X.SX32 R5, R13, R2, 0x1, P5 ;  /* 0x000000020d057211 */ /* 0x000fe400028f0eff */
[----:B------:R-:W-:Y:S02]  /*3de50*/  ISETP.LT.AND P2, PT, R18, c[0x0][0x17c], !P0 ;  /* 0x00005f0012007a0c */ /* 0x000fe40004741270 */
[----:B0-----:R-:W-:-:S04]  /*3de60*/  LEA R6, P5, R3, R0, 0x1 ;  /* 0x0000000003067211 */ /* 0x001fc800078a08ff */
[----:B------:R-:W-:Y:S02]  /*3de70*/  LEA.HI.X.SX32 R7, R3, R2, 0x1, P5 ;  /* 0x0000000203077211 */ /* 0x000fe400028f0eff */
[----:B---3--:R-:W-:Y:S02]  /*3de80*/  ISETP.LT.AND P1, PT, R16, c[0x0][0x17c], !P0 ;  /* 0x00005f0010007a0c */ /* 0x008fe40004721270 */
[----:B------:R-:W-:Y:S02]  /*3de90*/  ISETP.LT.AND P5, PT, R14, c[0x0][0x17c], !P0 ;  /* 0x00005f000e007a0c */ /* 0x000fe400047a1270 */
[----:B------:R-:W3:Y:S04]  /*3dea0*/  LDL.LU R14, [R1+0x11c0] ;  /* 0x0011c000010e7983 */ /* 0x000ee80000300800 */
[----:B------:R-:W4:Y:S04]  /*3deb0*/  LDL.LU R18, [R1+0x1174] ;  /* 0x0011740001127983 */ /* 0x000f280000300800 */
[----:B------:R-:W4:Y:S01]  /*3dec0*/  LDL.LU R16, [R1+0x1168] ;  /* 0x0011680001107983 */ /* 0x000f220000300800 */
[----:B------:R-:W-:-:S02]  /*3ded0*/  PRMT R12, R11, 0x7632, R12 ;  /* 0x000076320b0c7816 */ /* 0x000fc4000000000c */
[----:B------:R-:W-:-:S03]  /*3dee0*/  IADD3 R9, R3, c[0x0][0x198], RZ ;  /* 0x0000660003097a10 */ /* 0x000fc60007ffe0ff */
[----:B------:R0:W-:Y:S01]  /*3def0*/  @P4 STG.E.U16 [R4.64], R12 ;  /* 0x0000000c04004986 */ /* 0x0001e2000c101504 */
[C---:B------:R-:W-:Y:S02]  /*3df00*/  LEA R8, P4, R9.reuse, R0, 0x1 ;  /* 0x0000000009087211 */ /* 0x040fe400078808ff */
[C---:B------:R-:W-:Y:S02]  /*3df10*/  IADD3 R3, R9.reuse, c[0x0][0x198], RZ ;  /* 0x0000660009037a10 */ /* 0x040fe40007ffe0ff */
[----:B------:R-:W-:Y:S02]  /*3df20*/  LEA.HI.X.SX32 R9, R9, R2, 0x1, P4 ;  /* 0x0000000209097211 */ /* 0x000fe400020f0eff */
[----:B------:R-:W-:Y:S01]  /*3df30*/  IADD3 R13, R3, c[0x0][0x198], RZ ;  /* 0x00006600030d7a10 */ /* 0x000fe20007ffe0ff */
[----:B------:R-:W-:Y:S01]  /*3df40*/  @P3 STG.E.U16 [R6.64], R15 ;  /* 0x0000000f06003986 */ /* 0x000fe2000c101504 */
[----:B0-----:R-:W-:Y:S02]  /*3df50*/  PRMT R5, R15, 0x7632, R5 ;  /* 0x000076320f057816 */ /* 0x001fe40000000005 */
[----:B------:R-:W-:-:S02]  /*3df60*/  LEA R10, P3, R3, R0, 0x1 ;  /* 0x00000000030a7211 */ /* 0x000fc400078608ff */
[C---:B------:R-:W-:Y:S01]  /*3df70*/  IADD3 R17, R13.reuse, c[0x0][0x198], RZ ;  /* 0x000066000d117a10 */ /* 0x040fe20007ffe0ff */
[----:B------:R0:W-:Y:S01]  /*3df80*/  @P6 STG.E.U16 [R8.64], R5 ;  /* 0x0000000508006986 */ /* 0x0001e2000c101504 */
[----:B------:R-:W-:Y:S02]  /*3df90*/  LEA R4, P6, R13, R0, 0x1 ;  /* 0x000000000d047211 */ /* 0x000fe400078c08ff */
[-C--:B------:R-:W-:Y:S02]  /*3dfa0*/  LEA.HI.X.SX32 R11, R3, R2.reuse, 0x1, P3 ;  /* 0x00000002030b7211 */ /* 0x080fe400018f0eff */
[----:B------:R-:W-:Y:S02]  /*3dfb0*/  IADD3 R3, R17, c[0x0][0x198], RZ ;  /* 0x0000660011037a10 */ /* 0x000fe40007ffe0ff */
[----:B0-----:R-:W-:Y:S02]  /*3dfc0*/  LEA.HI.X.SX32 R5, R13, R2, 0x1, P6 ;  /* 0x000000020d057211 */ /* 0x001fe400030f0eff */
[----:B------:R-:W-:-:S04]  /*3dfd0*/  IADD3 R13, R3, c[0x0][0x198], RZ ;  /* 0x00006600030d7a10 */ /* 0x000fc80007ffe0ff */
[----:B------:R-:W-:Y:S02]  /*3dfe0*/  IADD3 R15, R13, c[0x0][0x198], RZ ;  /* 0x000066000d0f7a10 */ /* 0x000fe40007ffe0ff */
[----:B--2---:R-:W-:Y:S01]  /*3dff0*/  PRMT R7, R20, 0x7632, R7 ;  /* 0x0000763214077816 */ /* 0x004fe20000000007 */
[----:B------:R-:W-:Y:S04]  /*3e000*/  @P2 STG.E.U16 [R10.64], R20 ;  /* 0x000000140a002986 */ /* 0x000fe8000c101504 */
[----:B------:R0:W-:Y:S01]  /*3e010*/  @P1 STG.E.U16 [R4.64], R7 ;  /* 0x0000000704001986 */ /* 0x0001e2000c101504 */
[-C--:B------:R-:W-:Y:S02]  /*3e020*/  LEA R6, P1, R17, R0.reuse, 0x1 ;  /* 0x0000000011067211 */ /* 0x080fe400078208ff */
[----:B------:R-:W-:-:S02]  /*3e030*/  LEA R12, P6, R13, R0, 0x1 ;  /* 0x000000000d0c7211 */ /* 0x000fc400078c08ff */
[----:B------:R-:W-:Y:S02]  /*3e040*/  LEA R8, P2, R3, R0, 0x1 ;  /* 0x0000000003087211 */ /* 0x000fe400078408ff */
[-C--:B0-----:R-:W-:Y:S02]  /*3e050*/  LEA.HI.X.SX32 R7, R17, R2.reuse, 0x1, P1 ;  /* 0x0000000211077211 */ /* 0x081fe400008f0eff */
[----:B------:R-:W-:Y:S02]  /*3e060*/  IADD3 R17, R15, c[0x0][0x198], RZ ;  /* 0x000066000f117a10 */ /* 0x000fe40007ffe0ff */
[----:B------:R-:W-:Y:S02]  /*3e070*/  LEA.HI.X.SX32 R13, R13, R2, 0x1, P6 ;  /* 0x000000020d0d7211 */ /* 0x000fe400030f0eff */
[----:B------:R-:W-:Y:S02]  /*3e080*/  LEA R4, P1, R17, R0, 0x1 ;  /* 0x0000000011047211 */ /* 0x000fe400078208ff */
[----:B------:R-:W-:-:S02]  /*3e090*/  ISETP.LT.AND P4, PT, R22, c[0x0][0x17c], !P0 ;  /* 0x00005f0016007a0c */ /* 0x000fc40004781270 */
[----:B------:R-:W-:Y:S02]  /*3e0a0*/  LEA.HI.X.SX32 R9, R3, R2, 0x1, P2 ;  /* 0x0000000203097211 */ /* 0x000fe400010f0eff */
[----:B------:R-:W-:Y:S02]  /*3e0b0*/  LEA R10, P6, R15, R0, 0x1 ;  /* 0x000000000f0a7211 */ /* 0x000fe400078c08ff */
[----:B------:R-:W-:Y:S02]  /*3e0c0*/  ISETP.LT.AND P3, PT, R21, c[0x0][0x17c], !P0 ;  /* 0x00005f0015007a0c */ /* 0x000fe40004761270 */
[C---:B------:R-:W-:Y:S02]  /*3e0d0*/  IADD3 R3, R17.reuse, c[0x0][0x198], RZ ;  /* 0x0000660011037a10 */ /* 0x040fe40007ffe0ff */
[-C--:B------:R-:W-:Y:S02]  /*3e0e0*/  LEA.HI.X.SX32 R5, R17, R2.reuse, 0x1, P1 ;  /* 0x0000000211057211 */ /* 0x080fe400008f0eff */
[----:B------:R-:W-:Y:S01]  /*3e0f0*/  LEA.HI.X.SX32 R11, R15, R2, 0x1, P6 ;  /* 0x000000020f0b7211 */ /* 0x000fe200030f0eff */
[----:B------:R0:W-:Y:S01]  /*3e100*/  @P5 STG.E.U16 [R6.64], R19 ;  /* 0x0000001306005986 */ /* 0x0001e2000c101504 */
[----:B---3--:R-:W-:-:S02]  /*3e110*/  ISETP.LT.AND P2, PT, R14, c[0x0][0x17c], !P0 ;  /* 0x00005f000e007a0c */ /* 0x008fc40004741270 */
[----:B------:R-:W-:Y:S02]  /*3e120*/  LEA R14, P6, R3, R0, 0x1 ;  /* 0x00000000030e7211 */ /* 0x000fe400078c08ff */
[----:B----4-:R-:W-:Y:S02]  /*3e130*/  ISETP.LT.AND P1, PT, R18, c[0x0][0x17c], !P0 ;  /* 0x00005f0012007a0c */ /* 0x010fe40004721270 */
[----:B------:R-:W-:Y:S02]  /*3e140*/  ISETP.LT.AND P0, PT, R16, c[0x0][0x17c], !P0 ;  /* 0x00005f0010007a0c */ /* 0x000fe40004701270 */
[----:B------:R-:W-:Y:S02]  /*3e150*/  PRMT R0, R19, 0x7632, R0 ;  /* 0x0000763213007816 */ /* 0x000fe40000000000 */
[----:B------:R-:W-:Y:S02]  /*3e160*/  LEA.HI.X.SX32 R15, R3, R2, 0x1, P6 ;  /* 0x00000002030f7211 */ /* 0x000fe400030f0eff */
[----:B------:R-:W-:Y:S01]  /*3e170*/  PRMT R2, R23, 0x7632, R2 ;  /* 0x0000763217027816 */ /* 0x000fe20000000002 */
[----:B------:R0:W-:Y:S04]  /*3e180*/  @P4 STG.E.U16 [R8.64], R0 ;  /* 0x0000000008004986 */ /* 0x0001e8000c101504 */
[----:B------:R0:W-:Y:S04]  /*3e190*/  @P3 STG.E.U16 [R12.64], R23 ;  /* 0x000000170c003986 */ /* 0x0001e8000c101504 */
[----:B------:R0:W-:Y:S04]  /*3e1a0*/  @P2 STG.E.U16 [R10.64], R2 ;  /* 0x000000020a002986 */ /* 0x0001e8000c101504 */
[----:B------:R0:W-:Y:S01]  /*3e1b0*/  @P1 STG.E.U16 [R4.64], R27 ;  /* 0x0000001b04001986 */ /* 0x0001e2000c101504 */
[----:B------:R-:W-:Y:S05]  /*3e1c0*/  @!P0 EXIT ;  /* 0x000000000000894d */ /* 0x000fea0003800000 */
[----:B0-----:R-:W-:-:S05]  /*3e1d0*/  PRMT R7, R27, 0x7632, R7 ;  /* 0x000076321b077816 */ /* 0x001fca0000000007 */
[----:B------:R-:W-:Y:S01]  /*3e1e0*/  STG.E.U16 [R14.64], R7 ;  /* 0x000000070e007986 */ /* 0x000fe2000c101504 */
[----:B------:R-:W-:Y:S05]  /*3e1f0*/  EXIT ;  /* 0x000000000000794d */ /* 0x000fea0003800000 */
.L_x_3:
[----:B------:R-:W-:-:S00]  /*3e200*/  BRA `(.L_x_3) ;  /* 0xfffffff000007947 */ /* 0x000fc0000383ffff */
[----:B------:R-:W-:-:S00]  /*3e210*/  NOP ;  /* 0x0000000000007918 */ /* 0x000fc00000000000 */
        /* <DEDUP_REMOVED lines=14> */
.L_x_4:


//--------------------- .nv.shared.matmul_kernel  --------------------------
	.section	.nv.shared.matmul_kernel,"aw",@nobits
	.sectionflags	@""
	.align	16
